def matmul_kernel(
    a_ptr,
    b_ptr,
    c_ptr,
    M,
    N,
    K,
    stride_am,
    stride_ak,
    stride_bk,
    stride_bn,
    stride_cm,
    stride_cn,
    BLOCK_M: tl.constexpr,
    BLOCK_N: tl.constexpr,
    BLOCK_K: tl.constexpr,
    GROUP_M: tl.constexpr,
):
    pid = tl.program_id(axis=0)
    num_pid_m = tl.cdiv(M, BLOCK_M)
    num_pid_n = tl.cdiv(N, BLOCK_N)
    num_pid_in_group = GROUP_M * num_pid_n
    group_id = pid // num_pid_in_group
    first_pid_m = group_id * GROUP_M
    group_size_m = min(num_pid_m - first_pid_m, GROUP_M)
    pid_m = first_pid_m + ((pid % num_pid_in_group) % group_size_m)
    pid_n = (pid % num_pid_in_group) // group_size_m

    offs_am = (pid_m * BLOCK_M + tl.arange(0, BLOCK_M)) % M
    offs_bn = (pid_n * BLOCK_N + tl.arange(0, BLOCK_N)) % N
    offs_k = tl.arange(0, BLOCK_K)
    a_ptrs = a_ptr + offs_am[:, None] * stride_am + offs_k[None, :] * stride_ak
    b_ptrs = b_ptr + offs_k[:, None] * stride_bk + offs_bn[None, :] * stride_bn

    acc = tl.zeros((BLOCK_M, BLOCK_N), dtype=tl.float32)
    for kk in range(0, tl.cdiv(K, BLOCK_K)):
        a = tl.load(a_ptrs, mask=offs_k[None, :] < K - kk * BLOCK_K, other=0.0)
        b = tl.load(b_ptrs, mask=offs_k[:, None] < K - kk * BLOCK_K, other=0.0)
        acc = tl.dot(a, b, acc)
        a_ptrs += BLOCK_K * stride_ak
        b_ptrs += BLOCK_K * stride_bk

    c = acc.to(c_ptr.dtype.element_ty)
    offs_cm = pid_m * BLOCK_M + tl.arange(0, BLOCK_M)
    offs_cn = pid_n * BLOCK_N + tl.arange(0, BLOCK_N)
    c_ptrs = c_ptr + offs_cm[:, None] * stride_cm + offs_cn[None, :] * stride_cn
    mask = (offs_cm[:, None] < M) & (offs_cn[None, :] < N)
    tl.store(c_ptrs, c, mask=mask)

# config = {"BLOCK_K": 64, "BLOCK_M": 256, "BLOCK_N": 512, "GROUP_M": 8, "arch": "sm_90", "dtype": "fp32", "num_ctas": 1, "num_stages": 8, "num_warps": 4}
# arch = sm_90


// ===== COMPILED SASS (sm_90a) =====

	.target	sm_90a

	.elftype	@"ET_EXEC"


//--------------------- .note.nv.tkinfo           --------------------------
	.section	.note.nv.tkinfo,"",@"SHT_NOTE"
	.sectionflags	@"SHF_NOTE_NV_TKINFO"
	.tkinfo
        /*0018*/ 	.word	0x00000002
        /*0030*/ 	.string	""
        /*0030*/ 	.string	"ptxas"
        /*0030*/ 	.string	"Cuda compilation tools, release 13.0, V13.0.88"
        /*0030*/ 	.string	"Build cuda_13.0.r13.0/compiler.36424714_0"
        /*0030*/ 	.string	"-v  -suppress-debug-info  -lineinfo  -arch sm_90a "



//--------------------- .note.nv.cuinfo           --------------------------
	.section	.note.nv.cuinfo,"",@"SHT_NOTE"
	.sectionflags	@"SHF_NOTE_NV_CUINFO"
        /*0018*/ 	.short	0x0002
        /*001a*/ 	.short	0x005a
        /*001c*/ 	.short	0x0082
	.zero		2


//--------------------- .nv.info                  --------------------------
	.section	.nv.info,"",@"SHT_CUDA_INFO"
	.align	4


	//----- nvinfo : EIATTR_REGCOUNT
	.align		4
        /*0000*/ 	.byte	0x04, 0x2f
        /*0002*/ 	.short	(.L_1 - .L_0)
	.align		4
.L_0:
        /*0004*/ 	.word	index@(matmul_kernel)
        /*0008*/ 	.word	0x000000ff


	//----- nvinfo : EIATTR_FRAME_SIZE
	.align		4
.L_1:
        /*000c*/ 	.byte	0x04, 0x11
        /*000e*/ 	.short	(.L_3 - .L_2)
	.align		4
.L_2:
        /*0010*/ 	.word	index@(matmul_kernel)
        /*0014*/ 	.word	0x000024b0


	//----- nvinfo : EIATTR_MIN_STACK_SIZE
	.align		4
.L_3:
        /*0018*/ 	.byte	0x04, 0x12
        /*001a*/ 	.short	(.L_5 - .L_4)
	.align		4
.L_4:
        /*001c*/ 	.word	index@(matmul_kernel)
        /*0020*/ 	.word	0x000024b0
.L_5:


//--------------------- .nv.compat                --------------------------
	.section	.nv.compat,"",@"SHT_CUDA_COMPAT_INFO"
	.align	4
        /*0000*/ 	.byte	0x02, 0x09, 0x01, 0x00, 0x02, 0x02, 0x04, 0x00, 0x02, 0x05, 0x05, 0x00, 0x03, 0x07, 0x01, 0x01
        /*0010*/ 	.byte	0x02, 0x03, 0x00, 0x00, 0x02, 0x06, 0x01, 0x00, 0x04, 0x0b, 0x08, 0x00, 0x00, 0x00, 0x00, 0x00
        /*0020*/ 	.byte	0x00, 0x00, 0x00, 0x00


//--------------------- .nv.info.matmul_kernel    --------------------------
	.section	.nv.info.matmul_kernel,"",@"SHT_CUDA_INFO"
	.sectionflags	@""
	.align	4


	//----- nvinfo : EIATTR_CUDA_API_VERSION
	.align		4
        /*0000*/ 	.byte	0x04, 0x37
        /*0002*/ 	.short	(.L_7 - .L_6)
.L_6:
        /*0004*/ 	.word	0x00000082


	//----- nvinfo : EIATTR_KPARAM_INFO
	.align		4
.L_7:
        /*0008*/ 	.byte	0x04, 0x17
        /*000a*/ 	.short	(.L_9 - .L_8)
.L_8:
        /*000c*/ 	.word	0x00000000
        /*0010*/ 	.short	0x000d
        /*0012*/ 	.short	0x0048
        /*0014*/ 	.byte	0x00, 0xf4, 0x21, 0x00


	//----- nvinfo : EIATTR_KPARAM_INFO
	.align		4
.L_9:
        /*0018*/ 	.byte	0x04, 0x17
        /*001a*/ 	.short	(.L_11 - .L_10)
.L_10:
        /*001c*/ 	.word	0x00000000
        /*0020*/ 	.short	0x000c
        /*0022*/ 	.short	0x0040
        /*0024*/ 	.byte	0x00, 0xf4, 0x21, 0x00


	//----- nvinfo : EIATTR_KPARAM_INFO
	.align		4
.L_11:
        /*0028*/ 	.byte	0x04, 0x17
        /*002a*/ 	.short	(.L_13 - .L_12)
.L_12:
        /*002c*/ 	.word	0x00000000
        /*0030*/ 	.short	0x000b
        /*0032*/ 	.short	0x0038
        /*0034*/ 	.byte	0x00, 0xf0, 0x11, 0x00


	//----- nvinfo : EIATTR_KPARAM_INFO
	.align		4
.L_13:
        /*0038*/ 	.byte	0x04, 0x17
        /*003a*/ 	.short	(.L_15 - .L_14)
.L_14:
        /*003c*/ 	.word	0x00000000
        /*0040*/ 	.short	0x000a
        /*0042*/ 	.short	0x0034
        /*0044*/ 	.byte	0x00, 0xf0, 0x11, 0x00


	//----- nvinfo : EIATTR_KPARAM_INFO
	.align		4
.L_15:
        /*0048*/ 	.byte	0x04, 0x17
        /*004a*/ 	.short	(.L_17 - .L_16)
.L_16:
        /*004c*/ 	.word	0x00000000
        /*0050*/ 	.short	0x0009
        /*0052*/ 	.short	0x0030
        /*0054*/ 	.byte	0x00, 0xf0, 0x11, 0x00


	//----- nvinfo : EIATTR_KPARAM_INFO
	.align		4
.L_17:
        /*0058*/ 	.byte	0x04, 0x17
        /*005a*/ 	.short	(.L_19 - .L_18)
.L_18:
        /*005c*/ 	.word	0x00000000
        /*0060*/ 	.short	0x0008
        /*0062*/ 	.short	0x002c
        /*0064*/ 	.byte	0x00, 0xf0, 0x11, 0x00


	//----- nvinfo : EIATTR_KPARAM_INFO
	.align		4
.L_19:
        /*0068*/ 	.byte	0x04, 0x17
        /*006a*/ 	.short	(.L_21 - .L_20)
.L_20:
        /*006c*/ 	.word	0x00000000
        /*0070*/ 	.short	0x0007
        /*0072*/ 	.short	0x0028
        /*0074*/ 	.byte	0x00, 0xf0, 0x11, 0x00


	//----- nvinfo : EIATTR_KPARAM_INFO
	.align		4
.L_21:
        /*0078*/ 	.byte	0x04, 0x17
        /*007a*/ 	.short	(.L_23 - .L_22)
.L_22:
        /*007c*/ 	.word	0x00000000
        /*0080*/ 	.short	0x0006
        /*0082*/ 	.short	0x0024
        /*0084*/ 	.byte	0x00, 0xf0, 0x11, 0x00


	//----- nvinfo : EIATTR_KPARAM_INFO
	.align		4
.L_23:
        /*0088*/ 	.byte	0x04, 0x17
        /*008a*/ 	.short	(.L_25 - .L_24)
.L_24:
        /*008c*/ 	.word	0x00000000
        /*0090*/ 	.short	0x0005
        /*0092*/ 	.short	0x0020
        /*0094*/ 	.byte	0x00, 0xf0, 0x11, 0x00


	//----- nvinfo : EIATTR_KPARAM_INFO
	.align		4
.L_25:
        /*0098*/ 	.byte	0x04, 0x17
        /*009a*/ 	.short	(.L_27 - .L_26)
.L_26:
        /*009c*/ 	.word	0x00000000
        /*00a0*/ 	.short	0x0004
        /*00a2*/ 	.short	0x001c
        /*00a4*/ 	.byte	0x00, 0xf0, 0x11, 0x00


	//----- nvinfo : EIATTR_KPARAM_INFO
	.align		4
.L_27:
        /*00a8*/ 	.byte	0x04, 0x17
        /*00aa*/ 	.short	(.L_29 - .L_28)
.L_28:
        /*00ac*/ 	.word	0x00000000
        /*00b0*/ 	.short	0x0003
        /*00b2*/ 	.short	0x0018
        /*00b4*/ 	.byte	0x00, 0xf0, 0x11, 0x00


	//----- nvinfo : EIATTR_KPARAM_INFO
	.align		4
.L_29:
        /*00b8*/ 	.byte	0x04, 0x17
        /*00ba*/ 	.short	(.L_31 - .L_30)
.L_30:
        /*00bc*/ 	.word	0x00000000
        /*00c0*/ 	.short	0x0002
        /*00c2*/ 	.short	0x0010
        /*00c4*/ 	.byte	0x00, 0xf4, 0x21, 0x00


	//----- nvinfo : EIATTR_KPARAM_INFO
	.align		4
.L_31:
        /*00c8*/ 	.byte	0x04, 0x17
        /*00ca*/ 	.short	(.L_33 - .L_32)
.L_32:
        /*00cc*/ 	.word	0x00000000
        /*00d0*/ 	.short	0x0001
        /*00d2*/ 	.short	0x0008
        /*00d4*/ 	.byte	0x00, 0xf4, 0x21, 0x00


	//----- nvinfo : EIATTR_KPARAM_INFO
	.align		4
.L_33:
        /*00d8*/ 	.byte	0x04, 0x17
        /*00da*/ 	.short	(.L_35 - .L_34)
.L_34:
        /*00dc*/ 	.word	0x00000000
        /*00e0*/ 	.short	0x0000
        /*00e2*/ 	.short	0x0000
        /*00e4*/ 	.byte	0x00, 0xf4, 0x21, 0x00


	//----- nvinfo : EIATTR_SPARSE_MMA_MASK
	.align		4
.L_35:
        /*00e8*/ 	.byte	0x03, 0x50
        /*00ea*/ 	.short	0x0000


	//----- nvinfo : EIATTR_MAXREG_COUNT
	.align		4
        /*00ec*/ 	.byte	0x03, 0x1b
        /*00ee*/ 	.short	0x00ff


	//----- nvinfo : EIATTR_NUM_BARRIERS
	.align		4
        /*00f0*/ 	.byte	0x02, 0x4c
        /*00f2*/ 	.byte	0x01
	.zero		1


	//----- nvinfo : EIATTR_ANNOTATIONS
	.align		4
        /*00f4*/ 	.byte	0x04, 0x55
        /*00f6*/ 	.short	(.L_37 - .L_36)


	//   ....[0]....
.L_36:
        /*00f8*/ 	.word	0x00000001
        /*00fc*/ 	.byte	0x20, 0x01, 0x00, 0x00, 0x01, 0x00, 0x00, 0x00, 0xa0, 0x07, 0x00, 0x00, 0x01, 0x00, 0x00, 0x00
        /* <DEDUP_REMOVED lines=2935> */
        /*b87c*/ 	.byte	0x70, 0x22, 0x04, 0x00, 0x01, 0x00, 0x00, 0x00, 0x80, 0x22, 0x04, 0x00


	//----- nvinfo : EIATTR_MERCURY_ISA_VERSION
	.align		4
.L_37:
        /*b888*/ 	.byte	0x03, 0x5f
        /*b88a*/ 	.short	0x0101


	//----- nvinfo : EIATTR_EXIT_INSTR_OFFSETS
	.align		4
        /*b88c*/ 	.byte	0x04, 0x1c
        /*b88e*/ 	.short	(.L_39 - .L_38)


	//   ....[0]....
.L_38:
        /*b890*/ 	.word	0x0008fc70


	//   ....[1]....
        /*b894*/ 	.word	0x0008fc90


	//----- nvinfo : EIATTR_REQNTID
	.align		4
.L_39:
        /*b898*/ 	.byte	0x04, 0x10
        /*b89a*/ 	.short	(.L_41 - .L_40)
.L_40:
        /*b89c*/ 	.word	0x00000080
        /*b8a0*/ 	.word	0x00000001
        /*b8a4*/ 	.word	0x00000001


	//----- nvinfo : EIATTR_CBANK_PARAM_SIZE
	.align		4
.L_41:
        /*b8a8*/ 	.byte	0x03, 0x19
        /*b8aa*/ 	.short	0x0050


	//----- nvinfo : EIATTR_PARAM_CBANK
	.align		4
        /*b8ac*/ 	.byte	0x04, 0x0a
        /*b8ae*/ 	.short	(.L_43 - .L_42)
	.align		4
.L_42:
        /*b8b0*/ 	.word	index@(.nv.constant0.matmul_kernel)
        /*b8b4*/ 	.short	0x0210
        /*b8b6*/ 	.short	0x0050


	//----- nvinfo : EIATTR_SW_WAR
	.align		4
.L_43:
        /*b8b8*/ 	.byte	0x04, 0x36
        /*b8ba*/ 	.short	(.L_45 - .L_44)
.L_44:
        /*b8bc*/ 	.word	0x00000008
.L_45:


//--------------------- .nv.callgraph             --------------------------
	.section	.nv.callgraph,"",@"SHT_CUDA_CALLGRAPH"
	.align	4
	.sectionentsize	8
	.align		4
        /*0000*/ 	.word	0x00000000
	.align		4
        /*0004*/ 	.word	0xffffffff
	.align		4
        /*0008*/ 	.word	0x00000000
	.align		4
        /*000c*/ 	.word	0xfffffffe
	.align		4
        /*0010*/ 	.word	0x00000000
	.align		4
        /*0014*/ 	.word	0xfffffffd
	.align		4
        /*0018*/ 	.word	0x00000000
	.align		4
        /*001c*/ 	.word	0xfffffffc


//--------------------- .text.matmul_kernel       --------------------------
	.section	.text.matmul_kernel,"ax",@progbits
	.align	128
        .global         matmul_kernel
        .type           matmul_kernel,@function
        .size           matmul_kernel,(.L_x_3 - matmul_kernel)
        .other          matmul_kernel,@"STO_CUDA_ENTRY STV_DEFAULT"
matmul_kernel:
.text.matmul_kernel:
[----:B------:R-:W1:Y:S08]  /*0000*/  LDC R1, c[0x0][0x28] ;  /* 0x00000a00ff017b82 */ /* 0x000e700000000800 */
[----:B------:R-:W2:Y:S01]  /*0010*/  LDC.64 R2, c[0x0][0x228] ;  /* 0x00008a00ff027b82 */ /* 0x000ea20000000a00 */
[----:B-1----:R-:W-:Y:S01]  /*0020*/  VIADD R1, R1, 0xffffdb50 ;  /* 0xffffdb5001017836 */ /* 0x002fe20000000000 */
[----:B------:R-:W1:Y:S01]  /*0030*/  S2R R5, SR_CTAID.X ;  /* 0x0000000000057919 */ /* 0x000e620000002500 */
[----:B------:R-:W-:Y:S01]  /*0040*/  ULDC.64 UR8, c[0x0][0x218] ;  /* 0x0000860000087ab9 */ /* 0x000fe20000000a00 */
[----:B------:R-:W-:Y:S01]  /*0050*/  ULDC UR4, c[0x0][0x234] ;  /* 0x00008d0000047ab9 */ /* 0x000fe20000000800 */
[----:B------:R-:W-:Y:S01]  /*0060*/  ULDC.64 UR6, c[0x0][0x210] ;  /* 0x0000840000067ab9 */ /* 0x000fe20000000a00 */
[----:B------:R-:W-:Y:S01]  /*0070*/  ULDC UR15, c[0x0][0x240] ;  /* 0x00009000000f7ab9 */ /* 0x000fe20000000800 */
        /* <DEDUP_REMOVED lines=9> */
[----:B--2---:R-:W-:Y:S01]  /*0110*/  IMAD.MOV.U32 R12, RZ, RZ, R3 ;  /* 0x000000ffff0c7224 */ /* 0x004fe200078e0003 */
[----:B------:R2:W-:Y:S01]  /*0120*/  STL.64 [R1+0x1b90], R2 ;  /* 0x001b900201007387 */ /* 0x0005e20000100a00 */
[----:B------:R-:W-:-:S03]  /*0130*/  IMAD.MOV.U32 R16, RZ, RZ, R2 ;  /* 0x000000ffff107224 */ /* 0x000fc600078e0002 */
[----:B------:R-:W-:Y:S02]  /*0140*/  IADD3 R0, R12, 0x1ff, RZ ;  /* 0x000001ff0c007810 */ /* 0x000fe40007ffe0ff */
[----:B------:R-:W-:Y:S02]  /*0150*/  IABS R17, R16 ;  /* 0x0000001000117213 */ /* 0x000fe40000000000 */
[----:B-1----:R-:W-:Y:S02]  /*0160*/  IABS R8, R5 ;  /* 0x0000000500087213 */ /* 0x002fe40000000000 */
[----:B--2---:R-:W-:-:S04]  /*0170*/  SHF.R.S32.HI R3, RZ, 0x1f, R0 ;  /* 0x0000001fff037819 */ /* 0x004fc80000011400 */
[----:B------:R-:W-:-:S04]  /*0180*/  LEA.HI R3, R3, R0, RZ, 0x9 ;  /* 0x0000000003037211 */ /* 0x000fc800078f48ff */
[----:B------:R-:W-:-:S05]  /*0190*/  SHF.R.S32.HI R3, RZ, 0x9, R3 ;  /* 0x00000009ff037819 */ /* 0x000fca0000011403 */
[----:B------:R-:W-:-:S05]  /*01a0*/  IMAD.SHL.U32 R4, R3, 0x8, RZ ;  /* 0x0000000803047824 */ /* 0x000fca00078e00ff */
[-C--:B------:R-:W-:Y:S02]  /*01b0*/  IABS R7, R4.reuse ;  /* 0x0000000400077213 */ /* 0x080fe40000000000 */
[----:B------:R-:W-:Y:S02]  /*01c0*/  IABS R10, R4 ;  /* 0x00000004000a7213 */ /* 0x000fe40000000000 */
[----:B------:R-:W1:Y:S08]  /*01d0*/  I2F.RP R0, R7 ;  /* 0x0000000700007306 */ /* 0x000e700000209400 */
[----:B-1----:R-:W1:Y:S02]  /*01e0*/  MUFU.RCP R0, R0 ;  /* 0x0000000000007308 */ /* 0x002e640000001000 */
[----:B-1----:R-:W-:-:S02]  /*01f0*/  VIADD R2, R0, 0xffffffe ;  /* 0x0ffffffe00027836 */ /* 0x002fc40000000000 */
[----:B------:R-:W-:-:S04]  /*0200*/  IMAD.MOV R0, RZ, RZ, -R10 ;  /* 0x000000ffff007224 */ /* 0x000fc800078e0a0a */
[----:B------:R1:W2:Y:S02]  /*0210*/  F2I.FTZ.U32.TRUNC.NTZ R3, R2 ;  /* 0x0000000200037305 */ /* 0x0002a4000021f000 */
[----:B-1----:R-:W-:Y:S02]  /*0220*/  IMAD.MOV.U32 R2, RZ, RZ, RZ ;  /* 0x000000ffff027224 */ /* 0x002fe400078e00ff */
[----:B--2---:R-:W-:-:S04]  /*0230*/  IMAD.MOV R6, RZ, RZ, -R3 ;  /* 0x000000ffff067224 */ /* 0x004fc800078e0a03 */
[----:B------:R-:W-:Y:S01]  /*0240*/  IMAD R9, R6, R7, RZ ;  /* 0x0000000706097224 */ /* 0x000fe200078e02ff */
[----:B------:R-:W-:-:S03]  /*0250*/  MOV R6, R8 ;  /* 0x0000000800067202 */ /* 0x000fc60000000f00 */
[----:B------:R-:W-:-:S06]  /*0260*/  IMAD.HI.U32 R3, R3, R9, R2 ;  /* 0x0000000903037227 */ /* 0x000fcc00078e0002 */
[----:B------:R-:W-:-:S04]  /*0270*/  IMAD.HI.U32 R3, R3, R6, RZ ;  /* 0x0000000603037227 */ /* 0x000fc800078e00ff */
[----:B------:R-:W-:-:S05]  /*0280*/  IMAD R0, R3, R0, R6 ;  /* 0x0000000003007224 */ /* 0x000fca00078e0206 */
[----:B------:R-:W-:-:S13]  /*0290*/  ISETP.GT.U32.AND P1, PT, R7, R0, PT ;  /* 0x000000000700720c */ /* 0x000fda0003f24070 */
[----:B------:R-:W-:Y:S01]  /*02a0*/  @!P1 IMAD.IADD R0, R0, 0x1, -R7 ;  /* 0x0000000100009824 */ /* 0x000fe200078e0a07 */
[----:B------:R-:W-:Y:S02]  /*02b0*/  @!P1 IADD3 R3, R3, 0x1, RZ ;  /* 0x0000000103039810 */ /* 0x000fe40007ffe0ff */
[----:B------:R-:W-:Y:S02]  /*02c0*/  ISETP.NE.AND P1, PT, R4, RZ, PT ;  /* 0x000000ff0400720c */ /* 0x000fe40003f25270 */
[----:B------:R-:W-:Y:S02]  /*02d0*/  ISETP.GE.U32.AND P0, PT, R0, R7, PT ;  /* 0x000000070000720c */ /* 0x000fe40003f06070 */
[----:B------:R-:W-:-:S04]  /*02e0*/  LOP3.LUT R0, R5, R4, RZ, 0x3c, !PT ;  /* 0x0000000405007212 */ /* 0x000fc800078e3cff */
[----:B------:R-:W-:Y:S01]  /*02f0*/  ISETP.GE.AND P2, PT, R0, RZ, PT ;  /* 0x000000ff0000720c */ /* 0x000fe20003f46270 */
[----:B------:R-:W-:-:S06]  /*0300*/  VIADD R0, R16, 0xff ;  /* 0x000000ff10007836 */ /* 0x000fcc0000000000 */
[----:B------:R-:W-:-:S04]  /*0310*/  @P0 VIADD R3, R3, 0x1 ;  /* 0x0000000103030836 */ /* 0x000fc80000000000 */
[----:B------:R-:W-:Y:S01]  /*0320*/  IMAD.MOV.U32 R2, RZ, RZ, R3 ;  /* 0x000000ffff027224 */ /* 0x000fe200078e0003 */
[----:B------:R-:W-:-:S04]  /*0330*/  SHF.R.S32.HI R3, RZ, 0x1f, R0 ;  /* 0x0000001fff037819 */ /* 0x000fc80000011400 */
[----:B------:R-:W-:Y:S02]  /*0340*/  @!P2 IADD3 R2, -R2, RZ, RZ ;  /* 0x000000ff0202a210 */ /* 0x000fe40007ffe1ff */
[----:B------:R-:W-:Y:S02]  /*0350*/  @!P1 LOP3.LUT R2, RZ, R4, RZ, 0x33, !PT ;  /* 0x00000004ff029212 */ /* 0x000fe400078e33ff */
[----:B------:R-:W-:-:S03]  /*0360*/  LEA.HI R3, R3, R0, RZ, 0x8 ;  /* 0x0000000003037211 */ /* 0x000fc600078f40ff */
[----:B------:R-:W-:Y:S02]  /*0370*/  IMAD.SHL.U32 R7, R2, 0x8, RZ ;  /* 0x0000000802077824 */ /* 0x000fe400078e00ff */
[----:B------:R-:W-:-:S03]  /*0380*/  IMAD.MOV R2, RZ, RZ, -R2 ;  /* 0x000000ffff027224 */ /* 0x000fc600078e0a02 */
[----:B------:R-:W-:Y:S01]  /*0390*/  LEA.HI.SX32 R3, R3, -R7, 0x18 ;  /* 0x8000000703037211 */ /* 0x000fe200078fc2ff */
[----:B------:R-:W-:Y:S02]  /*03a0*/  IMAD R8, R4, R2, R5 ;  /* 0x0000000204087224 */ /* 0x000fe400078e0205 */
[----:B------:R-:W-:Y:S01]  /*03b0*/  IMAD.MOV.U32 R2, RZ, RZ, RZ ;  /* 0x000000ffff027224 */ /* 0x000fe200078e00ff */
[----:B------:R-:W-:Y:S02]  /*03c0*/  VIMNMX R9, R3, 0x8, PT ;  /* 0x0000000803097848 */ /* 0x000fe40003fe0100 */
[----:B------:R-:W-:Y:S02]  /*03d0*/  IABS R4, R8 ;  /* 0x0000000800047213 */ /* 0x000fe40000000000 */
[-C--:B------:R-:W-:Y:S02]  /*03e0*/  IABS R6, R9.reuse ;  /* 0x0000000900067213 */ /* 0x080fe40000000000 */
[----:B------:R-:W-:-:S02]  /*03f0*/  IABS R10, R9 ;  /* 0x00000009000a7213 */ /* 0x000fc40000000000 */
[----:B------:R-:W1:Y:S08]  /*0400*/  I2F.RP R0, R6 ;  /* 0x0000000600007306 */ /* 0x000e700000209400 */
[----:B-1----:R-:W1:Y:S02]  /*0410*/  MUFU.RCP R0, R0 ;  /* 0x0000000000007308 */ /* 0x002e640000001000 */
[----:B-1----:R-:W-:-:S02]  /*0420*/  VIADD R3, R0, 0xffffffe ;  /* 0x0ffffffe00037836 */ /* 0x002fc40000000000 */
[----:B------:R-:W-:Y:S02]  /*0430*/  IMAD.MOV R0, RZ, RZ, -R10 ;  /* 0x000000ffff007224 */ /* 0x000fe400078e0a0a */
[----:B------:R-:W1:Y:S02]  /*0440*/  S2R R10, SR_TID.X ;  /* 0x00000000000a7919 */ /* 0x000e640000002100 */
[----:B------:R-:W2:Y:S02]  /*0450*/  F2I.FTZ.U32.TRUNC.NTZ R3, R3 ;  /* 0x0000000300037305 */ /* 0x000ea4000021f000 */
[----:B--2---:R-:W-:-:S05]  /*0460*/  IADD3 R11, RZ, -R3, RZ ;  /* 0x80000003ff0b7210 */ /* 0x004fca0007ffe0ff */
[----:B------:R-:W-:-:S04]  /*0470*/  IMAD R5, R11, R6, RZ ;  /* 0x000000060b057224 */ /* 0x000fc800078e02ff */
[----:B------:R-:W-:-:S04]  /*0480*/  IMAD.HI.U32 R2, R3, R5, R2 ;  /* 0x0000000503027227 */ /* 0x000fc800078e0002 */
[----:B------:R-:W-:Y:S02]  /*0490*/  IMAD.MOV.U32 R3, RZ, RZ, R4 ;  /* 0x000000ffff037224 */ /* 0x000fe400078e0004 */
[----:B------:R-:W2:Y:S01]  /*04a0*/  I2F.RP R4, R17 ;  /* 0x0000001100047306 */ /* 0x000ea20000209400 */
[----:B-1----:R-:W-:Y:S01]  /*04b0*/  LOP3.LUT R11, R10, 0x7f, RZ, 0xc0, !PT ;  /* 0x0000007f0a0b7812 */ /* 0x002fe200078ec0ff */
[----:B------:R-:W-:-:S04]  /*04c0*/  IMAD.HI.U32 R2, R2, R3, RZ ;  /* 0x0000000302027227 */ /* 0x000fc800078e00ff */
[----:B------:R-:W-:Y:S01]  /*04d0*/  IMAD R3, R2, R0, R3 ;  /* 0x0000000002037224 */ /* 0x000fe200078e0203 */
[----:B------:R-:W-:-:S04]  /*04e0*/  IABS R0, R12 ;  /* 0x0000000c00007213 */ /* 0x000fc80000000000 */
[----:B------:R-:W-:Y:S01]  /*04f0*/  ISETP.GT.U32.AND P1, PT, R6, R3, PT ;  /* 0x000000030600720c */ /* 0x000fe20003f24070 */
[----:B--2---:R-:W1:-:S12]  /*0500*/  MUFU.RCP R4, R4 ;  /* 0x0000000400047308 */ /* 0x004e580000001000 */
[-C--:B------:R-:W-:Y:S01]  /*0510*/  @!P1 IADD3 R3, R3, -R6.reuse, RZ ;  /* 0x8000000603039210 */ /* 0x080fe20007ffe0ff */
[----:B------:R-:W-:Y:S01]  /*0520*/  @!P1 VIADD R2, R2, 0x1 ;  /* 0x0000000102029836 */ /* 0x000fe20000000000 */
[----:B------:R-:W-:Y:S02]  /*0530*/  ISETP.NE.AND P1, PT, R9, RZ, PT ;  /* 0x000000ff0900720c */ /* 0x000fe40003f25270 */
[----:B------:R-:W-:Y:S02]  /*0540*/  ISETP.GE.U32.AND P0, PT, R3, R6, PT ;  /* 0x000000060300720c */ /* 0x000fe40003f06070 */
[----:B------:R-:W-:Y:S01]  /*0550*/  LOP3.LUT R3, R8, R9, RZ, 0x3c, !PT ;  /* 0x0000000908037212 */ /* 0x000fe200078e3cff */
[----:B------:R-:W2:Y:S03]  /*0560*/  I2F.RP R6, R0 ;  /* 0x0000000000067306 */ /* 0x000ea60000209400 */
[----:B------:R-:W-:Y:S01]  /*0570*/  ISETP.GE.AND P2, PT, R3, RZ, PT ;  /* 0x000000ff0300720c */ /* 0x000fe20003f46270 */
[----:B-1----:R-:W-:-:S06]  /*0580*/  VIADD R3, R4, 0xffffffe ;  /* 0x0ffffffe04037836 */ /* 0x002fcc0000000000 */
[----:B------:R-:W-:Y:S01]  /*0590*/  @P0 VIADD R2, R2, 0x1 ;  /* 0x0000000102020836 */ /* 0x000fe20000000000 */
[----:B------:R-:W1:Y:S04]  /*05a0*/  F2I.FTZ.U32.TRUNC.NTZ R3, R3 ;  /* 0x0000000300037305 */ /* 0x000e68000021f000 */
[----:B------:R-:W-:-:S04]  /*05b0*/  MOV R14, R2 ;  /* 0x00000002000e7202 */ /* 0x000fc80000000f00 */
[----:B--2---:R-:W2:Y:S01]  /*05c0*/  MUFU.RCP R6, R6 ;  /* 0x0000000600067308 */ /* 0x004ea20000001000 */
[----:B------:R-:W-:Y:S01]  /*05d0*/  @!P2 IMAD.MOV R14, RZ, RZ, -R14 ;  /* 0x000000ffff0ea224 */ /* 0x000fe200078e0a0e */
[----:B------:R-:W-:-:S05]  /*05e0*/  @!P1 LOP3.LUT R14, RZ, R9, RZ, 0x33, !PT ;  /* 0x00000009ff0e9212 */ /* 0x000fca00078e33ff */
[----:B------:R-:W-:Y:S02]  /*05f0*/  IMAD.MOV R2, RZ, RZ, -R14 ;  /* 0x000000ffff027224 */ /* 0x000fe400078e0a0e */
[----:B-1----:R-:W-:Y:S02]  /*0600*/  IMAD.MOV R5, RZ, RZ, -R3 ;  /* 0x000000ffff057224 */ /* 0x002fe400078e0a03 */
[----:B------:R-:W-:Y:S02]  /*0610*/  IMAD R2, R9, R2, R8 ;  /* 0x0000000209027224 */ /* 0x000fe400078e0208 */
[----:B------:R-:W-:Y:S02]  /*0620*/  IMAD.MOV.U32 R8, RZ, RZ, R5 ;  /* 0x000000ffff087224 */ /* 0x000fe400078e0005 */
[----:B------:R-:W-:Y:S02]  /*0630*/  IMAD.IADD R2, R7, 0x1, R2 ;  /* 0x0000000107027824 */ /* 0x000fe400078e0202 */
[----:B------:R-:W-:Y:S01]  /*0640*/  IMAD R7, R8, R17, RZ ;  /* 0x0000001108077224 */ /* 0x000fe200078e02ff */
[----:B--2---:R-:W-:Y:S01]  /*0650*/  IADD3 R4, R6, 0xffffffe, RZ ;  /* 0x0ffffffe06047810 */ /* 0x004fe20007ffe0ff */
[----:B------:R-:W-:Y:S01]  /*0660*/  IMAD R8, R2, 0x100, R11 ;  /* 0x0000010002087824 */ /* 0x000fe200078e020b */
[----:B------:R-:W-:-:S02]  /*0670*/  MOV R2, RZ ;  /* 0x000000ff00027202 */ /* 0x000fc40000000f00 */
[----:B------:R1:W2:Y:S01]  /*0680*/  F2I.FTZ.U32.TRUNC.NTZ R5, R4 ;  /* 0x0000000400057305 */ /* 0x0002a2000021f000 */
[----:B------:R-:W-:Y:S01]  /*0690*/  VIADD R9, R8, 0x80 ;  /* 0x0000008008097836 */ /* 0x000fe20000000000 */
[----:B------:R-:W-:Y:S01]  /*06a0*/  IABS R12, R8 ;  /* 0x00000008000c7213 */ /* 0x000fe20000000000 */
[----:B------:R-:W-:Y:S01]  /*06b0*/  IMAD.HI.U32 R2, R3, R7, R2 ;  /* 0x0000000703027227 */ /* 0x000fe200078e0002 */
[--C-:B------:R-:W-:Y:S02]  /*06c0*/  SHF.R.S32.HI R3, RZ, 0x6, R10.reuse ;  /* 0x00000006ff037819 */ /* 0x100fe4000001140a */
[----:B------:R-:W-:Y:S01]  /*06d0*/  SHF.R.U32.HI R6, RZ, 0x6, R10 ;  /* 0x00000006ff067819 */ /* 0x000fe2000001160a */
[----:B------:R-:W-:Y:S01]  /*06e0*/  IMAD.SHL.U32 R10, R10, 0x4, RZ ;  /* 0x000000040a0a7824 */ /* 0x000fe200078e00ff */
[----:B------:R-:W-:Y:S02]  /*06f0*/  IABS R13, R9 ;  /* 0x00000009000d7213 */ /* 0x000fe40000000000 */
[----:B-1----:R-:W-:Y:S01]  /*0700*/  SGXT R4, R3, 0x1 ;  /* 0x000000010304781a */ /* 0x002fe20000000200 */
[----:B------:R-:W-:Y:S01]  /*0710*/  IMAD.HI.U32 R3, R2, R12, RZ ;  /* 0x0000000c02037227 */ /* 0x000fe200078e00ff */
[----:B------:R-:W-:-:S02]  /*0720*/  SGXT.U32 R6, R6, 0x1 ;  /* 0x000000010606781a */ /* 0x000fc40000000000 */
[----:B------:R-:W-:Y:S01]  /*0730*/  LOP3.LUT R11, R4, 0x90, RZ, 0xc0, !PT ;  /* 0x00000090040b7812 */ /* 0x000fe200078ec0ff */
[----:B------:R-:W-:Y:S01]  /*0740*/  IMAD.MOV R4, RZ, RZ, -R3 ;  /* 0x000000ffff047224 */ /* 0x000fe200078e0a03 */
[----:B------:R-:W-:Y:S01]  /*0750*/  SHF.L.U32 R7, R14, 0x9, RZ ;  /* 0x000000090e077819 */ /* 0x000fe200000006ff */
[----:B--2---:R-:W-:Y:S01]  /*0760*/  IMAD.MOV R15, RZ, RZ, -R5 ;  /* 0x000000ffff0f7224 */ /* 0x004fe200078e0a05 */
[----:B------:R-:W-:Y:S01]  /*0770*/  LOP3.LUT R10, R11, 0x7c, R10, 0x78, !PT ;  /* 0x0000007c0b0a7812 */ /* 0x000fe200078e780a */
[----:B------:R-:W-:Y:S01]  /*0780*/  IMAD.HI.U32 R2, R2, R13, RZ ;  /* 0x0000000d02027227 */ /* 0x000fe200078e00ff */
[----:B------:R-:W-:Y:S01]  /*0790*/  LOP3.LUT R3, R7, R6, RZ, 0xfc, !PT ;  /* 0x0000000607037212 */ /* 0x000fe200078efcff */
[----:B------:R-:W-:Y:S02]  /*07a0*/  STL [R1+0x1bc4], R7 ;  /* 0x001bc40701007387 */ /* 0x000fe40000100800 */
[----:B------:R-:W-:Y:S01]  /*07b0*/  IMAD R6, R17, R4, R12 ;  /* 0x0000000411067224 */ /* 0x000fe200078e020c */
[----:B------:R-:W-:Y:S01]  /*07c0*/  LOP3.LUT R12, R3, 0x1fe, RZ, 0xfc, !PT ;  /* 0x000001fe030c7812 */ /* 0x000fe200078efcff */
[----:B------:R1:W-:Y:S01]  /*07d0*/  STL [R1+0x48], R10 ;  /* 0x0000480a01007387 */ /* 0x0003e20000100800 */
[----:B------:R-:W-:Y:S01]  /*07e0*/  IMAD R11, R15, R0, RZ ;  /* 0x000000000f0b7224 */ /* 0x000fe200078e02ff */
[----:B------:R-:W-:Y:S01]  /*07f0*/  LOP3.LUT R14, R3, 0x6, RZ, 0xfc, !PT ;  /* 0x00000006030e7812 */ /* 0x000fe200078efcff */
[----:B------:R-:W-:Y:S01]  /*0800*/  IMAD.MOV.U32 R4, RZ, RZ, RZ ;  /* 0x000000ffff047224 */ /* 0x000fe200078e00ff */
[----:B------:R-:W-:Y:S01]  /*0810*/  ISETP.GT.U32.AND P0, PT, R17, R6, PT ;  /* 0x000000061100720c */ /* 0x000fe20003f04070 */
[----:B------:R-:W-:Y:S01]  /*0820*/  STL [R1+0x1bc8], R8 ;  /* 0x001bc80801007387 */ /* 0x000fe20000100800 */
[----:B------:R-:W-:-:S02]  /*0830*/  IABS R19, R12 ;  /* 0x0000000c00137213 */ /* 0x000fc40000000000 */
[----:B------:R-:W-:Y:S01]  /*0840*/  ISETP.GE.AND P2, PT, R12, RZ, PT ;  /* 0x000000ff0c00720c */ /* 0x000fe20003f46270 */
[----:B------:R-:W-:Y:S01]  /*0850*/  STL [R1+0x1bcc], R9 ;  /* 0x001bcc0901007387 */ /* 0x000fe20000100800 */
[----:B-1----:R-:W-:Y:S01]  /*0860*/  IMAD.MOV R10, RZ, RZ, -R2 ;  /* 0x000000ffff0a7224 */ /* 0x002fe200078e0a02 */
[----:B------:R-:W-:Y:S01]  /*0870*/  LOP3.LUT R12, R3, 0x4, RZ, 0xfc, !PT ;  /* 0x00000004030c7812 */ /* 0x000fe200078efcff */
[----:B------:R-:W-:Y:S01]  /*0880*/  IMAD.HI.U32 R2, R5, R11, R4 ;  /* 0x0000000b05027227 */ /* 0x000fe200078e0004 */
[----:B------:R-:W-:Y:S02]  /*0890*/  IABS R11, R3 ;  /* 0x00000003000b7213 */ /* 0x000fe40000000000 */
[----:B------:R-:W-:Y:S01]  /*08a0*/  LOP3.LUT R5, R3, 0x2, RZ, 0xfc, !PT ;  /* 0x0000000203057812 */ /* 0x000fe200078efcff */
[----:B------:R-:W-:Y:S01]  /*08b0*/  IMAD R4, R17, R10, R13 ;  /* 0x0000000a11047224 */ /* 0x000fe200078e020d */
[----:B------:R-:W-:Y:S01]  /*08c0*/  @!P0 IADD3 R6, R6, -R17, RZ ;  /* 0x8000001106068210 */ /* 0x000fe20007ffe0ff */
[----:B------:R-:W-:Y:S01]  /*08d0*/  IMAD.HI.U32 R10, R2, R19, RZ ;  /* 0x00000013020a7227 */ /* 0x000fe200078e00ff */
[----:B------:R-:W-:-:S02]  /*08e0*/  ISETP.GE.AND P1, PT, R5, RZ, PT ;  /* 0x000000ff0500720c */ /* 0x000fc40003f26270 */
[C---:B------:R-:W-:Y:S01]  /*08f0*/  ISETP.GT.U32.AND P3, PT, R17.reuse, R4, PT ;  /* 0x000000041100720c */ /* 0x040fe20003f64070 */
[----:B------:R-:W-:Y:S01]  /*0900*/  IMAD.MOV R10, RZ, RZ, -R10 ;  /* 0x000000ffff0a7224 */ /* 0x000fe200078e0a0a */
[----:B------:R-:W-:Y:S01]  /*0910*/  IABS R13, R5 ;  /* 0x00000005000d7213 */ /* 0x000fe20000000000 */
[----:B------:R-:W-:Y:S01]  /*0920*/  IMAD.HI.U32 R5, R2, R11, RZ ;  /* 0x0000000b02057227 */ /* 0x000fe200078e00ff */
[----:B------:R-:W-:Y:S02]  /*0930*/  ISETP.GE.AND P4, PT, R12, RZ, PT ;  /* 0x000000ff0c00720c */ /* 0x000fe40003f86270 */
[----:B------:R-:W-:Y:S01]  /*0940*/  IABS R15, R12 ;  /* 0x0000000c000f7213 */ /* 0x000fe20000000000 */
[----:B------:R-:W-:Y:S01]  /*0950*/  IMAD.MOV R12, RZ, RZ, -R5 ;  /* 0x000000ffff0c7224 */ /* 0x000fe200078e0a05 */
[----:B------:R-:W-:Y:S01]  /*0960*/  ISETP.GT.U32.AND P5, PT, R17, R6, PT ;  /* 0x000000061100720c */ /* 0x000fe20003fa4070 */
[C---:B------:R-:W-:Y:S01]  /*0970*/  IMAD R248, R0.reuse, R10, R19 ;  /* 0x0000000a00f87224 */ /* 0x040fe200078e0213 */
[----:B------:R-:W-:Y:S01]  /*0980*/  LOP3.LUT R18, R3, 0x36, RZ, 0xfc, !PT ;  /* 0x0000003603127812 */ /* 0x000fe200078efcff */
[----:B------:R-:W-:Y:S01]  /*0990*/  IMAD R11, R0, R12, R11 ;  /* 0x0000000c000b7224 */ /* 0x000fe200078e020b */
[----:B------:R-:W-:Y:S01]  /*09a0*/  IABS R12, R14 ;  /* 0x0000000e000c7213 */ /* 0x000fe20000000000 */
[----:B------:R-:W-:Y:S01]  /*09b0*/  @!P3 IMAD.IADD R4, R4, 0x1, -R17 ;  /* 0x000000010404b824 */ /* 0x000fe200078e0a11 */
[----:B------:R-:W-:Y:S01]  /*09c0*/  ISETP.GT.U32.AND P3, PT, R0, R248, PT ;  /* 0x000000f80000720c */ /* 0x000fe20003f64070 */
[----:B------:R-:W-:Y:S01]  /*09d0*/  IMAD.HI.U32 R5, R2, R13, RZ ;  /* 0x0000000d02057227 */ /* 0x000fe200078e00ff */
[----:B------:R-:W-:-:S02]  /*09e0*/  ISETP.GT.U32.AND P0, PT, R0, R11, PT ;  /* 0x0000000b0000720c */ /* 0x000fc40003f04070 */
[----:B------:R-:W-:Y:S01]  /*09f0*/  ISETP.GT.U32.AND P6, PT, R17, R4, PT ;  /* 0x000000041100720c */ /* 0x000fe20003fc4070 */
[----:B------:R-:W-:Y:S01]  /*0a00*/  IMAD.HI.U32 R10, R2, R15, RZ ;  /* 0x0000000f020a7227 */ /* 0x000fe200078e00ff */
[----:B------:R-:W-:Y:S02]  /*0a10*/  IADD3 R5, -R5, RZ, RZ ;  /* 0x000000ff05057210 */ /* 0x000fe40007ffe1ff */
[C---:B------:R-:W-:Y:S01]  /*0a20*/  LOP3.LUT R20, R3.reuse, 0x142, RZ, 0xfc, !PT ;  /* 0x0000014203147812 */ /* 0x040fe200078efcff */
[----:B------:R-:W-:Y:S01]  /*0a30*/  @!P5 IMAD.IADD R6, R6, 0x1, -R17 ;  /* 0x000000010606d824 */ /* 0x000fe200078e0a11 */
[----:B------:R-:W-:Y:S01]  /*0a40*/  ISETP.GE.AND P5, PT, R8, RZ, PT ;  /* 0x000000ff0800720c */ /* 0x000fe20003fa6270 */
[----:B------:R-:W-:Y:S01]  /*0a50*/  IMAD.MOV R10, RZ, RZ, -R10 ;  /* 0x000000ffff0a7224 */ /* 0x000fe200078e0a0a */
[----:B------:R-:W-:Y:S01]  /*0a60*/  LOP3.LUT R22, R3, 0x146, RZ, 0xfc, !PT ;  /* 0x0000014603167812 */ /* 0x000fe200078efcff */
[--C-:B------:R-:W-:Y:S01]  /*0a70*/  @!P3 IMAD.IADD R248, R248, 0x1, -R0.reuse ;  /* 0x00000001f8f8b824 */ /* 0x100fe200078e0a00 */
[----:B------:R-:W-:Y:S01]  /*0a80*/  ISETP.NE.AND P3, PT, R16, RZ, PT ;  /* 0x000000ff1000720c */ /* 0x000fe20003f65270 */
[----:B------:R-:W-:Y:S01]  /*0a90*/  IMAD R13, R0, R5, R13 ;  /* 0x00000005000d7224 */ /* 0x000fe200078e020d */
[----:B------:R-:W-:Y:S01]  /*0aa0*/  LOP3.LUT R5, RZ, R16, RZ, 0x33, !PT ;  /* 0x00000010ff057212 */ /* 0x000fe200078e33ff */
[----:B------:R-:W-:Y:S01]  /*0ab0*/  @!P6 IMAD.IADD R4, R4, 0x1, -R17 ;  /* 0x000000010404e824 */ /* 0x000fe200078e0a11 */
[----:B------:R-:W-:Y:S01]  /*0ac0*/  ISETP.GE.AND P6, PT, R9, RZ, PT ;  /* 0x000000ff0900720c */ /* 0x000fe20003fc6270 */
[----:B------:R-:W-:Y:S01]  /*0ad0*/  @!P0 IMAD.IADD R11, R11, 0x1, -R0 ;  /* 0x000000010b0b8824 */ /* 0x000fe200078e0a00 */
[----:B------:R-:W-:Y:S01]  /*0ae0*/  MOV R17, R12 ;  /* 0x0000000c00117202 */ /* 0x000fe20000000f00 */
[C---:B------:R-:W-:Y:S01]  /*0af0*/  IMAD R15, R0.reuse, R10, R15 ;  /* 0x0000000a000f7224 */ /* 0x040fe200078e020f */
[C---:B------:R-:W-:Y:S01]  /*0b00*/  ISETP.GT.U32.AND P0, PT, R0.reuse, R248, PT ;  /* 0x000000f80000720c */ /* 0x040fe20003f04070 */
[----:B------:R-:W-:Y:S01]  /*0b10*/  @!P5 IMAD.MOV R6, RZ, RZ, -R6 ;  /* 0x000000ffff06d224 */ /* 0x000fe200078e0a06 */
[----:B------:R-:W-:Y:S01]  /*0b20*/  ISETP.GT.U32.AND P5, PT, R0, R11, PT ;  /* 0x0000000b0000720c */ /* 0x000fe20003fa4070 */
[----:B------:R-:W-:Y:S01]  /*0b30*/  IMAD.HI.U32 R10, R2, R17, RZ ;  /* 0x00000011020a7227 */ /* 0x000fe200078e00ff */
[----:B------:R-:W-:-:S02]  /*0b40*/  LOP3.LUT R16, R3, 0x8, RZ, 0xfc, !PT ;  /* 0x0000000803107812 */ /* 0x000fc400078efcff */
[C---:B------:R-:W-:Y:S02]  /*0b50*/  SEL R6, R5.reuse, R6, !P3 ;  /* 0x0000000605067207 */ /* 0x040fe40005800000 */
[----:B------:R-:W-:Y:S01]  /*0b60*/  IADD3 R10, -R10, RZ, RZ ;  /* 0x000000ff0a0a7210 */ /* 0x000fe20007ffe1ff */
[----:B------:R-:W-:Y:S01]  /*0b70*/  @!P6 IMAD.MOV R4, RZ, RZ, -R4 ;  /* 0x000000ffff04e224 */ /* 0x000fe200078e0a04 */
[C---:B------:R-:W-:Y:S01]  /*0b80*/  ISETP.GT.U32.AND P6, PT, R0.reuse, R13, PT ;  /* 0x0000000d0000720c */ /* 0x040fe20003fc4070 */
[----:B------:R1:W-:Y:S01]  /*0b90*/  STL [R1+0x6c], R6 ;  /* 0x00006c0601007387 */ /* 0x0003e20000100800 */
[----:B------:R-:W-:Y:S01]  /*0ba0*/  IABS R12, R16 ;  /* 0x00000010000c7213 */ /* 0x000fe20000000000 */
[----:B------:R-:W-:Y:S01]  /*0bb0*/  IMAD R17, R0, R10, R17 ;  /* 0x0000000a00117224 */ /* 0x000fe200078e0211 */
[----:B------:R-:W-:Y:S01]  /*0bc0*/  SEL R4, R5, R4, !P3 ;  /* 0x0000000405047207 */ /* 0x000fe20005800000 */
[----:B------:R-:W-:Y:S01]  /*0bd0*/  @!P0 IMAD.IADD R248, R248, 0x1, -R0 ;  /* 0x00000001f8f88824 */ /* 0x000fe200078e0a00 */
[----:B------:R-:W-:Y:S01]  /*0be0*/  @!P5 IADD3 R11, R11, -R0, RZ ;  /* 0x800000000b0bd210 */ /* 0x000fe20007ffe0ff */
[----:B------:R-:W-:Y:S01]  /*0bf0*/  IMAD.MOV.U32 R5, RZ, RZ, R12 ;  /* 0x000000ffff057224 */ /* 0x000fe200078e000c */
[----:B------:R-:W-:Y:S01]  /*0c00*/  ISETP.GT.U32.AND P5, PT, R0, R17, PT ;  /* 0x000000110000720c */ /* 0x000fe20003fa4070 */
[----:B------:R2:W-:Y:S01]  /*0c10*/  STL [R1+0x68], R4 ;  /* 0x0000680401007387 */ /* 0x0005e20000100800 */
[----:B------:R-:W-:-:S02]  /*0c20*/  @!P2 IADD3 R248, -R248, RZ, RZ ;  /* 0x000000fff8f8a210 */ /* 0x000fc40007ffe1ff */
[C---:B------:R-:W-:Y:S01]  /*0c30*/  ISETP.GT.U32.AND P3, PT, R0.reuse, R15, PT ;  /* 0x0000000f0000720c */ /* 0x040fe20003f64070 */
[----:B------:R-:W-:Y:S01]  /*0c40*/  @!P6 IMAD.IADD R13, R13, 0x1, -R0 ;  /* 0x000000010d0de824 */ /* 0x000fe200078e0a00 */
[C---:B-1----:R-:W-:Y:S01]  /*0c50*/  LOP3.LUT R6, R3.reuse, 0xa, RZ, 0xfc, !PT ;  /* 0x0000000a03067812 */ /* 0x042fe200078efcff */
[----:B------:R1:W-:Y:S01]  /*0c60*/  STL [R1+0x1be8], R248 ;  /* 0x001be8f801007387 */ /* 0x0003e20000100800 */
[C---:B------:R-:W-:Y:S02]  /*0c70*/  LOP3.LUT R10, R3.reuse, 0xc, RZ, 0xfc, !PT ;  /* 0x0000000c030a7812 */ /* 0x040fe400078efcff */
[----:B------:R-:W-:Y:S01]  /*0c80*/  ISETP.GT.U32.AND P2, PT, R0, R13, PT ;  /* 0x0000000d0000720c */ /* 0x000fe20003f44070 */
[----:B--2---:R-:W-:Y:S01]  /*0c90*/  IMAD.HI.U32 R4, R2, R5, RZ ;  /* 0x0000000502047227 */ /* 0x004fe200078e00ff */
[----:B------:R-:W-:Y:S02]  /*0ca0*/  IABS R19, R6 ;  /* 0x0000000600137213 */ /* 0x000fe40000000000 */
[----:B------:R-:W-:Y:S01]  /*0cb0*/  IABS R21, R10 ;  /* 0x0000000a00157213 */ /* 0x000fe20000000000 */
[----:B------:R-:W-:Y:S01]  /*0cc0*/  IMAD.MOV R4, RZ, RZ, -R4 ;  /* 0x000000ffff047224 */ /* 0x000fe200078e0a04 */
[----:B------:R-:W-:Y:S01]  /*0cd0*/  ISETP.GE.AND P6, PT, R3, RZ, PT ;  /* 0x000000ff0300720c */ /* 0x000fe20003fc6270 */
[--C-:B------:R-:W-:Y:S01]  /*0ce0*/  @!P5 IMAD.IADD R17, R17, 0x1, -R0.reuse ;  /* 0x000000011111d824 */ /* 0x100fe200078e0a00 */
[----:B------:R-:W-:Y:S01]  /*0cf0*/  ISETP.GE.AND P0, PT, R14, RZ, PT ;  /* 0x000000ff0e00720c */ /* 0x000fe20003f06270 */
[C---:B------:R-:W-:Y:S01]  /*0d00*/  IMAD R5, R0.reuse, R4, R5 ;  /* 0x0000000400057224 */ /* 0x040fe200078e0205 */
[----:B------:R-:W-:Y:S01]  /*0d10*/  LOP3.LUT R14, R3, 0x10, RZ, 0xfc, !PT ;  /* 0x00000010030e7812 */ /* 0x000fe200078efcff */
[----:B------:R-:W-:Y:S01]  /*0d20*/  @!P3 IMAD.IADD R15, R15, 0x1, -R0 ;  /* 0x000000010f0fb824 */ /* 0x000fe200078e0a00 */
[----:B------:R-:W-:Y:S01]  /*0d30*/  ISETP.GT.U32.AND P5, PT, R0, R17, PT ;  /* 0x000000110000720c */ /* 0x000fe20003fa4070 */
[----:B------:R-:W-:Y:S01]  /*0d40*/  IMAD.HI.U32 R4, R2, R19, RZ ;  /* 0x0000001302047227 */ /* 0x000fe200078e00ff */
[----:B------:R-:W-:-:S02]  /*0d50*/  LOP3.LUT R12, R3, 0xe, RZ, 0xfc, !PT ;  /* 0x0000000e030c7812 */ /* 0x000fc400078efcff */
[C---:B------:R-:W-:Y:S01]  /*0d60*/  ISETP.GT.U32.AND P3, PT, R0.reuse, R15, PT ;  /* 0x0000000f0000720c */ /* 0x040fe20003f64070 */
[----:B------:R-:W-:Y:S01]  /*0d70*/  @!P2 IMAD.IADD R13, R13, 0x1, -R0 ;  /* 0x000000010d0da824 */ /* 0x000fe200078e0a00 */
[----:B------:R-:W-:Y:S01]  /*0d80*/  ISETP.GT.U32.AND P2, PT, R0, R5, PT ;  /* 0x000000050000720c */ /* 0x000fe20003f44070 */
[----:B-1----:R-:W-:Y:S01]  /*0d90*/  IMAD.MOV.U32 R248, RZ, RZ, R11 ;  /* 0x000000fffff87224 */ /* 0x002fe200078e000b */
[----:B------:R-:W-:Y:S02]  /*0da0*/  IADD3 R4, -R4, RZ, RZ ;  /* 0x000000ff04047210 */ /* 0x000fe40007ffe1ff */
[----:B------:R-:W-:Y:S01]  /*0db0*/  MOV R7, R13 ;  /* 0x0000000d00077202 */ /* 0x000fe20000000f00 */
[----:B------:R-:W-:Y:S01]  /*0dc0*/  @!P6 IMAD.MOV R248, RZ, RZ, -R248 ;  /* 0x000000fffff8e224 */ /* 0x000fe200078e0af8 */
[----:B------:R-:W-:Y:S01]  /*0dd0*/  ISETP.GE.AND P6, PT, R16, RZ, PT ;  /* 0x000000ff1000720c */ /* 0x000fe20003fc6270 */
[----:B------:R-:W-:Y:S01]  /*0de0*/  IMAD R11, R0, R4, R19 ;  /* 0x00000004000b7224 */ /* 0x000fe200078e0213 */
[----:B------:R-:W-:Y:S01]  /*0df0*/  IABS R19, R12 ;  /* 0x0000000c00137213 */ /* 0x000fe20000000000 */
[----:B------:R-:W-:Y:S01]  /*0e00*/  @!P5 IMAD.IADD R17, R17, 0x1, -R0 ;  /* 0x000000011111d824 */ /* 0x000fe200078e0a00 */
[----:B------:R-:W-:Y:S01]  /*0e10*/  STL [R1+0x1bec], R248 ;  /* 0x001becf801007387 */ /* 0x000fe20000100800 */
[----:B------:R-:W-:Y:S01]  /*0e20*/  IMAD.HI.U32 R4, R2, R21, RZ ;  /* 0x0000001502047227 */ /* 0x000fe200078e00ff */
[----:B------:R-:W-:-:S02]  /*0e30*/  ISETP.GT.U32.AND P5, PT, R0, R11, PT ;  /* 0x0000000b0000720c */ /* 0x000fc40003fa4070 */
[----:B------:R-:W-:Y:S01]  /*0e40*/  LOP3.LUT R16, R3, 0x1e, RZ, 0xfc, !PT ;  /* 0x0000001e03107812 */ /* 0x000fe200078efcff */
[--C-:B------:R-:W-:Y:S01]  /*0e50*/  @!P2 IMAD.IADD R5, R5, 0x1, -R0.reuse ;  /* 0x000000010505a824 */ /* 0x100fe200078e0a00 */
[----:B------:R-:W-:Y:S01]  /*0e60*/  ISETP.GE.AND P2, PT, R10, RZ, PT ;  /* 0x000000ff0a00720c */ /* 0x000fe20003f46270 */
[----:B------:R-:W-:Y:S01]  /*0e70*/  @!P3 IMAD.IADD R15, R15, 0x1, -R0 ;  /* 0x000000010f0fb824 */ /* 0x000fe200078e0a00 */
[----:B------:R-:W-:Y:S01]  /*0e80*/  ISETP.GE.AND P3, PT, R6, RZ, PT ;  /* 0x000000ff0600720c */ /* 0x000fe20003f66270 */
[----:B------:R-:W-:Y:S01]  /*0e90*/  @!P1 IMAD.MOV R7, RZ, RZ, -R7 ;  /* 0x000000ffff079224 */ /* 0x000fe200078e0a07 */
[C---:B------:R-:W-:Y:S01]  /*0ea0*/  ISETP.GT.U32.AND P1, PT, R0.reuse, R5, PT ;  /* 0x000000050000720c */ /* 0x040fe20003f24070 */
[----:B------:R-:W-:Y:S01]  /*0eb0*/  IMAD.MOV R4, RZ, RZ, -R4 ;  /* 0x000000ffff047224 */ /* 0x000fe200078e0a04 */
[----:B------:R-:W-:Y:S01]  /*0ec0*/  IABS R6, R14 ;  /* 0x0000000e00067213 */ /* 0x000fe20000000000 */
[----:B------:R-:W-:Y:S01]  /*0ed0*/  IMAD.MOV.U32 R8, RZ, RZ, R15 ;  /* 0x000000ffff087224 */ /* 0x000fe200078e000f */
[----:B------:R1:W-:Y:S01]  /*0ee0*/  STL [R1+0x24], R7 ;  /* 0x0000240701007387 */ /* 0x0003e20000100800 */
[----:B------:R-:W-:Y:S01]  /*0ef0*/  IMAD R13, R0, R4, R21 ;  /* 0x00000004000d7224 */ /* 0x000fe200078e0215 */
[----:B------:R-:W-:Y:S01]  /*0f00*/  MOV R21, R6 ;  /* 0x0000000600157202 */ /* 0x000fe20000000f00 */
[----:B------:R-:W-:Y:S01]  /*0f10*/  @!P5 IMAD.IADD R11, R11, 0x1, -R0 ;  /* 0x000000010b0bd824 */ /* 0x000fe200078e0a00 */
[----:B------:R-:W-:Y:S01]  /*0f20*/  @!P4 IADD3 R8, -R8, RZ, RZ ;  /* 0x000000ff0808c210 */ /* 0x000fe20007ffe1ff */
[----:B------:R-:W-:Y:S01]  /*0f30*/  IMAD.HI.U32 R4, R2, R19, RZ ;  /* 0x0000001302047227 */ /* 0x000fe200078e00ff */
[----:B------:R-:W-:-:S02]  /*0f40*/  ISETP.GT.U32.AND P4, PT, R0, R13, PT ;  /* 0x0000000d0000720c */ /* 0x000fc40003f84070 */
[----:B------:R-:W-:Y:S01]  /*0f50*/  ISETP.GT.U32.AND P5, PT, R0, R11, PT ;  /* 0x0000000b0000720c */ /* 0x000fe20003fa4070 */
[----:B------:R-:W-:Y:S01]  /*0f60*/  IMAD.HI.U32 R6, R2, R21, RZ ;  /* 0x0000001502067227 */ /* 0x000fe200078e00ff */
[----:B------:R-:W-:Y:S01]  /*0f70*/  @!P1 IADD3 R5, R5, -R0, RZ ;  /* 0x8000000005059210 */ /* 0x000fe20007ffe0ff */
[----:B------:R2:W-:Y:S01]  /*0f80*/  STL [R1+0x20], R8 ;  /* 0x0000200801007387 */ /* 0x0005e20000100800 */
[C---:B------:R-:W-:Y:S01]  /*0f90*/  LOP3.LUT R10, R3.reuse, 0x12, RZ, 0xfc, !PT ;  /* 0x00000012030a7812 */ /* 0x040fe200078efcff */
[----:B------:R-:W-:Y:S01]  /*0fa0*/  IMAD.MOV R6, RZ, RZ, -R6 ;  /* 0x000000ffff067224 */ /* 0x000fe200078e0a06 */
[----:B------:R-:W-:Y:S01]  /*0fb0*/  ISETP.GE.AND P1, PT, R14, RZ, PT ;  /* 0x000000ff0e00720c */ /* 0x000fe20003f26270 */
[----:B-1----:R-:W-:Y:S01]  /*0fc0*/  IMAD.MOV.U32 R7, RZ, RZ, R17 ;  /* 0x000000ffff077224 */ /* 0x002fe200078e0011 */
[C---:B------:R-:W-:Y:S01]  /*0fd0*/  LOP3.LUT R14, R3.reuse, 0x16, RZ, 0xfc, !PT ;  /* 0x00000016030e7812 */ /* 0x040fe200078efcff */
[C---:B------:R-:W-:Y:S01]  /*0fe0*/  IMAD R17, R0.reuse, R6, R21 ;  /* 0x0000000600117224 */ /* 0x040fe200078e0215 */
[----:B------:R-:W-:Y:S01]  /*0ff0*/  LOP3.LUT R24, R3, 0x14e, RZ, 0xfc, !PT ;  /* 0x0000014e03187812 */ /* 0x000fe200078efcff */
[----:B------:R-:W-:Y:S01]  /*1000*/  IMAD.MOV R4, RZ, RZ, -R4 ;  /* 0x000000ffff047224 */ /* 0x000fe200078e0a04 */
[----:B------:R-:W-:Y:S01]  /*1010*/  IABS R21, R14 ;  /* 0x0000000e00157213 */ /* 0x000fe20000000000 */
[----:B--2---:R-:W-:Y:S01]  /*1020*/  IMAD.MOV.U32 R8, RZ, RZ, R5 ;  /* 0x000000ffff087224 */ /* 0x004fe200078e0005 */
[----:B------:R-:W-:Y:S01]  /*1030*/  IABS R25, R24 ;  /* 0x0000001800197213 */ /* 0x000fe20000000000 */
[C---:B------:R-:W-:Y:S01]  /*1040*/  IMAD R15, R0.reuse, R4, R19 ;  /* 0x00000004000f7224 */ /* 0x040fe200078e0213 */
[----:B------:R-:W-:Y:S01]  /*1050*/  IABS R19, R10 ;  /* 0x0000000a00137213 */ /* 0x000fe20000000000 */
[----:B------:R-:W-:Y:S01]  /*1060*/  @!P6 IMAD.MOV R8, RZ, RZ, -R8 ;  /* 0x000000ffff08e224 */ /* 0x000fe200078e0a08 */
[C---:B------:R-:W-:Y:S01]  /*1070*/  ISETP.GT.U32.AND P6, PT, R0.reuse, R17, PT ;  /* 0x000000110000720c */ /* 0x040fe20003fc4070 */
[--C-:B------:R-:W-:Y:S01]  /*1080*/  @!P5 IMAD.IADD R11, R11, 0x1, -R0.reuse ;  /* 0x000000010b0bd824 */ /* 0x100fe200078e0a00 */
[----:B------:R-:W-:Y:S01]  /*1090*/  ISETP.GT.U32.AND P5, PT, R0, R15, PT ;  /* 0x0000000f0000720c */ /* 0x000fe20003fa4070 */
[----:B------:R-:W-:Y:S01]  /*10a0*/  @!P4 IMAD.IADD R13, R13, 0x1, -R0 ;  /* 0x000000010d0dc824 */ /* 0x000fe200078e0a00 */
[----:B------:R-:W-:Y:S01]  /*10b0*/  LOP3.LUT R26, R3, 0x152, RZ, 0xfc, !PT ;  /* 0x00000152031a7812 */ /* 0x000fe200078efcff */
[----:B------:R-:W-:Y:S01]  /*10c0*/  @!P0 IMAD.MOV R7, RZ, RZ, -R7 ;  /* 0x000000ffff078224 */ /* 0x000fe200078e0a07 */
[----:B------:R-:W-:Y:S01]  /*10d0*/  ISETP.GE.AND P0, PT, R12, RZ, PT ;  /* 0x000000ff0c00720c */ /* 0x000fe20003f06270 */
[----:B------:R-:W-:Y:S01]  /*10e0*/  IMAD.HI.U32 R4, R2, R19, RZ ;  /* 0x0000001302047227 */ /* 0x000fe200078e00ff */
[----:B------:R-:W-:-:S02]  /*10f0*/  ISETP.GT.U32.AND P4, PT, R0, R13, PT ;  /* 0x0000000d0000720c */ /* 0x000fc40003f84070 */
[C---:B------:R-:W-:Y:S01]  /*1100*/  LOP3.LUT R12, R3.reuse, 0x14, RZ, 0xfc, !PT ;  /* 0x00000014030c7812 */ /* 0x040fe200078efcff */
[----:B------:R1:W-:Y:S01]  /*1110*/  STL [R1+0x1c], R7 ;  /* 0x00001c0701007387 */ /* 0x0003e20000100800 */
[----:B------:R-:W-:Y:S01]  /*1120*/  IMAD.MOV R5, RZ, RZ, -R4 ;  /* 0x000000ffff057224 */ /* 0x000fe200078e0a04 */
[----:B------:R-:W-:Y:S01]  /*1130*/  LOP3.LUT R28, R3, 0x154, RZ, 0xfc, !PT ;  /* 0x00000154031c7812 */ /* 0x000fe200078efcff */
[--C-:B------:R-:W-:Y:S01]  /*1140*/  @!P6 IMAD.IADD R17, R17, 0x1, -R0.reuse ;  /* 0x000000011111e824 */ /* 0x100fe200078e0a00 */
[----:B------:R-:W-:Y:S01]  /*1150*/  IABS R6, R12 ;  /* 0x0000000c00067213 */ /* 0x000fe20000000000 */
[--C-:B------:R-:W-:Y:S01]  /*1160*/  @!P5 IMAD.IADD R15, R15, 0x1, -R0.reuse ;  /* 0x000000010f0fd824 */ /* 0x100fe200078e0a00 */
[----:B------:R-:W-:Y:S01]  /*1170*/  STL [R1+0x18], R8 ;  /* 0x0000180801007387 */ /* 0x000fe20000100800 */
[C---:B------:R-:W-:Y:S01]  /*1180*/  IMAD R5, R0.reuse, R5, R19 ;  /* 0x0000000500057224 */ /* 0x040fe200078e0213 */
[C---:B------:R-:W-:Y:S02]  /*1190*/  ISETP.GT.U32.AND P6, PT, R0.reuse, R17, PT ;  /* 0x000000110000720c */ /* 0x040fe40003fc4070 */
[----:B-1----:R-:W-:Y:S01]  /*11a0*/  MOV R7, R11 ;  /* 0x0000000b00077202 */ /* 0x002fe20000000f00 */
[----:B------:R-:W-:Y:S01]  /*11b0*/  @!P4 IMAD.IADD R13, R13, 0x1, -R0 ;  /* 0x000000010d0dc824 */ /* 0x000fe200078e0a00 */
[----:B------:R-:W-:-:S02]  /*11c0*/  ISETP.GT.U32.AND P5, PT, R0, R15, PT ;  /* 0x0000000f0000720c */ /* 0x000fc40003fa4070 */
[----:B------:R-:W-:Y:S01]  /*11d0*/  MOV R11, R6 ;  /* 0x00000006000b7202 */ /* 0x000fe20000000f00 */
[----:B------:R-:W-:Y:S01]  /*11e0*/  IMAD.HI.U32 R6, R2, R21, RZ ;  /* 0x0000001502067227 */ /* 0x000fe200078e00ff */
[----:B------:R-:W-:Y:S02]  /*11f0*/  ISETP.GE.AND P4, PT, R12, RZ, PT ;  /* 0x000000ff0c00720c */ /* 0x000fe40003f86270 */
[----:B------:R-:W-:Y:S01]  /*1200*/  LOP3.LUT R12, R3, 0x1a, RZ, 0xfc, !PT ;  /* 0x0000001a030c7812 */ /* 0x000fe200078efcff */
[----:B------:R-:W-:Y:S01]  /*1210*/  @!P3 IMAD.MOV R7, RZ, RZ, -R7 ;  /* 0x000000ffff07b224 */ /* 0x000fe200078e0a07 */
[----:B------:R-:W-:Y:S01]  /*1220*/  ISETP.GE.AND P3, PT, R10, RZ, PT ;  /* 0x000000ff0a00720c */ /* 0x000fe20003f66270 */
[----:B------:R-:W-:Y:S01]  /*1230*/  IMAD.MOV R6, RZ, RZ, -R6 ;  /* 0x000000ffff067224 */ /* 0x000fe200078e0a06 */
[----:B------:R-:W-:Y:S01]  /*1240*/  IABS R19, R22 ;  /* 0x0000001600137213 */ /* 0x000fe20000000000 */
[----:B------:R-:W-:Y:S01]  /*1250*/  @!P6 IMAD.IADD R17, R17, 0x1, -R0 ;  /* 0x000000011111e824 */ /* 0x000fe200078e0a00 */
[----:B------:R1:W-:Y:S01]  /*1260*/  STL [R1+0x14], R7 ;  /* 0x0000140701007387 */ /* 0x0003e20000100800 */
[C---:B------:R-:W-:Y:S01]  /*1270*/  IMAD R252, R0.reuse, R6, R21 ;  /* 0x0000000600fc7224 */ /* 0x040fe200078e0215 */
[----:B------:R-:W-:Y:S01]  /*1280*/  @!P5 IADD3 R15, R15, -R0, RZ ;  /* 0x800000000f0fd210 */ /* 0x000fe20007ffe0ff */
[----:B------:R-:W-:Y:S01]  /*1290*/  IMAD.MOV.U32 R9, RZ, RZ, R17 ;  /* 0x000000ffff097224 */ /* 0x000fe200078e0011 */
[----:B------:R-:W-:Y:S01]  /*12a0*/  ISETP.GT.U32.AND P5, PT, R0, R5, PT ;  /* 0x000000050000720c */ /* 0x000fe20003fa4070 */
[----:B------:R-:W-:Y:S01]  /*12b0*/  IMAD.HI.U32 R4, R2, R11, RZ ;  /* 0x0000000b02047227 */ /* 0x000fe200078e00ff */
[----:B------:R-:W-:-:S02]  /*12c0*/  LOP3.LUT R17, R3, 0x34, RZ, 0xfc, !PT ;  /* 0x0000003403117812 */ /* 0x000fc400078efcff */
[----:B------:R-:W-:Y:S01]  /*12d0*/  LOP3.LUT R21, R3, 0x144, RZ, 0xfc, !PT ;  /* 0x0000014403157812 */ /* 0x000fe200078efcff */
[----:B------:R-:W-:Y:S01]  /*12e0*/  @!P1 IMAD.MOV R9, RZ, RZ, -R9 ;  /* 0x000000ffff099224 */ /* 0x000fe200078e0a09 */
[----:B-1----:R-:W-:Y:S01]  /*12f0*/  MOV R7, R13 ;  /* 0x0000000d00077202 */ /* 0x002fe20000000f00 */
[----:B------:R-:W-:Y:S01]  /*1300*/  IMAD.MOV R4, RZ, RZ, -R4 ;  /* 0x000000ffff047224 */ /* 0x000fe200078e0a04 */
[----:B------:R-:W-:Y:S02]  /*1310*/  ISETP.GT.U32.AND P1, PT, R0, R252, PT ;  /* 0x000000fc0000720c */ /* 0x000fe40003f24070 */
[----:B------:R-:W-:Y:S01]  /*1320*/  IABS R13, R12 ;  /* 0x0000000c000d7213 */ /* 0x000fe20000000000 */
[----:B------:R-:W-:Y:S01]  /*1330*/  @!P2 IMAD.MOV R7, RZ, RZ, -R7 ;  /* 0x000000ffff07a224 */ /* 0x000fe200078e0a07 */
[----:B------:R-:W-:Y:S01]  /*1340*/  ISETP.GE.AND P2, PT, R14, RZ, PT ;  /* 0x000000ff0e00720c */ /* 0x000fe20003f46270 */
[----:B------:R-:W-:Y:S01]  /*1350*/  IMAD R11, R0, R4, R11 ;  /* 0x00000004000b7224 */ /* 0x000fe200078e020b */
[----:B------:R-:W-:Y:S01]  /*1360*/  @!P5 IADD3 R5, R5, -R0, RZ ;  /* 0x800000000505d210 */ /* 0x000fe20007ffe0ff */
[----:B------:R-:W-:Y:S01]  /*1370*/  IMAD.HI.U32 R6, R2, R13, RZ ;  /* 0x0000000d02067227 */ /* 0x000fe200078e00ff */
[----:B------:R1:W-:Y:S01]  /*1380*/  STL [R1+0x10], R7 ;  /* 0x0000100701007387 */ /* 0x0003e20000100800 */
[----:B------:R-:W-:-:S02]  /*1390*/  LOP3.LUT R4, R3, 0x18, RZ, 0xfc, !PT ;  /* 0x0000001803047812 */ /* 0x000fc400078efcff */
[----:B------:R-:W-:Y:S01]  /*13a0*/  ISETP.GT.U32.AND P5, PT, R0, R5, PT ;  /* 0x000000050000720c */ /* 0x000fe20003fa4070 */
[----:B------:R-:W-:Y:S01]  /*13b0*/  IMAD.MOV R6, RZ, RZ, -R6 ;  /* 0x000000ffff067224 */ /* 0x000fe200078e0a06 */
[----:B------:R-:W-:Y:S01]  /*13c0*/  IABS R117, R4 ;  /* 0x0000000400757213 */ /* 0x000fe20000000000 */
[----:B------:R-:W-:Y:S01]  /*13d0*/  @!P1 IMAD.IADD R252, R252, 0x1, -R0 ;  /* 0x00000001fcfc9824 */ /* 0x000fe200078e0a00 */
[----:B------:R-:W-:Y:S01]  /*13e0*/  ISETP.GE.AND P6, PT, R4, RZ, PT ;  /* 0x000000ff0400720c */ /* 0x000fe20003fc6270 */
[C---:B------:R-:W-:Y:S01]  /*13f0*/  IMAD R118, R0.reuse, R6, R13 ;  /* 0x0000000600767224 */ /* 0x040fe200078e020d */
[----:B------:R-:W-:Y:S01]  /*1400*/  LOP3.LUT R14, R3, 0x1c, RZ, 0xfc, !PT ;  /* 0x0000001c030e7812 */ /* 0x000fe200078efcff */
[----:B-1----:R-:W-:Y:S01]  /*1410*/  IMAD.MOV.U32 R7, RZ, RZ, R15 ;  /* 0x000000ffff077224 */ /* 0x002fe200078e000f */
[----:B------:R-:W-:Y:S01]  /*1420*/  ISETP.GT.U32.AND P1, PT, R0, R252, PT ;  /* 0x000000fc0000720c */ /* 0x000fe20003f24070 */
[----:B------:R-:W-:Y:S01]  /*1430*/  IMAD.HI.U32 R4, R2, R117, RZ ;  /* 0x0000007502047227 */ /* 0x000fe200078e00ff */
[----:B------:R-:W-:-:S02]  /*1440*/  IABS R15, R16 ;  /* 0x00000010000f7213 */ /* 0x000fc40000000000 */
[----:B------:R-:W-:Y:S01]  /*1450*/  IABS R119, R14 ;  /* 0x0000000e00777213 */ /* 0x000fe20000000000 */
[----:B------:R-:W-:Y:S01]  /*1460*/  @!P0 IMAD.MOV R7, RZ, RZ, -R7 ;  /* 0x000000ffff078224 */ /* 0x000fe200078e0a07 */
[----:B------:R-:W-:Y:S01]  /*1470*/  ISETP.GT.U32.AND P0, PT, R0, R11, PT ;  /* 0x0000000b0000720c */ /* 0x000fe20003f04070 */
[----:B------:R-:W-:Y:S01]  /*1480*/  IMAD.HI.U32 R6, R2, R15, RZ ;  /* 0x0000000f02067227 */ /* 0x000fe200078e00ff */
[----:B------:R-:W-:Y:S02]  /*1490*/  IADD3 R10, -R4, RZ, RZ ;  /* 0x000000ff040a7210 */ /* 0x000fe40007ffe1ff */
[----:B------:R1:W-:Y:S01]  /*14a0*/  STL [R1+0xc], R7 ;  /* 0x00000c0701007387 */ /* 0x0003e20000100800 */
[----:B------:R-:W-:Y:S01]  /*14b0*/  @!P5 IMAD.IADD R5, R5, 0x1, -R0 ;  /* 0x000000010505d824 */ /* 0x000fe200078e0a00 */
[----:B------:R-:W-:Y:S01]  /*14c0*/  ISETP.GE.AND P5, PT, R12, RZ, PT ;  /* 0x000000ff0c00720c */ /* 0x000fe20003fa6270 */
[----:B------:R-:W-:Y:S01]  /*14d0*/  IMAD.MOV R6, RZ, RZ, -R6 ;  /* 0x000000ffff067224 */ /* 0x000fe200078e0a06 */
[----:B------:R-:W-:Y:S01]  /*14e0*/  @!P1 IADD3 R252, R252, -R0, RZ ;  /* 0x80000000fcfc9210 */ /* 0x000fe20007ffe0ff */
[----:B------:R-:W-:Y:S01]  /*14f0*/  IMAD.MOV.U32 R8, RZ, RZ, R5 ;  /* 0x000000ffff087224 */ /* 0x000fe200078e0005 */
[C---:B------:R-:W-:Y:S01]  /*1500*/  LOP3.LUT R12, R3.reuse, 0x24, RZ, 0xfc, !PT ;  /* 0x00000024030c7812 */ /* 0x040fe200078efcff */
[C---:B------:R-:W-:Y:S01]  /*1510*/  IMAD R120, R0.reuse, R6, R15 ;  /* 0x0000000600787224 */ /* 0x040fe200078e020f */
[----:B------:R-:W-:Y:S01]  /*1520*/  LOP3.LUT R6, R3, 0x22, RZ, 0xfc, !PT ;  /* 0x0000002203067812 */ /* 0x000fe200078efcff */
[----:B------:R-:W-:Y:S01]  /*1530*/  @!P0 IMAD.IADD R11, R11, 0x1, -R0 ;  /* 0x000000010b0b8824 */ /* 0x000fe200078e0a00 */
[----:B------:R-:W-:Y:S01]  /*1540*/  IABS R123, R12 ;  /* 0x0000000c007b7213 */ /* 0x000fe20000000000 */
[----:B------:R-:W-:Y:S01]  /*1550*/  @!P3 IMAD.MOV R8, RZ, RZ, -R8 ;  /* 0x000000ffff08b224 */ /* 0x000fe200078e0a08 */
[C---:B------:R-:W-:Y:S01]  /*1560*/  ISETP.GT.U32.AND P3, PT, R0.reuse, R118, PT ;  /* 0x000000760000720c */ /* 0x040fe20003f64070 */
[----:B------:R-:W-:Y:S01]  /*1570*/  @!P2 IMAD.MOV R252, RZ, RZ, -R252 ;  /* 0x000000fffffca224 */ /* 0x000fe200078e0afc */
[----:B------:R-:W-:Y:S01]  /*1580*/  ISETP.GT.U32.AND P0, PT, R0, R11, PT ;  /* 0x0000000b0000720c */ /* 0x000fe20003f04070 */
[----:B------:R-:W-:Y:S01]  /*1590*/  IMAD.HI.U32 R4, R2, R119, RZ ;  /* 0x0000007702047227 */ /* 0x000fe200078e00ff */
[C---:B------:R-:W-:Y:S01]  /*15a0*/  ISETP.GT.U32.AND P2, PT, R0.reuse, R120, PT ;  /* 0x000000780000720c */ /* 0x040fe20003f44070 */
[----:B------:R-:W-:Y:S01]  /*15b0*/  STL [R1+0x1bdc], R9 ;  /* 0x001bdc0901007387 */ /* 0x000fe20000100800 */
[----:B------:R-:W-:Y:S01]  /*15c0*/  IABS R15, R18 ;  /* 0x00000012000f7213 */ /* 0x000fe20000000000 */
[----:B------:R-:W-:Y:S01]  /*15d0*/  IMAD R117, R0, R10, R117 ;  /* 0x0000000a00757224 */ /* 0x000fe200078e0275 */
[C---:B------:R-:W-:Y:S01]  /*15e0*/  LOP3.LUT R10, R3.reuse, 0x20, RZ, 0xfc, !PT ;  /* 0x00000020030a7812 */ /* 0x040fe200078efcff */
[----:B------:R-:W-:Y:S01]  /*15f0*/  IMAD.MOV R4, RZ, RZ, -R4 ;  /* 0x000000ffff047224 */ /* 0x000fe200078e0a04 */
[----:B------:R-:W-:Y:S01]  /*1600*/  IABS R131, R17 ;  /* 0x0000001100837213 */ /* 0x000fe20000000000 */
[----:B------:R-:W-:Y:S01]  /*1610*/  IMAD.HI.U32 R5, R2, R123, RZ ;  /* 0x0000007b02057227 */ /* 0x000fe200078e00ff */
[----:B------:R-:W-:Y:S01]  /*1620*/  IABS R121, R10 ;  /* 0x0000000a00797213 */ /* 0x000fe20000000000 */
[----:B------:R-:W-:Y:S01]  /*1630*/  STL [R1+0x1be0], R8 ;  /* 0x001be00801007387 */ /* 0x000fe20000100800 */
[----:B------:R-:W-:Y:S01]  /*1640*/  LOP3.LUT R30, R3, 0x156, RZ, 0xfc, !PT ;  /* 0x00000156031e7812 */ /* 0x000fe200078efcff */
[----:B------:R-:W-:Y:S01]  /*1650*/  IMAD R119, R0, R4, R119 ;  /* 0x0000000400777224 */ /* 0x000fe200078e0277 */
[----:B------:R-:W-:Y:S01]  /*1660*/  @!P0 IADD3 R11, R11, -R0, RZ ;  /* 0x800000000b0b8210 */ /* 0x000fe20007ffe0ff */
[----:B------:R-:W-:Y:S01]  /*1670*/  IMAD.HI.U32 R4, R2, R121, RZ ;  /* 0x0000007902047227 */ /* 0x000fe200078e00ff */
[----:B------:R-:W-:-:S02]  /*1680*/  ISETP.GT.U32.AND P0, PT, R0, R117, PT ;  /* 0x000000750000720c */ /* 0x000fc40003f04070 */
[----:B-1----:R-:W-:Y:S01]  /*1690*/  MOV R7, R11 ;  /* 0x0000000b00077202 */ /* 0x002fe20000000f00 */
[--C-:B------:R-:W-:Y:S01]  /*16a0*/  @!P3 IMAD.IADD R118, R118, 0x1, -R0.reuse ;  /* 0x000000017676b824 */ /* 0x100fe200078e0a00 */
[----:B------:R-:W-:Y:S01]  /*16b0*/  ISETP.GT.U32.AND P1, PT, R0, R119, PT ;  /* 0x000000770000720c */ /* 0x000fe20003f24070 */
[----:B------:R-:W-:Y:S01]  /*16c0*/  @!P2 IMAD.IADD R120, R120, 0x1, -R0 ;  /* 0x000000017878a824 */ /* 0x000fe200078e0a00 */
[----:B------:R-:W-:Y:S01]  /*16d0*/  IABS R11, R6 ;  /* 0x00000006000b7213 */ /* 0x000fe20000000000 */
[----:B------:R-:W-:Y:S01]  /*16e0*/  IMAD.MOV R4, RZ, RZ, -R4 ;  /* 0x000000ffff047224 */ /* 0x000fe200078e0a04 */
[C---:B------:R-:W-:Y:S01]  /*16f0*/  ISETP.GT.U32.AND P3, PT, R0.reuse, R118, PT ;  /* 0x000000760000720c */ /* 0x040fe20003f64070 */
[----:B------:R-:W-:Y:S01]  /*1700*/  @!P4 IMAD.MOV R7, RZ, RZ, -R7 ;  /* 0x000000ffff07c224 */ /* 0x000fe200078e0a07 */
[C---:B------:R-:W-:Y:S01]  /*1710*/  ISETP.GT.U32.AND P2, PT, R0.reuse, R120, PT ;  /* 0x000000780000720c */ /* 0x040fe20003f44070 */
[----:B------:R-:W-:Y:S01]  /*1720*/  IMAD R121, R0, R4, R121 ;  /* 0x0000000400797224 */ /* 0x000fe200078e0279 */
[----:B------:R-:W-:Y:S01]  /*1730*/  ISETP.GE.AND P4, PT, R14, RZ, PT ;  /* 0x000000ff0e00720c */ /* 0x000fe20003f86270 */
[----:B------:R-:W-:Y:S01]  /*1740*/  @!P0 IMAD.IADD R117, R117, 0x1, -R0 ;  /* 0x0000000175758824 */ /* 0x000fe200078e0a00 */
[----:B------:R-:W-:Y:S01]  /*1750*/  LOP3.LUT R14, R3, 0x30, RZ, 0xfc, !PT ;  /* 0x00000030030e7812 */ /* 0x000fe200078efcff */
[----:B------:R-:W-:Y:S01]  /*1760*/  IMAD.HI.U32 R4, R2, R11, RZ ;  /* 0x0000000b02047227 */ /* 0x000fe200078e00ff */
[----:B------:R-:W-:Y:S01]  /*1770*/  IABS R27, R28 ;  /* 0x0000001c001b7213 */ /* 0x000fe20000000000 */
[----:B------:R-:W-:Y:S01]  /*1780*/  STL [R1+0x1be4], R7 ;  /* 0x001be40701007387 */ /* 0x000fe20000100800 */
[C---:B------:R-:W-:Y:S01]  /*1790*/  ISETP.GT.U32.AND P0, PT, R0.reuse, R117, PT ;  /* 0x000000750000720c */ /* 0x040fe20003f04070 */
[----:B------:R-:W-:Y:S01]  /*17a0*/  IMAD.MOV R4, RZ, RZ, -R4 ;  /* 0x000000ffff047224 */ /* 0x000fe200078e0a04 */
[----:B------:R-:W-:Y:S01]  /*17b0*/  IABS R129, R14 ;  /* 0x0000000e00817213 */ /* 0x000fe20000000000 */
[--C-:B------:R-:W-:Y:S01]  /*17c0*/  @!P1 IMAD.IADD R119, R119, 0x1, -R0.reuse ;  /* 0x0000000177779824 */ /* 0x100fe200078e0a00 */
[----:B------:R-:W-:Y:S01]  /*17d0*/  IABS R29, R30 ;  /* 0x0000001e001d7213 */ /* 0x000fe20000000000 */
[----:B------:R-:W-:Y:S01]  /*17e0*/  IMAD R122, R0, R4, R11 ;  /* 0x00000004007a7224 */ /* 0x000fe200078e020b */
[----:B------:R-:W-:Y:S01]  /*17f0*/  LOP3.LUT R4, R3, 0x26, RZ, 0xfc, !PT ;  /* 0x0000002603047812 */ /* 0x000fe200078efcff */
[--C-:B------:R-:W-:Y:S01]  /*1800*/  @!P3 IMAD.IADD R118, R118, 0x1, -R0.reuse ;  /* 0x000000017676b824 */ /* 0x100fe200078e0a00 */
[----:B------:R-:W-:Y:S01]  /*1810*/  ISETP.GT.U32.AND P1, PT, R0, R119, PT ;  /* 0x000000770000720c */ /* 0x000fe20003f24070 */
[----:B------:R-:W-:Y:S01]  /*1820*/  @!P2 IMAD.IADD R120, R120, 0x1, -R0 ;  /* 0x000000017878a824 */ /* 0x000fe200078e0a00 */
[C---:B------:R-:W-:Y:S01]  /*1830*/  ISETP.GT.U32.AND P3, PT, R0.reuse, R121, PT ;  /* 0x000000790000720c */ /* 0x040fe20003f64070 */
[----:B------:R-:W-:Y:S01]  /*1840*/  IMAD.MOV R5, RZ, RZ, -R5 ;  /* 0x000000ffff057224 */ /* 0x000fe200078e0a05 */
[C---:B------:R-:W-:Y:S01]  /*1850*/  ISETP.GT.U32.AND P2, PT, R0.reuse, R122, PT ;  /* 0x0000007a0000720c */ /* 0x040fe20003f44070 */
[----:B------:R-:W-:Y:S01]  /*1860*/  @!P5 IMAD.MOV R118, RZ, RZ, -R118 ;  /* 0x000000ffff76d224 */ /* 0x000fe200078e0a76 */
[----:B------:R-:W-:Y:S01]  /*1870*/  @!P0 IADD3 R117, R117, -R0, RZ ;  /* 0x8000000075758210 */ /* 0x000fe20007ffe0ff */
[----:B------:R-:W-:Y:S01]  /*1880*/  IMAD R123, R0, R5, R123 ;  /* 0x00000005007b7224 */ /* 0x000fe200078e027b */
[----:B------:R-:W-:Y:S01]  /*1890*/  ISETP.GE.AND P0, PT, R16, RZ, PT ;  /* 0x000000ff1000720c */ /* 0x000fe20003f06270 */
[----:B------:R-:W-:Y:S01]  /*18a0*/  STL [R1+0x1bf0], R252 ;  /* 0x001bf0fc01007387 */ /* 0x000fe20000100800 */
[----:B------:R-:W-:-:S02]  /*18b0*/  LOP3.LUT R5, R3, 0x28, RZ, 0xfc, !PT ;  /* 0x0000002803057812 */ /* 0x000fc400078efcff */
[----:B------:R-:W-:Y:S02]  /*18c0*/  IABS R11, R4 ;  /* 0x00000004000b7213 */ /* 0x000fe40000000000 */
[----:B------:R-:W-:Y:S01]  /*18d0*/  @!P1 IADD3 R119, R119, -R0, RZ ;  /* 0x8000000077779210 */ /* 0x000fe20007ffe0ff */
[--C-:B------:R-:W-:Y:S01]  /*18e0*/  @!P3 IMAD.IADD R121, R121, 0x1, -R0.reuse ;  /* 0x000000017979b824 */ /* 0x100fe200078e0a00 */
[----:B------:R-:W-:Y:S01]  /*18f0*/  IABS R125, R5 ;  /* 0x00000005007d7213 */ /* 0x000fe20000000000 */
[----:B------:R-:W-:Y:S01]  /*1900*/  @!P2 IMAD.IADD R122, R122, 0x1, -R0 ;  /* 0x000000017a7aa824 */ /* 0x000fe200078e0a00 */
[----:B------:R-:W-:Y:S01]  /*1910*/  @!P6 IADD3 R117, -R117, RZ, RZ ;  /* 0x000000ff7575e210 */ /* 0x000fe20007ffe1ff */
[----:B------:R-:W-:Y:S01]  /*1920*/  @!P4 IMAD.MOV R119, RZ, RZ, -R119 ;  /* 0x000000ffff77c224 */ /* 0x000fe200078e0a77 */
[----:B------:R-:W-:Y:S02]  /*1930*/  ISETP.GT.U32.AND P3, PT, R0, R121, PT ;  /* 0x000000790000720c */ /* 0x000fe40003f64070 */
[----:B------:R-:W-:Y:S01]  /*1940*/  ISETP.GE.AND P4, PT, R4, RZ, PT ;  /* 0x000000ff0400720c */ /* 0x000fe20003f86270 */
[----:B------:R-:W-:Y:S01]  /*1950*/  IMAD.HI.U32 R4, R2, R11, RZ ;  /* 0x0000000b02047227 */ /* 0x000fe200078e00ff */
[----:B------:R-:W-:Y:S01]  /*1960*/  @!P0 IADD3 R120, -R120, RZ, RZ ;  /* 0x000000ff78788210 */ /* 0x000fe20007ffe1ff */
[----:B------:R-:W-:Y:S01]  /*1970*/  STL [R1+0x1bf4], R117 ;  /* 0x001bf47501007387 */ /* 0x000fe20000100800 */
[----:B------:R-:W-:Y:S01]  /*1980*/  ISETP.GT.U32.AND P2, PT, R0, R122, PT ;  /* 0x0000007a0000720c */ /* 0x000fe20003f44070 */
[----:B------:R-:W-:Y:S01]  /*1990*/  IMAD.MOV R4, RZ, RZ, -R4 ;  /* 0x000000ffff047224 */ /* 0x000fe200078e0a04 */
[----:B------:R-:W-:Y:S01]  /*19a0*/  ISETP.GE.AND P0, PT, R5, RZ, PT ;  /* 0x000000ff0500720c */ /* 0x000fe20003f06270 */
[----:B------:R-:W-:Y:S01]  /*19b0*/  IMAD.HI.U32 R5, R2, R125, RZ ;  /* 0x0000007d02057227 */ /* 0x000fe200078e00ff */
[----:B------:R-:W-:Y:S01]  /*19c0*/  ISETP.GE.AND P6, PT, R10, RZ, PT ;  /* 0x000000ff0a00720c */ /* 0x000fe20003fc6270 */
[----:B------:R-:W-:Y:S01]  /*19d0*/  STL [R1+0x1bf8], R118 ;  /* 0x001bf87601007387 */ /* 0x000fe20000100800 */
[----:B------:R-:W-:Y:S01]  /*19e0*/  ISETP.GE.AND P5, PT, R6, RZ, PT ;  /* 0x000000ff0600720c */ /* 0x000fe20003fa6270 */
[C---:B------:R-:W-:Y:S01]  /*19f0*/  IMAD R124, R0.reuse, R4, R11 ;  /* 0x00000004007c7224 */ /* 0x040fe200078e020b */
[----:B------:R-:W-:Y:S01]  /*1a00*/  IADD3 R5, -R5, RZ, RZ ;  /* 0x000000ff05057210 */ /* 0x000fe20007ffe1ff */
[--C-:B------:R-:W-:Y:S01]  /*1a10*/  @!P3 IMAD.IADD R121, R121, 0x1, -R0.reuse ;  /* 0x000000017979b824 */ /* 0x100fe200078e0a00 */
[C---:B------:R-:W-:Y:S01]  /*1a20*/  ISETP.GT.U32.AND P3, PT, R0.reuse, R123, PT ;  /* 0x0000007b0000720c */ /* 0x040fe20003f64070 */
[----:B------:R-:W-:Y:S01]  /*1a30*/  STL [R1+0x1bfc], R119 ;  /* 0x001bfc7701007387 */ /* 0x000fe20000100800 */
[C---:B------:R-:W-:Y:S01]  /*1a40*/  LOP3.LUT R6, R3.reuse, 0x2a, RZ, 0xfc, !PT ;  /* 0x0000002a03067812 */ /* 0x040fe200078efcff */
[----:B------:R-:W-:Y:S01]  /*1a50*/  IMAD R125, R0, R5, R125 ;  /* 0x00000005007d7224 */ /* 0x000fe200078e027d */
[----:B------:R-:W-:Y:S01]  /*1a60*/  LOP3.LUT R10, R3, 0x2c, RZ, 0xfc, !PT ;  /* 0x0000002c030a7812 */ /* 0x000fe200078efcff */
[----:B------:R-:W-:Y:S01]  /*1a70*/  @!P2 IMAD.IADD R122, R122, 0x1, -R0 ;  /* 0x000000017a7aa824 */ /* 0x000fe200078e0a00 */
[C---:B------:R-:W-:Y:S01]  /*1a80*/  ISETP.GT.U32.AND P2, PT, R0.reuse, R124, PT ;  /* 0x0000007c0000720c */ /* 0x040fe20003f44070 */
[----:B------:R-:W-:Y:S01]  /*1a90*/  @!P6 IMAD.MOV R121, RZ, RZ, -R121 ;  /* 0x000000ffff79e224 */ /* 0x000fe200078e0a79 */
[----:B------:R-:W-:Y:S01]  /*1aa0*/  ISETP.GT.U32.AND P6, PT, R0, R125, PT ;  /* 0x0000007d0000720c */ /* 0x000fe20003fc4070 */
[----:B------:R-:W-:Y:S01]  /*1ab0*/  @!P5 IMAD.MOV R122, RZ, RZ, -R122 ;  /* 0x000000ffff7ad224 */ /* 0x000fe200078e0a7a */
[----:B------:R-:W-:Y:S01]  /*1ac0*/  IABS R13, R6 ;  /* 0x00000006000d7213 */ /* 0x000fe20000000000 */
[----:B------:R-:W-:Y:S01]  /*1ad0*/  STL [R1+0x1c00], R120 ;  /* 0x001c007801007387 */ /* 0x000fe20000100800 */
[----:B------:R-:W-:Y:S01]  /*1ae0*/  IABS R127, R10 ;  /* 0x0000000a007f7213 */ /* 0x000fe20000000000 */
[--C-:B------:R-:W-:Y:S01]  /*1af0*/  @!P3 IMAD.IADD R123, R123, 0x1, -R0.reuse ;  /* 0x000000017b7bb824 */ /* 0x100fe200078e0a00 */
[----:B------:R-:W-:Y:S01]  /*1b00*/  ISETP.GE.AND P1, PT, R12, RZ, PT ;  /* 0x000000ff0c00720c */ /* 0x000fe20003f26270 */
[----:B------:R-:W-:Y:S01]  /*1b10*/  IMAD.HI.U32 R4, R2, R13, RZ ;  /* 0x0000000d02047227 */ /* 0x000fe200078e00ff */
[----:B------:R-:W-:Y:S01]  /*1b20*/  LOP3.LUT R12, R3, 0x2e, RZ, 0xfc, !PT ;  /* 0x0000002e030c7812 */ /* 0x000fe200078efcff */
[----:B------:R-:W-:Y:S01]  /*1b30*/  STL [R1+0x1c04], R121 ;  /* 0x001c047901007387 */ /* 0x000fe20000100800 */
[----:B------:R-:W-:Y:S01]  /*1b40*/  ISETP.GT.U32.AND P3, PT, R0, R123, PT ;  /* 0x0000007b0000720c */ /* 0x000fe20003f64070 */
[----:B------:R-:W-:Y:S01]  /*1b50*/  IMAD.HI.U32 R5, R2, R127, RZ ;  /* 0x0000007f02057227 */ /* 0x000fe200078e00ff */
[----:B------:R-:W-:Y:S01]  /*1b60*/  @!P2 IADD3 R124, R124, -R0, RZ ;  /* 0x800000007c7ca210 */ /* 0x000fe20007ffe0ff */
[----:B------:R1:W-:Y:S01]  /*1b70*/  STL [R1+0x1c08], R122 ;  /* 0x001c087a01007387 */ /* 0x0003e20000100800 */
[----:B------:R-:W-:Y:S01]  /*1b80*/  IABS R11, R12 ;  /* 0x0000000c000b7213 */ /* 0x000fe20000000000 */
[----:B------:R-:W-:Y:S01]  /*1b90*/  @!P6 IMAD.IADD R125, R125, 0x1, -R0 ;  /* 0x000000017d7de824 */ /* 0x000fe200078e0a00 */
[----:B------:R-:W-:Y:S01]  /*1ba0*/  ISETP.GT.U32.AND P2, PT, R0, R124, PT ;  /* 0x0000007c0000720c */ /* 0x000fe20003f44070 */
[----:B------:R-:W-:Y:S01]  /*1bb0*/  IMAD.MOV R4, RZ, RZ, -R4 ;  /* 0x000000ffff047224 */ /* 0x000fe200078e0a04 */
[----:B------:R-:W-:-:S02]  /*1bc0*/  IADD3 R5, -R5, RZ, RZ ;  /* 0x000000ff05057210 */ /* 0x000fc40007ffe1ff */
[C---:B------:R-:W-:Y:S01]  /*1bd0*/  ISETP.GT.U32.AND P6, PT, R0.reuse, R125, PT ;  /* 0x0000007d0000720c */ /* 0x040fe20003fc4070 */
[C---:B------:R-:W-:Y:S01]  /*1be0*/  IMAD R126, R0.reuse, R4, R13 ;  /* 0x00000004007e7224 */ /* 0x040fe200078e020d */
[C---:B------:R-:W-:Y:S01]  /*1bf0*/  LOP3.LUT R16, R3.reuse, 0x32, RZ, 0xfc, !PT ;  /* 0x0000003203107812 */ /* 0x040fe200078efcff */
[----:B------:R-:W-:Y:S01]  /*1c00*/  IMAD R127, R0, R5, R127 ;  /* 0x00000005007f7224 */ /* 0x000fe200078e027f */
[----:B------:R-:W-:Y:S01]  /*1c10*/  ISETP.GE.AND P5, PT, R6, RZ, PT ;  /* 0x000000ff0600720c */ /* 0x000fe20003fa6270 */
[----:B------:R-:W-:Y:S01]  /*1c20*/  IMAD.HI.U32 R4, R2, R11, RZ ;  /* 0x0000000b02047227 */ /* 0x000fe200078e00ff */
[----:B------:R-:W-:Y:S02]  /*1c30*/  IABS R13, R16 ;  /* 0x00000010000d7213 */ /* 0x000fe40000000000 */
[C---:B------:R-:W-:Y:S01]  /*1c40*/  LOP3.LUT R31, R3.reuse, 0x158, RZ, 0xfc, !PT ;  /* 0x00000158031f7812 */ /* 0x040fe200078efcff */
[----:B------:R-:W-:Y:S01]  /*1c50*/  @!P2 IMAD.IADD R124, R124, 0x1, -R0 ;  /* 0x000000017c7ca824 */ /* 0x000fe200078e0a00 */
[----:B------:R-:W-:Y:S01]  /*1c60*/  ISETP.GT.U32.AND P2, PT, R0, R126, PT ;  /* 0x0000007e0000720c */ /* 0x000fe20003f44070 */
[----:B------:R-:W-:Y:S01]  /*1c70*/  IMAD.MOV R128, RZ, RZ, -R4 ;  /* 0x000000ffff807224 */ /* 0x000fe200078e0a04 */
[----:B------:R-:W-:Y:S01]  /*1c80*/  LOP3.LUT R38, R3, 0x166, RZ, 0xfc, !PT ;  /* 0x0000016603267812 */ /* 0x000fe200078efcff */
[----:B------:R-:W-:Y:S01]  /*1c90*/  IMAD.HI.U32 R4, R2, R129, RZ ;  /* 0x0000008102047227 */ /* 0x000fe200078e00ff */
[----:B------:R-:W-:-:S02]  /*1ca0*/  @!P6 IADD3 R125, R125, -R0, RZ ;  /* 0x800000007d7de210 */ /* 0x000fc40007ffe0ff */
[----:B------:R-:W-:Y:S01]  /*1cb0*/  ISETP.GT.U32.AND P6, PT, R0, R127, PT ;  /* 0x0000007f0000720c */ /* 0x000fe20003fc4070 */
[----:B------:R-:W-:Y:S01]  /*1cc0*/  @!P3 IMAD.IADD R123, R123, 0x1, -R0 ;  /* 0x000000017b7bb824 */ /* 0x000fe200078e0a00 */
[----:B------:R-:W-:Y:S01]  /*1cd0*/  ISETP.GE.AND P3, PT, R10, RZ, PT ;  /* 0x000000ff0a00720c */ /* 0x000fe20003f66270 */
[----:B------:R-:W-:Y:S01]  /*1ce0*/  IMAD R128, R0, R128, R11 ;  /* 0x0000008000807224 */ /* 0x000fe200078e020b */
[----:B------:R-:W-:Y:S01]  /*1cf0*/  LOP3.LUT R36, R3, 0x164, RZ, 0xfc, !PT ;  /* 0x0000016403247812 */ /* 0x000fe200078efcff */
[----:B------:R-:W-:Y:S01]  /*1d00*/  IMAD.MOV R10, RZ, RZ, -R4 ;  /* 0x000000ffff0a7224 */ /* 0x000fe200078e0a04 */
[----:B------:R-:W-:Y:S01]  /*1d10*/  @!P1 IADD3 R123, -R123, RZ, RZ ;  /* 0x000000ff7b7b9210 */ /* 0x000fe20007ffe1ff */
[--C-:B------:R-:W-:Y:S01]  /*1d20*/  @!P2 IMAD.IADD R126, R126, 0x1, -R0.reuse ;  /* 0x000000017e7ea824 */ /* 0x100fe200078e0a00 */
[C---:B------:R-:W-:Y:S01]  /*1d30*/  ISETP.GT.U32.AND P2, PT, R0.reuse, R128, PT ;  /* 0x000000800000720c */ /* 0x040fe20003f44070 */
[----:B------:R-:W-:Y:S01]  /*1d40*/  IMAD R129, R0, R10, R129 ;  /* 0x0000000a00817224 */ /* 0x000fe200078e0281 */
[C---:B------:R-:W-:Y:S01]  /*1d50*/  LOP3.LUT R10, R3.reuse, 0x3a, RZ, 0xfc, !PT ;  /* 0x0000003a030a7812 */ /* 0x040fe200078efcff */
[----:B------:R-:W-:Y:S01]  /*1d60*/  IMAD.HI.U32 R5, R2, R13, RZ ;  /* 0x0000000d02057227 */ /* 0x000fe200078e00ff */
[----:B------:R-:W-:Y:S01]  /*1d70*/  LOP3.LUT R40, R3, 0x168, RZ, 0xfc, !PT ;  /* 0x0000016803287812 */ /* 0x000fe200078efcff */
[----:B------:R2:W-:Y:S01]  /*1d80*/  STL [R1+0x1c0c], R123 ;  /* 0x001c0c7b01007387 */ /* 0x0005e20000100800 */
[----:B------:R-:W-:Y:S01]  /*1d90*/  IABS R11, R10 ;  /* 0x0000000a000b7213 */ /* 0x000fe20000000000 */
[----:B------:R-:W-:Y:S01]  /*1da0*/  @!P6 IMAD.IADD R127, R127, 0x1, -R0 ;  /* 0x000000017f7fe824 */ /* 0x000fe200078e0a00 */
[----:B------:R-:W-:Y:S01]  /*1db0*/  ISETP.GT.U32.AND P6, PT, R0, R129, PT ;  /* 0x000000810000720c */ /* 0x000fe20003fc4070 */
[----:B------:R-:W-:Y:S01]  /*1dc0*/  IMAD.HI.U32 R4, R2, R15, RZ ;  /* 0x0000000f02047227 */ /* 0x000fe200078e00ff */
[----:B------:R-:W-:-:S02]  /*1dd0*/  LOP3.LUT R41, R3, 0x16a, RZ, 0xfc, !PT ;  /* 0x0000016a03297812 */ /* 0x000fc400078efcff */
[----:B------:R-:W-:Y:S01]  /*1de0*/  ISETP.GT.U32.AND P1, PT, R0, R127, PT ;  /* 0x0000007f0000720c */ /* 0x000fe20003f24070 */
[--C-:B------:R-:W-:Y:S01]  /*1df0*/  @!P2 IMAD.IADD R128, R128, 0x1, -R0.reuse ;  /* 0x000000018080a824 */ /* 0x100fe200078e0a00 */
[----:B------:R-:W-:Y:S01]  /*1e00*/  ISETP.GT.U32.AND P2, PT, R0, R126, PT ;  /* 0x0000007e0000720c */ /* 0x000fe20003f44070 */
[----:B------:R-:W-:Y:S01]  /*1e10*/  IMAD.HI.U32 R6, R2, R131, RZ ;  /* 0x0000008302067227 */ /* 0x000fe200078e00ff */
[----:B------:R-:W-:Y:S02]  /*1e20*/  IABS R37, R41 ;  /* 0x0000002900257213 */ /* 0x000fe40000000000 */
[----:B------:R-:W-:Y:S01]  /*1e30*/  LOP3.LUT R42, R3, 0x170, RZ, 0xfc, !PT ;  /* 0x00000170032a7812 */ /* 0x000fe200078efcff */
[----:B------:R-:W-:Y:S01]  /*1e40*/  IMAD.MOV R5, RZ, RZ, -R5 ;  /* 0x000000ffff057224 */ /* 0x000fe200078e0a05 */
[----:B------:R-:W-:Y:S01]  /*1e50*/  IADD3 R6, -R6, RZ, RZ ;  /* 0x000000ff06067210 */ /* 0x000fe20007ffe1ff */
[----:B------:R-:W-:Y:S01]  /*1e60*/  @!P6 IMAD.IADD R129, R129, 0x1, -R0 ;  /* 0x000000018181e824 */ /* 0x000fe200078e0a00 */
[C---:B------:R-:W-:Y:S01]  /*1e70*/  ISETP.GT.U32.AND P6, PT, R0.reuse, R128, PT ;  /* 0x000000800000720c */ /* 0x040fe20003fc4070 */
[----:B------:R-:W-:Y:S01]  /*1e80*/  IMAD.MOV R4, RZ, RZ, -R4 ;  /* 0x000000ffff047224 */ /* 0x000fe200078e0a04 */
[C---:B------:R-:W-:Y:S01]  /*1e90*/  LOP3.LUT R44, R3.reuse, 0x174, RZ, 0xfc, !PT ;  /* 0x00000174032c7812 */ /* 0x040fe200078efcff */
[----:B------:R-:W-:Y:S01]  /*1ea0*/  @!P4 IMAD.MOV R124, RZ, RZ, -R124 ;  /* 0x000000ffff7cc224 */ /* 0x000fe200078e0a7c */
[C---:B------:R-:W-:Y:S01]  /*1eb0*/  ISETP.GT.U32.AND P4, PT, R0.reuse, R129, PT ;  /* 0x000000810000720c */ /* 0x040fe20003f84070 */
[----:B------:R-:W-:Y:S01]  /*1ec0*/  IMAD R130, R0, R5, R13 ;  /* 0x0000000500827224 */ /* 0x000fe200078e020d */
[----:B------:R-:W-:Y:S01]  /*1ed0*/  @!P2 IADD3 R126, R126, -R0, RZ ;  /* 0x800000007e7ea210 */ /* 0x000fe20007ffe0ff */
[C---:B------:R-:W-:Y:S01]  /*1ee0*/  IMAD R132, R0.reuse, R4, R15 ;  /* 0x0000000400847224 */ /* 0x040fe200078e020f */
[C---:B------:R-:W-:Y:S01]  /*1ef0*/  LOP3.LUT R13, R3.reuse, 0x4a, RZ, 0xfc, !PT ;  /* 0x0000004a030d7812 */ /* 0x040fe200078efcff */
[----:B------:R-:W-:Y:S01]  /*1f00*/  @!P0 IMAD.MOV R125, RZ, RZ, -R125 ;  /* 0x000000ffff7d8224 */ /* 0x000fe200078e0a7d */
[C---:B------:R-:W-:Y:S01]  /*1f10*/  ISETP.GT.U32.AND P0, PT, R0.reuse, R130, PT ;  /* 0x000000820000720c */ /* 0x040fe20003f04070 */
[----:B------:R-:W-:Y:S01]  /*1f20*/  IMAD R131, R0, R6, R131 ;  /* 0x0000000600837224 */ /* 0x000fe200078e0283 */
[----:B------:R-:W-:Y:S01]  /*1f30*/  LOP3.LUT R6, R3, 0x38, RZ, 0xfc, !PT ;  /* 0x0000003803067812 */ /* 0x000fe200078efcff */
[--C-:B------:R-:W-:Y:S01]  /*1f40*/  @!P6 IMAD.IADD R128, R128, 0x1, -R0.reuse ;  /* 0x000000018080e824 */ /* 0x100fe200078e0a00 */
[----:B------:R-:W-:Y:S01]  /*1f50*/  ISETP.GT.U32.AND P6, PT, R0, R132, PT ;  /* 0x000000840000720c */ /* 0x000fe20003fc4070 */
[----:B------:R-:W-:Y:S01]  /*1f60*/  IMAD.HI.U32 R5, R2, R11, RZ ;  /* 0x0000000b02057227 */ /* 0x000fe200078e00ff */
[----:B------:R-:W-:Y:S01]  /*1f70*/  IABS R133, R6 ;  /* 0x0000000600857213 */ /* 0x000fe20000000000 */
[----:B------:R3:W-:Y:S01]  /*1f80*/  STL [R1+0x1c10], R124 ;  /* 0x001c107c01007387 */ /* 0x0007e20000100800 */
[----:B------:R-:W-:Y:S01]  /*1f90*/  ISETP.GT.U32.AND P2, PT, R0, R131, PT ;  /* 0x000000830000720c */ /* 0x000fe20003f44070 */
[--C-:B------:R-:W-:Y:S01]  /*1fa0*/  @!P4 IMAD.IADD R129, R129, 0x1, -R0.reuse ;  /* 0x000000018181c824 */ /* 0x100fe200078e0a00 */
[----:B------:R-:W-:Y:S01]  /*1fb0*/  ISETP.GE.AND P4, PT, R14, RZ, PT ;  /* 0x000000ff0e00720c */ /* 0x000fe20003f86270 */
[----:B------:R-:W-:Y:S01]  /*1fc0*/  IMAD.MOV R5, RZ, RZ, -R5 ;  /* 0x000000ffff057224 */ /* 0x000fe200078e0a05 */
[----:B------:R-:W-:Y:S01]  /*1fd0*/  LOP3.LUT R14, R3, 0x4c, RZ, 0xfc, !PT ;  /* 0x0000004c030e7812 */ /* 0x000fe200078efcff */
[----:B------:R-:W-:Y:S01]  /*1fe0*/  @!P1 IMAD.IADD R127, R127, 0x1, -R0 ;  /* 0x000000017f7f9824 */ /* 0x000fe200078e0a00 */
[----:B------:R-:W-:Y:S01]  /*1ff0*/  ISETP.GE.AND P1, PT, R12, RZ, PT ;  /* 0x000000ff0c00720c */ /* 0x000fe20003f26270 */
[----:B------:R-:W-:Y:S01]  /*2000*/  IMAD.HI.U32 R4, R2, R133, RZ ;  /* 0x0000008502047227 */ /* 0x000fe200078e00ff */
[----:B------:R-:W-:-:S02]  /*2010*/  LOP3.LUT R12, R3, 0x3e, RZ, 0xfc, !PT ;  /* 0x0000003e030c7812 */ /* 0x000fc400078efcff */
[----:B------:R-:W-:Y:S01]  /*2020*/  @!P6 IADD3 R132, R132, -R0, RZ ;  /* 0x800000008484e210 */ /* 0x000fe20007ffe0ff */
[----:B------:R-:W-:Y:S01]  /*2030*/  @!P0 IMAD.IADD R130, R130, 0x1, -R0 ;  /* 0x0000000182828824 */ /* 0x000fe200078e0a00 */
[----:B------:R-:W-:Y:S01]  /*2040*/  IADD3 R4, -R4, RZ, RZ ;  /* 0x000000ff04047210 */ /* 0x000fe20007ffe1ff */
[C---:B------:R-:W-:Y:S01]  /*2050*/  IMAD R134, R0.reuse, R5, R11 ;  /* 0x0000000500867224 */ /* 0x040fe200078e020b */
[----:B------:R-:W-:Y:S01]  /*2060*/  LOP3.LUT R5, R3, 0x3c, RZ, 0xfc, !PT ;  /* 0x0000003c03057812 */ /* 0x000fe200078efcff */
[----:B------:R-:W-:Y:S01]  /*2070*/  @!P5 IMAD.MOV R126, RZ, RZ, -R126 ;  /* 0x000000ffff7ed224 */ /* 0x000fe200078e0a7e */
[C---:B------:R-:W-:Y:S01]  /*2080*/  ISETP.GT.U32.AND P5, PT, R0.reuse, R130, PT ;  /* 0x000000820000720c */ /* 0x040fe20003fa4070 */
[C---:B------:R-:W-:Y:S01]  /*2090*/  IMAD R133, R0.reuse, R4, R133 ;  /* 0x0000000400857224 */ /* 0x040fe200078e0285 */
[----:B------:R-:W-:Y:S01]  /*20a0*/  ISETP.GT.U32.AND P6, PT, R0, R132, PT ;  /* 0x000000840000720c */ /* 0x000fe20003fc4070 */
[----:B------:R-:W-:Y:S01]  /*20b0*/  @!P1 IMAD.MOV R128, RZ, RZ, -R128 ;  /* 0x000000ffff809224 */ /* 0x000fe200078e0a80 */
[----:B------:R-:W-:Y:S01]  /*20c0*/  IABS R135, R5 ;  /* 0x0000000500877213 */ /* 0x000fe20000000000 */
[----:B------:R-:W-:Y:S01]  /*20d0*/  @!P2 IMAD.IADD R131, R131, 0x1, -R0 ;  /* 0x000000018383a824 */ /* 0x000fe200078e0a00 */
[----:B------:R-:W-:Y:S01]  /*20e0*/  @!P4 IADD3 R129, -R129, RZ, RZ ;  /* 0x000000ff8181c210 */ /* 0x000fe20007ffe1ff */
[----:B------:R-:W-:Y:S01]  /*20f0*/  @!P3 IMAD.MOV R127, RZ, RZ, -R127 ;  /* 0x000000ffff7fb224 */ /* 0x000fe200078e0a7f */
[----:B------:R-:W-:Y:S01]  /*2100*/  ISETP.GE.AND P4, PT, R18, RZ, PT ;  /* 0x000000ff1200720c */ /* 0x000fe20003f86270 */
[----:B------:R-:W-:Y:S01]  /*2110*/  IMAD.HI.U32 R4, R2, R135, RZ ;  /* 0x0000008702047227 */ /* 0x000fe200078e00ff */
[----:B------:R-:W-:-:S02]  /*2120*/  ISETP.GT.U32.AND P1, PT, R0, R133, PT ;  /* 0x000000850000720c */ /* 0x000fc40003f24070 */
[----:B------:R-:W-:Y:S01]  /*2130*/  ISETP.GE.AND P0, PT, R16, RZ, PT ;  /* 0x000000ff1000720c */ /* 0x000fe20003f06270 */
[----:B------:R-:W-:Y:S01]  /*2140*/  IMAD.MOV R4, RZ, RZ, -R4 ;  /* 0x000000ffff047224 */ /* 0x000fe200078e0a04 */
[----:B------:R-:W-:Y:S01]  /*2150*/  ISETP.GT.U32.AND P3, PT, R0, R131, PT ;  /* 0x000000830000720c */ /* 0x000fe20003f64070 */
[--C-:B------:R-:W-:Y:S01]  /*2160*/  @!P5 IMAD.IADD R130, R130, 0x1, -R0.reuse ;  /* 0x000000018282d824 */ /* 0x100fe200078e0a00 */
[----:B------:R-:W-:Y:S01]  /*2170*/  ISETP.GT.U32.AND P5, PT, R0, R134, PT ;  /* 0x000000860000720c */ /* 0x000fe20003fa4070 */
[----:B------:R-:W-:Y:S01]  /*2180*/  @!P6 IMAD.IADD R132, R132, 0x1, -R0 ;  /* 0x000000018484e824 */ /* 0x000fe200078e0a00 */
[----:B------:R-:W-:Y:S01]  /*2190*/  IABS R11, R12 ;  /* 0x0000000c000b7213 */ /* 0x000fe20000000000 */
[----:B------:R-:W-:Y:S01]  /*21a0*/  IMAD R135, R0, R4, R135 ;  /* 0x0000000400877224 */ /* 0x000fe200078e0287 */
[----:B------:R-:W-:Y:S01]  /*21b0*/  LOP3.LUT R4, R3, 0x40, RZ, 0xfc, !PT ;  /* 0x0000004003047812 */ /* 0x000fe200078efcff */
[----:B------:R-:W-:Y:S01]  /*21c0*/  @!P4 IMAD.MOV R132, RZ, RZ, -R132 ;  /* 0x000000ffff84c224 */ /* 0x000fe200078e0a84 */
[----:B------:R-:W-:-:S02]  /*21d0*/  ISETP.GE.AND P6, PT, R10, RZ, PT ;  /* 0x000000ff0a00720c */ /* 0x000fc40003fc6270 */
[----:B------:R-:W-:Y:S01]  /*21e0*/  ISETP.GT.U32.AND P4, PT, R0, R135, PT ;  /* 0x000000870000720c */ /* 0x000fe20003f84070 */
[----:B------:R-:W-:Y:S01]  /*21f0*/  @!P0 IMAD.MOV R130, RZ, RZ, -R130 ;  /* 0x000000ffff828224 */ /* 0x000fe200078e0a82 */
[----:B------:R-:W-:Y:S01]  /*2200*/  @!P1 IADD3 R133, R133, -R0, RZ ;  /* 0x8000000085859210 */ /* 0x000fe20007ffe0ff */
[--C-:B------:R-:W-:Y:S01]  /*2210*/  @!P3 IMAD.IADD R131, R131, 0x1, -R0.reuse ;  /* 0x000000018383b824 */ /* 0x100fe200078e0a00 */
[----:B------:R-:W-:Y:S01]  /*2220*/  ISETP.GE.AND P1, PT, R5, RZ, PT ;  /* 0x000000ff0500720c */ /* 0x000fe20003f26270 */
[----:B------:R-:W-:Y:S01]  /*2230*/  @!P5 IMAD.IADD R134, R134, 0x1, -R0 ;  /* 0x000000018686d824 */ /* 0x000fe200078e0a00 */
[----:B------:R-:W-:Y:S01]  /*2240*/  ISETP.GT.U32.AND P0, PT, R0, R133, PT ;  /* 0x000000850000720c */ /* 0x000fe20003f04070 */
[----:B------:R-:W-:Y:S01]  /*2250*/  IMAD.HI.U32 R5, R2, R11, RZ ;  /* 0x0000000b02057227 */ /* 0x000fe200078e00ff */
[----:B------:R-:W-:Y:S02]  /*2260*/  LOP3.LUT R10, R3, 0x44, RZ, 0xfc, !PT ;  /* 0x00000044030a7812 */ /* 0x000fe400078efcff */
[----:B------:R-:W-:-:S02]  /*2270*/  ISETP.GT.U32.AND P5, PT, R0, R134, PT ;  /* 0x000000860000720c */ /* 0x000fc40003fa4070 */
[----:B------:R-:W-:Y:S01]  /*2280*/  IABS R137, R4 ;  /* 0x0000000400897213 */ /* 0x000fe20000000000 */
[--C-:B------:R-:W-:Y:S01]  /*2290*/  @!P4 IMAD.IADD R135, R135, 0x1, -R0.reuse ;  /* 0x000000018787c824 */ /* 0x100fe200078e0a00 */
[----:B------:R-:W-:Y:S02]  /*22a0*/  ISETP.GE.AND P3, PT, R6, RZ, PT ;  /* 0x000000ff0600720c */ /* 0x000fe40003f66270 */
[----:B------:R-:W-:Y:S02]  /*22b0*/  IADD3 R5, -R5, RZ, RZ ;  /* 0x000000ff05057210 */ /* 0x000fe40007ffe1ff */
[C---:B------:R-:W-:Y:S01]  /*22c0*/  ISETP.GT.U32.AND P4, PT, R0.reuse, R135, PT ;  /* 0x000000870000720c */ /* 0x040fe20003f84070 */
[----:B------:R-:W-:Y:S01]  /*22d0*/  @!P0 IMAD.IADD R133, R133, 0x1, -R0 ;  /* 0x0000000185858824 */ /* 0x000fe200078e0a00 */
[----:B------:R-:W-:Y:S01]  /*22e0*/  IABS R139, R10 ;  /* 0x0000000a008b7213 */ /* 0x000fe20000000000 */
[----:B------:R-:W-:Y:S01]  /*22f0*/  IMAD R136, R0, R5, R11 ;  /* 0x0000000500887224 */ /* 0x000fe200078e020b */
[----:B------:R-:W-:Y:S01]  /*2300*/  ISETP.GE.AND P0, PT, R4, RZ, PT ;  /* 0x000000ff0400720c */ /* 0x000fe20003f06270 */
[----:B------:R-:W-:Y:S01]  /*2310*/  IMAD.HI.U32 R4, R2, R137, RZ ;  /* 0x0000008902047227 */ /* 0x000fe200078e00ff */
[----:B------:R-:W-:-:S02]  /*2320*/  LOP3.LUT R5, R3, 0x42, RZ, 0xfc, !PT ;  /* 0x0000004203057812 */ /* 0x000fc400078efcff */
[----:B------:R-:W-:Y:S01]  /*2330*/  @!P5 IADD3 R134, R134, -R0, RZ ;  /* 0x800000008686d210 */ /* 0x000fe20007ffe0ff */
[----:B------:R-:W-:Y:S01]  /*2340*/  IMAD.HI.U32 R6, R2, R139, RZ ;  /* 0x0000008b02067227 */ /* 0x000fe200078e00ff */
[----:B------:R-:W-:Y:S02]  /*2350*/  IADD3 R4, -R4, RZ, RZ ;  /* 0x000000ff04047210 */ /* 0x000fe40007ffe1ff */
[----:B------:R-:W-:Y:S01]  /*2360*/  IABS R11, R5 ;  /* 0x00000005000b7213 */ /* 0x000fe20000000000 */
[----:B------:R-:W-:Y:S01]  /*2370*/  IMAD.MOV R6, RZ, RZ, -R6 ;  /* 0x000000ffff067224 */ /* 0x000fe200078e0a06 */
[C---:B------:R-:W-:Y:S01]  /*2380*/  ISETP.GT.U32.AND P5, PT, R0.reuse, R136, PT ;  /* 0x000000880000720c */ /* 0x040fe20003fa4070 */
[----:B------:R-:W-:Y:S01]  /*2390*/  @!P3 IMAD.MOV R133, RZ, RZ, -R133 ;  /* 0x000000ffff85b224 */ /* 0x000fe200078e0a85 */
[----:B------:R-:W-:Y:S01]  /*23a0*/  ISETP.GE.AND P3, PT, R5, RZ, PT ;  /* 0x000000ff0500720c */ /* 0x000fe20003f66270 */
[----:B------:R-:W-:Y:S01]  /*23b0*/  IMAD R137, R0, R4, R137 ;  /* 0x0000000400897224 */ /* 0x000fe200078e0289 */
[----:B------:R-:W-:Y:S01]  /*23c0*/  @!P4 IADD3 R135, R135, -R0, RZ ;  /* 0x800000008787c210 */ /* 0x000fe20007ffe0ff */
[----:B------:R-:W-:Y:S01]  /*23d0*/  IMAD.HI.U32 R5, R2, R11, RZ ;  /* 0x0000000b02057227 */ /* 0x000fe200078e00ff */
[----:B------:R-:W-:-:S02]  /*23e0*/  ISETP.GE.AND P2, PT, R17, RZ, PT ;  /* 0x000000ff1100720c */ /* 0x000fc40003f46270 */
[C---:B------:R-:W-:Y:S01]  /*23f0*/  ISETP.GT.U32.AND P4, PT, R0.reuse, R137, PT ;  /* 0x000000890000720c */ /* 0x040fe20003f84070 */
[----:B------:R-:W-:Y:S01]  /*2400*/  IMAD R139, R0, R6, R139 ;  /* 0x00000006008b7224 */ /* 0x000fe200078e028b */
[----:B------:R-:W-:Y:S01]  /*2410*/  IABS R143, R14 ;  /* 0x0000000e008f7213 */ /* 0x000fe20000000000 */
[----:B------:R-:W-:Y:S01]  /*2420*/  @!P6 IMAD.MOV R134, RZ, RZ, -R134 ;  /* 0x000000ffff86e224 */ /* 0x000fe200078e0a86 */
[----:B------:R-:W-:Y:S01]  /*2430*/  ISETP.GE.AND P6, PT, R10, RZ, PT ;  /* 0x000000ff0a00720c */ /* 0x000fe20003fc6270 */
[----:B------:R-:W-:Y:S01]  /*2440*/  IMAD.MOV R5, RZ, RZ, -R5 ;  /* 0x000000ffff057224 */ /* 0x000fe200078e0a05 */
[----:B------:R-:W-:Y:S01]  /*2450*/  LOP3.LUT R10, R3, 0x46, RZ, 0xfc, !PT ;  /* 0x00000046030a7812 */ /* 0x000fe200078efcff */
[----:B------:R-:W-:Y:S01]  /*2460*/  @!P1 IMAD.MOV R135, RZ, RZ, -R135 ;  /* 0x000000ffff879224 */ /* 0x000fe200078e0a87 */
[C---:B------:R-:W-:Y:S01]  /*2470*/  ISETP.GT.U32.AND P1, PT, R0.reuse, R139, PT ;  /* 0x0000008b0000720c */ /* 0x040fe20003f24070 */
[----:B------:R-:W-:Y:S01]  /*2480*/  IMAD R138, R0, R5, R11 ;  /* 0x00000005008a7224 */ /* 0x000fe200078e020b */
[----:B------:R-:W-:Y:S01]  /*2490*/  IABS R5, R10 ;  /* 0x0000000a00057213 */ /* 0x000fe20000000000 */
[----:B------:R-:W-:Y:S01]  /*24a0*/  @!P5 IMAD.IADD R136, R136, 0x1, -R0 ;  /* 0x000000018888d824 */ /* 0x000fe200078e0a00 */
[----:B------:R-:W-:Y:S01]  /*24b0*/  IABS R11, R13 ;  /* 0x0000000d000b7213 */ /* 0x000fe20000000000 */
[----:B------:R-:W-:Y:S01]  /*24c0*/  @!P2 IMAD.MOV R131, RZ, RZ, -R131 ;  /* 0x000000ffff83a224 */ /* 0x000fe200078e0a83 */
[----:B------:R-:W-:Y:S01]  /*24d0*/  ISETP.GE.AND P2, PT, R12, RZ, PT ;  /* 0x000000ff0c00720c */ /* 0x000fe20003f46270 */
[----:B------:R-:W-:Y:S01]  /*24e0*/  IMAD.HI.U32 R4, R2, R5, RZ ;  /* 0x0000000502047227 */ /* 0x000fe200078e00ff */
[----:B------:R-:W-:-:S02]  /*24f0*/  ISETP.GT.U32.AND P5, PT, R0, R136, PT ;  /* 0x000000880000720c */ /* 0x000fc40003fa4070 */
[----:B------:R-:W-:Y:S01]  /*2500*/  LOP3.LUT R12, R3, 0x48, RZ, 0xfc, !PT ;  /* 0x00000048030c7812 */ /* 0x000fe200078efcff */
[----:B------:R-:W-:Y:S01]  /*2510*/  @!P4 IMAD.IADD R137, R137, 0x1, -R0 ;  /* 0x000000018989c824 */ /* 0x000fe200078e0a00 */
[----:B------:R-:W-:Y:S01]  /*2520*/  LOP3.LUT R15, R3, 0x70, RZ, 0xfc, !PT ;  /* 0x00000070030f7812 */ /* 0x000fe200078efcff */
[----:B------:R-:W-:Y:S01]  /*2530*/  IMAD.MOV R4, RZ, RZ, -R4 ;  /* 0x000000ffff047224 */ /* 0x000fe200078e0a04 */
[----:B------:R-:W-:Y:S01]  /*2540*/  @!P1 IADD3 R139, R139, -R0, RZ ;  /* 0x800000008b8b9210 */ /* 0x000fe20007ffe0ff */
[----:B------:R-:W-:Y:S01]  /*2550*/  IMAD.HI.U32 R6, R2, R143, RZ ;  /* 0x0000008f02067227 */ /* 0x000fe200078e00ff */
[C---:B------:R-:W-:Y:S02]  /*2560*/  ISETP.GT.U32.AND P4, PT, R0.reuse, R137, PT ;  /* 0x000000890000720c */ /* 0x040fe40003f84070 */
[C---:B------:R-:W-:Y:S01]  /*2570*/  ISETP.GT.U32.AND P1, PT, R0.reuse, R139, PT ;  /* 0x0000008b0000720c */ /* 0x040fe20003f24070 */
[----:B------:R-:W-:Y:S01]  /*2580*/  IMAD R140, R0, R4, R5 ;  /* 0x00000004008c7224 */ /* 0x000fe200078e0205 */
[----:B------:R-:W-:Y:S01]  /*2590*/  IABS R141, R12 ;  /* 0x0000000c008d7213 */ /* 0x000fe20000000000 */
[----:B------:R-:W-:Y:S01]  /*25a0*/  IMAD.HI.U32 R5, R2, R11, RZ ;  /* 0x0000000b02057227 */ /* 0x000fe200078e00ff */
[----:B------:R-:W-:-:S02]  /*25b0*/  IADD3 R6, -R6, RZ, RZ ;  /* 0x000000ff06067210 */ /* 0x000fc40007ffe1ff */
[----:B------:R-:W-:Y:S01]  /*25c0*/  IABS R161, R15 ;  /* 0x0000000f00a17213 */ /* 0x000fe20000000000 */
[----:B------:R-:W-:Y:S01]  /*25d0*/  @!P5 IMAD.IADD R136, R136, 0x1, -R0 ;  /* 0x000000018888d824 */ /* 0x000fe200078e0a00 */
[----:B------:R-:W-:Y:S01]  /*25e0*/  ISETP.GT.U32.AND P5, PT, R0, R138, PT ;  /* 0x0000008a0000720c */ /* 0x000fe20003fa4070 */
[----:B------:R-:W-:Y:S01]  /*25f0*/  IMAD.MOV R5, RZ, RZ, -R5 ;  /* 0x000000ffff057224 */ /* 0x000fe200078e0a05 */
[C---:B------:R-:W-:Y:S01]  /*2600*/  LOP3.LUT R16, R3.reuse, 0xc6, RZ, 0xfc, !PT ;  /* 0x000000c603107812 */ /* 0x040fe200078efcff */
[----:B------:R-:W-:Y:S01]  /*2610*/  @!P2 IMAD.MOV R136, RZ, RZ, -R136 ;  /* 0x000000ffff88a224 */ /* 0x000fe200078e0a88 */
[----:B------:R-:W-:Y:S01]  /*2620*/  ISETP.GE.AND P2, PT, R10, RZ, PT ;  /* 0x000000ff0a00720c */ /* 0x000fe20003f46270 */
[----:B------:R-:W-:Y:S01]  /*2630*/  IMAD R142, R0, R5, R11 ;  /* 0x00000005008e7224 */ /* 0x000fe200078e020b */
[C---:B------:R-:W-:Y:S01]  /*2640*/  LOP3.LUT R10, R3.reuse, 0x4e, RZ, 0xfc, !PT ;  /* 0x0000004e030a7812 */ /* 0x040fe200078efcff */
[----:B------:R-:W-:Y:S01]  /*2650*/  IMAD.HI.U32 R4, R2, R141, RZ ;  /* 0x0000008d02047227 */ /* 0x000fe200078e00ff */
[----:B------:R-:W-:-:S02]  /*2660*/  LOP3.LUT R17, R3, 0xc8, RZ, 0xfc, !PT ;  /* 0x000000c803117812 */ /* 0x000fc400078efcff */
[----:B------:R-:W-:Y:S01]  /*2670*/  IABS R5, R10 ;  /* 0x0000000a00057213 */ /* 0x000fe20000000000 */
[--C-:B------:R-:W-:Y:S01]  /*2680*/  @!P4 IMAD.IADD R137, R137, 0x1, -R0.reuse ;  /* 0x000000018989c824 */ /* 0x100fe200078e0a00 */
[C---:B------:R-:W-:Y:S01]  /*2690*/  ISETP.GT.U32.AND P4, PT, R0.reuse, R140, PT ;  /* 0x0000008c0000720c */ /* 0x040fe20003f84070 */
[C---:B------:R-:W-:Y:S01]  /*26a0*/  IMAD R143, R0.reuse, R6, R143 ;  /* 0x00000006008f7224 */ /* 0x040fe200078e028f */
[----:B------:R-:W-:Y:S01]  /*26b0*/  LOP3.LUT R6, R3, 0x50, RZ, 0xfc, !PT ;  /* 0x0000005003067812 */ /* 0x000fe200078efcff */
[----:B------:R-:W-:Y:S01]  /*26c0*/  @!P1 IMAD.IADD R139, R139, 0x1, -R0 ;  /* 0x000000018b8b9824 */ /* 0x000fe200078e0a00 */
[C---:B------:R-:W-:Y:S01]  /*26d0*/  ISETP.GT.U32.AND P1, PT, R0.reuse, R142, PT ;  /* 0x0000008e0000720c */ /* 0x040fe20003f24070 */
[----:B------:R-:W-:Y:S01]  /*26e0*/  IMAD.MOV R4, RZ, RZ, -R4 ;  /* 0x000000ffff047224 */ /* 0x000fe200078e0a04 */
[----:B------:R-:W-:Y:S01]  /*26f0*/  IABS R145, R6 ;  /* 0x0000000600917213 */ /* 0x000fe20000000000 */
[----:B------:R-:W-:Y:S01]  /*2700*/  @!P6 IMAD.MOV R139, RZ, RZ, -R139 ;  /* 0x000000ffff8be224 */ /* 0x000fe200078e0a8b */
[C---:B------:R-:W-:Y:S01]  /*2710*/  ISETP.GT.U32.AND P6, PT, R0.reuse, R143, PT ;  /* 0x0000008f0000720c */ /* 0x040fe20003fc4070 */
[----:B------:R-:W-:Y:S01]  /*2720*/  IMAD R141, R0, R4, R141 ;  /* 0x00000004008d7224 */ /* 0x000fe200078e028d */
[----:B------:R-:W-:Y:S01]  /*2730*/  @!P5 IADD3 R138, R138, -R0, RZ ;  /* 0x800000008a8ad210 */ /* 0x000fe20007ffe0ff */
[----:B------:R-:W-:Y:S01]  /*2740*/  IMAD.HI.U32 R4, R2, R5, RZ ;  /* 0x0000000502047227 */ /* 0x000fe200078e00ff */
[----:B------:R-:W-:-:S02]  /*2750*/  IABS R205, R17 ;  /* 0x0000001100cd7213 */ /* 0x000fc40000000000 */
[----:B------:R-:W-:Y:S01]  /*2760*/  ISETP.GT.U32.AND P5, PT, R0, R138, PT ;  /* 0x0000008a0000720c */ /* 0x000fe20003fa4070 */
[--C-:B------:R-:W-:Y:S01]  /*2770*/  @!P4 IMAD.IADD R140, R140, 0x1, -R0.reuse ;  /* 0x000000018c8cc824 */ /* 0x100fe200078e0a00 */
[----:B------:R-:W-:Y:S01]  /*2780*/  IADD3 R4, -R4, RZ, RZ ;  /* 0x000000ff04047210 */ /* 0x000fe20007ffe1ff */
[----:B------:R-:W-:Y:S01]  /*2790*/  @!P1 IMAD.IADD R142, R142, 0x1, -R0 ;  /* 0x000000018e8e9824 */ /* 0x000fe200078e0a00 */
[----:B------:R-:W-:Y:S01]  /*27a0*/  LOP3.LUT R18, R3, 0x140, RZ, 0xfc, !PT ;  /* 0x0000014003127812 */ /* 0x000fe200078efcff */
[----:B------:R-:W-:Y:S01]  /*27b0*/  @!P0 IMAD.MOV R137, RZ, RZ, -R137 ;  /* 0x000000ffff898224 */ /* 0x000fe200078e0a89 */
[C---:B------:R-:W-:Y:S01]  /*27c0*/  ISETP.GT.U32.AND P4, PT, R0.reuse, R140, PT ;  /* 0x0000008c0000720c */ /* 0x040fe20003f84070 */
[C---:B------:R-:W-:Y:S01]  /*27d0*/  IMAD R144, R0.reuse, R4, R5 ;  /* 0x0000000400907224 */ /* 0x040fe200078e0205 */
[----:B------:R-:W-:Y:S01]  /*27e0*/  ISETP.GT.U32.AND P0, PT, R0, R141, PT ;  /* 0x0000008d0000720c */ /* 0x000fe20003f04070 */
[----:B------:R-:W-:Y:S01]  /*27f0*/  IMAD.HI.U32 R4, R2, R145, RZ ;  /* 0x0000009102047227 */ /* 0x000fe200078e00ff */
[----:B------:R-:W-:-:S02]  /*2800*/  IABS R43, R44 ;  /* 0x0000002c002b7213 */ /* 0x000fc40000000000 */
[----:B------:R-:W-:Y:S01]  /*2810*/  LOP3.LUT R46, R3, 0x176, RZ, 0xfc, !PT ;  /* 0x00000176032e7812 */ /* 0x000fe200078efcff */
[--C-:B------:R-:W-:Y:S01]  /*2820*/  @!P6 IMAD.IADD R143, R143, 0x1, -R0.reuse ;  /* 0x000000018f8fe824 */ /* 0x100fe200078e0a00 */
[----:B------:R-:W-:Y:S01]  /*2830*/  ISETP.GT.U32.AND P6, PT, R0, R142, PT ;  /* 0x0000008e0000720c */ /* 0x000fe20003fc4070 */
[--C-:B------:R-:W-:Y:S01]  /*2840*/  @!P5 IMAD.IADD R138, R138, 0x1, -R0.reuse ;  /* 0x000000018a8ad824 */ /* 0x100fe200078e0a00 */
[----:B------:R-:W-:Y:S02]  /*2850*/  IADD3 R4, -R4, RZ, RZ ;  /* 0x000000ff04047210 */ /* 0x000fe40007ffe1ff */
[----:B------:R-:W-:Y:S01]  /*2860*/  ISETP.GE.AND P5, PT, R12, RZ, PT ;  /* 0x000000ff0c00720c */ /* 0x000fe20003fa6270 */
[--C-:B------:R-:W-:Y:S01]  /*2870*/  @!P4 IMAD.IADD R140, R140, 0x1, -R0.reuse ;  /* 0x000000018c8cc824 */ /* 0x100fe200078e0a00 */
[----:B------:R-:W-:Y:S01]  /*2880*/  LOP3.LUT R12, R3, 0x54, RZ, 0xfc, !PT ;  /* 0x00000054030c7812 */ /* 0x000fe200078efcff */
[----:B------:R-:W-:Y:S01]  /*2890*/  IMAD R145, R0, R4, R145 ;  /* 0x0000000400917224 */ /* 0x000fe200078e0291 */
[----:B------:R-:W-:Y:S01]  /*28a0*/  ISETP.GE.AND P4, PT, R14, RZ, PT ;  /* 0x000000ff0e00720c */ /* 0x000fe20003f86270 */
[----:B------:R-:W-:Y:S01]  /*28b0*/  @!P0 IMAD.IADD R141, R141, 0x1, -R0 ;  /* 0x000000018d8d8824 */ /* 0x000fe200078e0a00 */
[----:B------:R-:W-:Y:S01]  /*28c0*/  ISETP.GE.AND P0, PT, R10, RZ, PT ;  /* 0x000000ff0a00720c */ /* 0x000fe20003f06270 */
[----:B------:R-:W-:Y:S01]  /*28d0*/  @!P2 IMAD.MOV R140, RZ, RZ, -R140 ;  /* 0x000000ffff8ca224 */ /* 0x000fe200078e0a8c */
[----:B------:R-:W-:Y:S01]  /*28e0*/  LOP3.LUT R10, R3, 0x52, RZ, 0xfc, !PT ;  /* 0x00000052030a7812 */ /* 0x000fe200078efcff */
[----:B------:R-:W-:Y:S01]  /*28f0*/  @!P6 IMAD.IADD R142, R142, 0x1, -R0 ;  /* 0x000000018e8ee824 */ /* 0x000fe200078e0a00 */
[----:B------:R-:W-:-:S02]  /*2900*/  ISETP.GT.U32.AND P6, PT, R0, R145, PT ;  /* 0x000000910000720c */ /* 0x000fc40003fc4070 */
[C---:B------:R-:W-:Y:S02]  /*2910*/  ISETP.GT.U32.AND P2, PT, R0.reuse, R143, PT ;  /* 0x0000008f0000720c */ /* 0x040fe40003f44070 */
[----:B------:R-:W-:Y:S02]  /*2920*/  IABS R11, R10 ;  /* 0x0000000a000b7213 */ /* 0x000fe40000000000 */
[----:B------:R-:W-:Y:S02]  /*2930*/  ISETP.GT.U32.AND P1, PT, R0, R141, PT ;  /* 0x0000008d0000720c */ /* 0x000fe40003f24070 */
[----:B------:R-:W-:Y:S01]  /*2940*/  @!P3 IADD3 R138, -R138, RZ, RZ ;  /* 0x000000ff8a8ab210 */ /* 0x000fe20007ffe1ff */
[C---:B------:R-:W-:Y:S01]  /*2950*/  IMAD.HI.U32 R4, R2.reuse, R11, RZ ;  /* 0x0000000b02047227 */ /* 0x040fe200078e00ff */
[----:B------:R-:W-:Y:S02]  /*2960*/  LOP3.LUT R14, R3, 0x56, RZ, 0xfc, !PT ;  /* 0x00000056030e7812 */ /* 0x000fe400078efcff */
[----:B------:R-:W-:Y:S01]  /*2970*/  IABS R147, R12 ;  /* 0x0000000c00937213 */ /* 0x000fe20000000000 */
[----:B------:R-:W-:Y:S01]  /*2980*/  @!P6 IMAD.IADD R145, R145, 0x1, -R0 ;  /* 0x000000019191e824 */ /* 0x000fe200078e0a00 */
[----:B------:R-:W-:Y:S01]  /*2990*/  ISETP.GE.AND P3, PT, R13, RZ, PT ;  /* 0x000000ff0d00720c */ /* 0x000fe20003f66270 */
[----:B------:R-:W-:Y:S01]  /*29a0*/  IMAD.MOV R4, RZ, RZ, -R4 ;  /* 0x000000ffff047224 */ /* 0x000fe200078e0a04 */
[----:B------:R-:W-:Y:S01]  /*29b0*/  IABS R13, R14 ;  /* 0x0000000e000d7213 */ /* 0x000fe20000000000 */
[----:B------:R-:W-:Y:S01]  /*29c0*/  IMAD.HI.U32 R5, R2, R147, RZ ;  /* 0x0000009302057227 */ /* 0x000fe200078e00ff */
[----:B------:R-:W-:-:S02]  /*29d0*/  ISETP.GT.U32.AND P6, PT, R0, R145, PT ;  /* 0x000000910000720c */ /* 0x000fc40003fc4070 */
[----:B------:R-:W-:Y:S01]  /*29e0*/  LOP3.LUT R48, R3, 0x178, RZ, 0xfc, !PT ;  /* 0x0000017803307812 */ /* 0x000fe200078efcff */
[--C-:B------:R-:W-:Y:S01]  /*29f0*/  @!P2 IMAD.IADD R143, R143, 0x1, -R0.reuse ;  /* 0x000000018f8fa824 */ /* 0x100fe200078e0a00 */
[----:B------:R-:W-:Y:S01]  /*2a00*/  ISETP.GE.AND P2, PT, R6, RZ, PT ;  /* 0x000000ff0600720c */ /* 0x000fe20003f46270 */
[----:B------:R-:W-:Y:S01]  /*2a10*/  IMAD.HI.U32 R6, R2, R13, RZ ;  /* 0x0000000d02067227 */ /* 0x000fe200078e00ff */
[----:B------:R-:W-:Y:S02]  /*2a20*/  IABS R45, R48 ;  /* 0x00000030002d7213 */ /* 0x000fe40000000000 */
[C---:B------:R-:W-:Y:S01]  /*2a30*/  LOP3.LUT R50, R3.reuse, 0x182, RZ, 0xfc, !PT ;  /* 0x0000018203327812 */ /* 0x040fe200078efcff */
[----:B------:R-:W-:Y:S01]  /*2a40*/  IMAD.MOV R5, RZ, RZ, -R5 ;  /* 0x000000ffff057224 */ /* 0x000fe200078e0a05 */
[----:B------:R-:W-:Y:S01]  /*2a50*/  LOP3.LUT R54, R3, 0x186, RZ, 0xfc, !PT ;  /* 0x0000018603367812 */ /* 0x000fe200078efcff */
[C---:B------:R-:W-:Y:S01]  /*2a60*/  IMAD R146, R0.reuse, R4, R11 ;  /* 0x0000000400927224 */ /* 0x040fe200078e020b */
[----:B------:R-:W-:Y:S01]  /*2a70*/  IABS R51, R50 ;  /* 0x0000003200337213 */ /* 0x000fe20000000000 */
[----:B------:R-:W-:Y:S01]  /*2a80*/  @!P1 IMAD.IADD R141, R141, 0x1, -R0 ;  /* 0x000000018d8d9824 */ /* 0x000fe200078e0a00 */
[C---:B------:R-:W-:Y:S01]  /*2a90*/  ISETP.GT.U32.AND P1, PT, R0.reuse, R144, PT ;  /* 0x000000900000720c */ /* 0x040fe20003f24070 */
[----:B------:R-:W-:Y:S01]  /*2aa0*/  IMAD.MOV R6, RZ, RZ, -R6 ;  /* 0x000000ffff067224 */ /* 0x000fe200078e0a06 */
[----:B------:R-:W-:Y:S01]  /*2ab0*/  LOP3.LUT R52, R3, 0x184, RZ, 0xfc, !PT ;  /* 0x0000018403347812 */ /* 0x000fe200078efcff */
[C---:B------:R-:W-:Y:S01]  /*2ac0*/  IMAD R147, R0.reuse, R5, R147 ;  /* 0x0000000500937224 */ /* 0x040fe200078e0293 */
[----:B------:R-:W-:Y:S01]  /*2ad0*/  @!P5 IADD3 R141, -R141, RZ, RZ ;  /* 0x000000ff8d8dd210 */ /* 0x000fe20007ffe1ff */
[----:B------:R-:W-:Y:S01]  /*2ae0*/  @!P3 IMAD.MOV R142, RZ, RZ, -R142 ;  /* 0x000000ffff8eb224 */ /* 0x000fe200078e0a8e */
[C---:B------:R-:W-:Y:S01]  /*2af0*/  ISETP.GT.U32.AND P3, PT, R0.reuse, R146, PT ;  /* 0x000000920000720c */ /* 0x040fe20003f64070 */
[C---:B------:R-:W-:Y:S01]  /*2b00*/  IMAD R148, R0.reuse, R6, R13 ;  /* 0x0000000600947224 */ /* 0x040fe200078e020d */
[----:B------:R-:W-:Y:S01]  /*2b10*/  LOP3.LUT R6, R3, 0x58, RZ, 0xfc, !PT ;  /* 0x0000005803067812 */ /* 0x000fe200078efcff */
[----:B------:R-:W-:Y:S01]  /*2b20*/  @!P4 IMAD.MOV R143, RZ, RZ, -R143 ;  /* 0x000000ffff8fc224 */ /* 0x000fe200078e0a8f */
[C---:B------:R-:W-:Y:S01]  /*2b30*/  ISETP.GT.U32.AND P4, PT, R0.reuse, R147, PT ;  /* 0x000000930000720c */ /* 0x040fe20003f84070 */
[----:B------:R-:W-:Y:S01]  /*2b40*/  @!P6 IMAD.IADD R145, R145, 0x1, -R0 ;  /* 0x000000019191e824 */ /* 0x000fe200078e0a00 */
[----:B------:R-:W-:-:S02]  /*2b50*/  ISETP.GT.U32.AND P6, PT, R0, R148, PT ;  /* 0x000000940000720c */ /* 0x000fc40003fc4070 */
[----:B------:R-:W-:Y:S01]  /*2b60*/  @!P1 IADD3 R144, R144, -R0, RZ ;  /* 0x8000000090909210 */ /* 0x000fe20007ffe0ff */
[----:B------:R-:W-:Y:S01]  /*2b70*/  @!P2 IMAD.MOV R145, RZ, RZ, -R145 ;  /* 0x000000ffff91a224 */ /* 0x000fe200078e0a91 */
[----:B------:R-:W-:Y:S02]  /*2b80*/  IABS R149, R6 ;  /* 0x0000000600957213 */ /* 0x000fe40000000000 */
[----:B------:R-:W-:Y:S01]  /*2b90*/  ISETP.GE.AND P1, PT, R10, RZ, PT ;  /* 0x000000ff0a00720c */ /* 0x000fe20003f26270 */
[--C-:B------:R-:W-:Y:S01]  /*2ba0*/  @!P3 IMAD.IADD R146, R146, 0x1, -R0.reuse ;  /* 0x000000019292b824 */ /* 0x100fe200078e0a00 */
[----:B------:R-:W-:Y:S01]  /*2bb0*/  LOP3.LUT R10, R3, 0x5a, RZ, 0xfc, !PT ;  /* 0x0000005a030a7812 */ /* 0x000fe200078efcff */
[----:B------:R-:W-:Y:S01]  /*2bc0*/  IMAD.HI.U32 R4, R2, R149, RZ ;  /* 0x0000009502047227 */ /* 0x000fe200078e00ff */
[C---:B------:R-:W-:Y:S02]  /*2bd0*/  ISETP.GT.U32.AND P5, PT, R0.reuse, R144, PT ;  /* 0x000000900000720c */ /* 0x040fe40003fa4070 */
[----:B------:R-:W-:Y:S01]  /*2be0*/  IABS R11, R10 ;  /* 0x0000000a000b7213 */ /* 0x000fe20000000000 */
[--C-:B------:R-:W-:Y:S01]  /*2bf0*/  @!P4 IMAD.IADD R147, R147, 0x1, -R0.reuse ;  /* 0x000000019393c824 */ /* 0x100fe200078e0a00 */
[----:B------:R-:W-:Y:S01]  /*2c00*/  ISETP.GT.U32.AND P4, PT, R0, R146, PT ;  /* 0x000000920000720c */ /* 0x000fe20003f84070 */
[----:B------:R-:W-:Y:S01]  /*2c10*/  @!P6 IMAD.IADD R148, R148, 0x1, -R0 ;  /* 0x000000019494e824 */ /* 0x000fe200078e0a00 */
[----:B------:R-:W-:Y:S01]  /*2c20*/  IADD3 R5, -R4, RZ, RZ ;  /* 0x000000ff04057210 */ /* 0x000fe20007ffe1ff */
[----:B------:R-:W-:Y:S01]  /*2c30*/  IMAD.HI.U32 R4, R2, R11, RZ ;  /* 0x0000000b02047227 */ /* 0x000fe200078e00ff */
[----:B------:R-:W-:-:S02]  /*2c40*/  ISETP.GT.U32.AND P6, PT, R0, R147, PT ;  /* 0x000000930000720c */ /* 0x000fc40003fc4070 */
[----:B------:R-:W-:Y:S01]  /*2c50*/  LOP3.LUT R13, R3, 0x5e, RZ, 0xfc, !PT ;  /* 0x0000005e030d7812 */ /* 0x000fe200078efcff */
[----:B------:R-:W-:Y:S01]  /*2c60*/  IMAD.MOV R4, RZ, RZ, -R4 ;  /* 0x000000ffff047224 */ /* 0x000fe200078e0a04 */
[----:B------:R-:W-:Y:S01]  /*2c70*/  ISETP.GE.AND P3, PT, R14, RZ, PT ;  /* 0x000000ff0e00720c */ /* 0x000fe20003f66270 */
[----:B------:R-:W-:Y:S01]  /*2c80*/  IMAD R149, R0, R5, R149 ;  /* 0x0000000500957224 */ /* 0x000fe200078e0295 */
[----:B------:R-:W-:Y:S01]  /*2c90*/  @!P5 IADD3 R144, R144, -R0, RZ ;  /* 0x800000009090d210 */ /* 0x000fe20007ffe0ff */
[----:B------:R-:W-:Y:S01]  /*2ca0*/  IMAD R150, R0, R4, R11 ;  /* 0x0000000400967224 */ /* 0x000fe200078e020b */
[----:B------:R-:W-:Y:S02]  /*2cb0*/  ISETP.GE.AND P5, PT, R12, RZ, PT ;  /* 0x000000ff0c00720c */ /* 0x000fe40003fa6270 */
[----:B------:R-:W-:Y:S01]  /*2cc0*/  @!P4 IADD3 R146, R146, -R0, RZ ;  /* 0x800000009292c210 */ /* 0x000fe20007ffe0ff */
[----:B------:R-:W-:Y:S01]  /*2cd0*/  @!P0 IMAD.MOV R144, RZ, RZ, -R144 ;  /* 0x000000ffff908224 */ /* 0x000fe200078e0a90 */
[C---:B------:R-:W-:Y:S01]  /*2ce0*/  ISETP.GT.U32.AND P4, PT, R0.reuse, R149, PT ;  /* 0x000000950000720c */ /* 0x040fe20003f84070 */
[----:B------:R-:W-:Y:S01]  /*2cf0*/  @!P6 IMAD.IADD R147, R147, 0x1, -R0 ;  /* 0x000000019393e824 */ /* 0x000fe200078e0a00 */
[----:B------:R-:W-:-:S02]  /*2d00*/  ISETP.GT.U32.AND P6, PT, R0, R150, PT ;  /* 0x000000960000720c */ /* 0x000fc40003fc4070 */
[C---:B------:R-:W-:Y:S02]  /*2d10*/  LOP3.LUT R12, R3.reuse, 0x5c, RZ, 0xfc, !PT ;  /* 0x0000005c030c7812 */ /* 0x040fe400078efcff */
[----:B------:R-:W-:Y:S02]  /*2d20*/  IABS R11, R13 ;  /* 0x0000000d000b7213 */ /* 0x000fe40000000000 */
[----:B------:R-:W-:Y:S01]  /*2d30*/  IABS R151, R12 ;  /* 0x0000000c00977213 */ /* 0x000fe20000000000 */
[----:B------:R-:W-:Y:S01]  /*2d40*/  @!P5 IMAD.MOV R147, RZ, RZ, -R147 ;  /* 0x000000ffff93d224 */ /* 0x000fe200078e0a93 */
[----:B------:R-:W-:Y:S02]  /*2d50*/  ISETP.GT.U32.AND P0, PT, R0, R148, PT ;  /* 0x000000940000720c */ /* 0x000fe40003f04070 */
[----:B------:R-:W-:Y:S01]  /*2d60*/  LOP3.LUT R14, R3, 0x60, RZ, 0xfc, !PT ;  /* 0x00000060030e7812 */ /* 0x000fe200078efcff */
[----:B------:R-:W-:Y:S01]  /*2d70*/  IMAD.HI.U32 R4, R2, R151, RZ ;  /* 0x0000009702047227 */ /* 0x000fe200078e00ff */
[----:B------:R-:W-:-:S02]  /*2d80*/  @!P4 IADD3 R149, R149, -R0, RZ ;  /* 0x800000009595c210 */ /* 0x000fc40007ffe0ff */
[----:B------:R-:W-:Y:S01]  /*2d90*/  @!P1 IADD3 R146, -R146, RZ, RZ ;  /* 0x000000ff92929210 */ /* 0x000fe20007ffe1ff */
[----:B------:R-:W-:Y:S01]  /*2da0*/  @!P6 IMAD.IADD R150, R150, 0x1, -R0 ;  /* 0x000000019696e824 */ /* 0x000fe200078e0a00 */
[----:B------:R-:W-:Y:S01]  /*2db0*/  ISETP.GT.U32.AND P6, PT, R0, R149, PT ;  /* 0x000000950000720c */ /* 0x000fe20003fc4070 */
[----:B------:R-:W-:Y:S01]  /*2dc0*/  IMAD.MOV R5, RZ, RZ, -R4 ;  /* 0x000000ffff057224 */ /* 0x000fe200078e0a04 */
[----:B------:R-:W-:Y:S01]  /*2dd0*/  IABS R153, R14 ;  /* 0x0000000e00997213 */ /* 0x000fe20000000000 */
[----:B------:R-:W-:Y:S01]  /*2de0*/  IMAD.HI.U32 R4, R2, R11, RZ ;  /* 0x0000000b02047227 */ /* 0x000fe200078e00ff */
[----:B------:R-:W-:Y:S02]  /*2df0*/  ISETP.GT.U32.AND P2, PT, R0, R150, PT ;  /* 0x000000960000720c */ /* 0x000fe40003f44070 */
[----:B------:R-:W-:Y:S01]  /*2e00*/  ISETP.GE.AND P4, PT, R10, RZ, PT ;  /* 0x000000ff0a00720c */ /* 0x000fe20003f86270 */
[----:B------:R-:W-:Y:S01]  /*2e10*/  IMAD R151, R0, R5, R151 ;  /* 0x0000000500977224 */ /* 0x000fe200078e0297 */
[----:B------:R-:W-:Y:S01]  /*2e20*/  ISETP.GE.AND P5, PT, R12, RZ, PT ;  /* 0x000000ff0c00720c */ /* 0x000fe20003fa6270 */
[----:B------:R-:W-:Y:S01]  /*2e30*/  IMAD.MOV R152, RZ, RZ, -R4 ;  /* 0x000000ffff987224 */ /* 0x000fe200078e0a04 */
[----:B------:R-:W-:Y:S01]  /*2e40*/  LOP3.LUT R10, R3, 0x66, RZ, 0xfc, !PT ;  /* 0x00000066030a7812 */ /* 0x000fe200078efcff */
[----:B------:R-:W-:Y:S01]  /*2e50*/  IMAD.HI.U32 R4, R2, R153, RZ ;  /* 0x0000009902047227 */ /* 0x000fe200078e00ff */
[----:B------:R-:W-:-:S02]  /*2e60*/  ISETP.GT.U32.AND P1, PT, R0, R151, PT ;  /* 0x000000970000720c */ /* 0x000fc40003f24070 */
[----:B------:R-:W-:Y:S01]  /*2e70*/  @!P6 IADD3 R149, R149, -R0, RZ ;  /* 0x800000009595e210 */ /* 0x000fe20007ffe0ff */
[----:B------:R-:W-:Y:S01]  /*2e80*/  IMAD R152, R0, R152, R11 ;  /* 0x0000009800987224 */ /* 0x000fe200078e020b */
[----:B------:R-:W-:Y:S01]  /*2e90*/  IABS R11, R10 ;  /* 0x0000000a000b7213 */ /* 0x000fe20000000000 */
[----:B------:R-:W-:Y:S01]  /*2ea0*/  @!P0 IMAD.IADD R148, R148, 0x1, -R0 ;  /* 0x0000000194948824 */ /* 0x000fe200078e0a00 */
[----:B------:R-:W-:Y:S01]  /*2eb0*/  ISETP.GE.AND P0, PT, R6, RZ, PT ;  /* 0x000000ff0600720c */ /* 0x000fe20003f06270 */
[----:B------:R-:W-:Y:S01]  /*2ec0*/  IMAD.MOV R4, RZ, RZ, -R4 ;  /* 0x000000ffff047224 */ /* 0x000fe200078e0a04 */
[----:B------:R-:W-:Y:S01]  /*2ed0*/  ISETP.GT.U32.AND P6, PT, R0, R152, PT ;  /* 0x000000980000720c */ /* 0x000fe20003fc4070 */
[--C-:B------:R-:W-:Y:S01]  /*2ee0*/  @!P2 IMAD.IADD R150, R150, 0x1, -R0.reuse ;  /* 0x000000019696a824 */ /* 0x100fe200078e0a00 */
[C---:B------:R-:W-:Y:S01]  /*2ef0*/  LOP3.LUT R6, R3.reuse, 0x62, RZ, 0xfc, !PT ;  /* 0x0000006203067812 */ /* 0x040fe200078efcff */
[C---:B------:R-:W-:Y:S01]  /*2f00*/  IMAD R153, R0.reuse, R4, R153 ;  /* 0x0000000400997224 */ /* 0x040fe200078e0299 */
[----:B------:R-:W-:Y:S01]  /*2f10*/  LOP3.LUT R12, R3, 0x68, RZ, 0xfc, !PT ;  /* 0x00000068030c7812 */ /* 0x000fe200078efcff */
[----:B------:R-:W-:Y:S01]  /*2f20*/  @!P1 IMAD.IADD R151, R151, 0x1, -R0 ;  /* 0x0000000197979824 */ /* 0x000fe200078e0a00 */
[----:B------:R-:W-:Y:S01]  /*2f30*/  IABS R5, R6 ;  /* 0x0000000600057213 */ /* 0x000fe20000000000 */
[----:B------:R-:W-:Y:S01]  /*2f40*/  @!P4 IMAD.MOV R150, RZ, RZ, -R150 ;  /* 0x000000ffff96c224 */ /* 0x000fe200078e0a96 */
[----:B------:R-:W-:Y:S01]  /*2f50*/  ISETP.GT.U32.AND P4, PT, R0, R153, PT ;  /* 0x000000990000720c */ /* 0x000fe20003f84070 */
[----:B------:R-:W-:Y:S01]  /*2f60*/  @!P3 IMAD.MOV R148, RZ, RZ, -R148 ;  /* 0x000000ffff94b224 */ /* 0x000fe200078e0a94 */
[----:B------:R-:W-:Y:S01]  /*2f70*/  ISETP.GE.AND P1, PT, R6, RZ, PT ;  /* 0x000000ff0600720c */ /* 0x000fe20003f26270 */
[----:B------:R-:W-:Y:S01]  /*2f80*/  IMAD.HI.U32 R4, R2, R5, RZ ;  /* 0x0000000502047227 */ /* 0x000fe200078e00ff */
[----:B------:R-:W-:-:S02]  /*2f90*/  @!P0 IADD3 R149, -R149, RZ, RZ ;  /* 0x000000ff95958210 */ /* 0x000fc40007ffe1ff */
[----:B------:R-:W-:Y:S01]  /*2fa0*/  LOP3.LUT R6, R3, 0x64, RZ, 0xfc, !PT ;  /* 0x0000006403067812 */ /* 0x000fe200078efcff */
[----:B------:R-:W-:Y:S01]  /*2fb0*/  @!P6 IMAD.IADD R152, R152, 0x1, -R0 ;  /* 0x000000019898e824 */ /* 0x000fe200078e0a00 */
[C---:B------:R-:W-:Y:S01]  /*2fc0*/  ISETP.GT.U32.AND P6, PT, R0.reuse, R151, PT ;  /* 0x000000970000720c */ /* 0x040fe20003fc4070 */
[----:B------:R-:W-:Y:S01]  /*2fd0*/  IMAD.MOV R4, RZ, RZ, -R4 ;  /* 0x000000ffff047224 */ /* 0x000fe200078e0a04 */
[----:B------:R-:W-:Y:S02]  /*2fe0*/  IABS R155, R6 ;  /* 0x00000006009b7213 */ /* 0x000fe40000000000 */
[C---:B------:R-:W-:Y:S01]  /*2ff0*/  ISETP.GT.U32.AND P0, PT, R0.reuse, R152, PT ;  /* 0x000000980000720c */ /* 0x040fe20003f04070 */
[----:B------:R-:W-:Y:S01]  /*3000*/  IMAD R154, R0, R4, R5 ;  /* 0x00000004009a7224 */ /* 0x000fe200078e0205 */
[----:B------:R-:W-:Y:S01]  /*3010*/  ISETP.GE.AND P3, PT, R13, RZ, PT ;  /* 0x000000ff0d00720c */ /* 0x000fe20003f66270 */
[----:B------:R-:W-:Y:S01]  /*3020*/  @!P4 IMAD.IADD R153, R153, 0x1, -R0 ;  /* 0x000000019999c824 */ /* 0x000fe200078e0a00 */
[----:B------:R-:W-:Y:S01]  /*3030*/  IABS R157, R12 ;  /* 0x0000000c009d7213 */ /* 0x000fe20000000000 */
[----:B------:R-:W-:Y:S01]  /*3040*/  IMAD.HI.U32 R4, R2, R155, RZ ;  /* 0x0000009b02047227 */ /* 0x000fe200078e00ff */
[----:B------:R-:W-:-:S02]  /*3050*/  ISETP.GE.AND P4, PT, R10, RZ, PT ;  /* 0x000000ff0a00720c */ /* 0x000fc40003f86270 */
[----:B------:R-:W-:Y:S01]  /*3060*/  LOP3.LUT R10, R3, 0x6c, RZ, 0xfc, !PT ;  /* 0x0000006c030a7812 */ /* 0x000fe200078efcff */
[----:B------:R-:W-:Y:S01]  /*3070*/  @!P6 IMAD.IADD R151, R151, 0x1, -R0 ;  /* 0x000000019797e824 */ /* 0x000fe200078e0a00 */
[----:B------:R-:W-:Y:S01]  /*3080*/  ISETP.GT.U32.AND P6, PT, R0, R154, PT ;  /* 0x0000009a0000720c */ /* 0x000fe20003fc4070 */
[----:B------:R-:W-:Y:S01]  /*3090*/  IMAD.HI.U32 R5, R2, R11, RZ ;  /* 0x0000000b02057227 */ /* 0x000fe200078e00ff */
[----:B------:R-:W-:Y:S02]  /*30a0*/  IABS R159, R10 ;  /* 0x0000000a009f7213 */ /* 0x000fe40000000000 */
[----:B------:R-:W-:Y:S01]  /*30b0*/  @!P0 IADD3 R152, R152, -R0, RZ ;  /* 0x8000000098988210 */ /* 0x000fe20007ffe0ff */
[----:B------:R-:W-:Y:S01]  /*30c0*/  @!P5 IMAD.MOV R151, RZ, RZ, -R151 ;  /* 0x000000ffff97d224 */ /* 0x000fe200078e0a97 */
[----:B------:R-:W-:Y:S01]  /*30d0*/  ISETP.GE.AND P0, PT, R6, RZ, PT ;  /* 0x000000ff0600720c */ /* 0x000fe20003f06270 */
[----:B------:R-:W-:Y:S01]  /*30e0*/  IMAD.MOV R6, RZ, RZ, -R4 ;  /* 0x000000ffff067224 */ /* 0x000fe200078e0a04 */
[----:B------:R-:W-:Y:S01]  /*30f0*/  ISETP.GT.U32.AND P5, PT, R0, R153, PT ;  /* 0x000000990000720c */ /* 0x000fe20003fa4070 */
[----:B------:R-:W-:Y:S01]  /*3100*/  IMAD.MOV R5, RZ, RZ, -R5 ;  /* 0x000000ffff057224 */ /* 0x000fe200078e0a05 */
[----:B------:R-:W-:Y:S01]  /*3110*/  ISETP.GE.AND P2, PT, R14, RZ, PT ;  /* 0x000000ff0e00720c */ /* 0x000fe20003f46270 */
[C---:B------:R-:W-:Y:S01]  /*3120*/  IMAD R155, R0.reuse, R6, R155 ;  /* 0x00000006009b7224 */ /* 0x040fe200078e029b */
[C---:B------:R-:W-:Y:S01]  /*3130*/  LOP3.LUT R6, R3.reuse, 0x6a, RZ, 0xfc, !PT ;  /* 0x0000006a03067812 */ /* 0x040fe200078efcff */
[----:B------:R-:W-:Y:S01]  /*3140*/  IMAD R156, R0, R5, R11 ;  /* 0x00000005009c7224 */ /* 0x000fe200078e020b */
[----:B------:R-:W-:Y:S01]  /*3150*/  LOP3.LUT R14, R3, 0x6e, RZ, 0xfc, !PT ;  /* 0x0000006e030e7812 */ /* 0x000fe200078efcff */
[----:B------:R-:W-:Y:S01]  /*3160*/  @!P6 IMAD.IADD R154, R154, 0x1, -R0 ;  /* 0x000000019a9ae824 */ /* 0x000fe200078e0a00 */
[----:B------:R-:W-:Y:S01]  /*3170*/  IABS R11, R6 ;  /* 0x00000006000b7213 */ /* 0x000fe20000000000 */
[----:B------:R-:W-:Y:S01]  /*3180*/  @!P3 IMAD.MOV R152, RZ, RZ, -R152 ;  /* 0x000000ffff98b224 */ /* 0x000fe200078e0a98 */
[----:B------:R-:W-:Y:S01]  /*3190*/  ISETP.GT.U32.AND P3, PT, R0, R155, PT ;  /* 0x0000009b0000720c */ /* 0x000fe20003f64070 */
[----:B------:R-:W-:Y:S01]  /*31a0*/  IMAD.HI.U32 R4, R2, R157, RZ ;  /* 0x0000009d02047227 */ /* 0x000fe200078e00ff */
[----:B------:R-:W-:-:S02]  /*31b0*/  ISETP.GT.U32.AND P6, PT, R0, R154, PT ;  /* 0x0000009a0000720c */ /* 0x000fc40003fc4070 */
[----:B------:R-:W-:Y:S01]  /*31c0*/  @!P5 IADD3 R153, R153, -R0, RZ ;  /* 0x800000009999d210 */ /* 0x000fe20007ffe0ff */
[----:B------:R-:W-:Y:S01]  /*31d0*/  IMAD.HI.U32 R5, R2, R159, RZ ;  /* 0x0000009f02057227 */ /* 0x000fe200078e00ff */
[----:B------:R-:W-:Y:S02]  /*31e0*/  ISETP.GT.U32.AND P5, PT, R0, R156, PT ;  /* 0x0000009c0000720c */ /* 0x000fe40003fa4070 */
[----:B------:R-:W-:Y:S01]  /*31f0*/  IADD3 R4, -R4, RZ, RZ ;  /* 0x000000ff04047210 */ /* 0x000fe20007ffe1ff */
[----:B------:R-:W-:Y:S01]  /*3200*/  IMAD.MOV R5, RZ, RZ, -R5 ;  /* 0x000000ffff057224 */ /* 0x000fe200078e0a05 */
[----:B------:R-:W-:Y:S01]  /*3210*/  IABS R13, R14 ;  /* 0x0000000e000d7213 */ /* 0x000fe20000000000 */
[----:B------:R-:W-:Y:S01]  /*3220*/  @!P2 IMAD.MOV R153, RZ, RZ, -R153 ;  /* 0x000000ffff99a224 */ /* 0x000fe200078e0a99 */
[C---:B------:R-:W-:Y:S01]  /*3230*/  LOP3.LUT R56, R3.reuse, 0x18a, RZ, 0xfc, !PT ;  /* 0x0000018a03387812 */ /* 0x040fe200078efcff */
[----:B------:R-:W-:Y:S01]  /*3240*/  IMAD R157, R0, R4, R157 ;  /* 0x00000004009d7224 */ /* 0x000fe200078e029d */
[----:B------:R-:W-:Y:S01]  /*3250*/  LOP3.LUT R58, R3, 0x18c, RZ, 0xfc, !PT ;  /* 0x0000018c033a7812 */ /* 0x000fe200078efcff */
[--C-:B------:R-:W-:Y:S01]  /*3260*/  @!P3 IMAD.IADD R155, R155, 0x1, -R0.reuse ;  /* 0x000000019b9bb824 */ /* 0x100fe200078e0a00 */
[----:B------:R-:W-:Y:S01]  /*3270*/  ISETP.GE.AND P3, PT, R12, RZ, PT ;  /* 0x000000ff0c00720c */ /* 0x000fe20003f66270 */
[----:B------:R-:W-:Y:S01]  /*3280*/  @!P6 IMAD.IADD R154, R154, 0x1, -R0 ;  /* 0x000000019a9ae824 */ /* 0x000fe200078e0a00 */
[----:B------:R-:W-:Y:S01]  /*3290*/  ISETP.GT.U32.AND P6, PT, R0, R157, PT ;  /* 0x0000009d0000720c */ /* 0x000fe20003fc4070 */
[----:B------:R-:W-:Y:S01]  /*32a0*/  IMAD.HI.U32 R4, R2, R11, RZ ;  /* 0x0000000b02047227 */ /* 0x000fe200078e00ff */
[----:B------:R-:W-:-:S02]  /*32b0*/  @!P5 IADD3 R156, R156, -R0, RZ ;  /* 0x800000009c9cd210 */ /* 0x000fc40007ffe0ff */
[----:B------:R-:W-:Y:S01]  /*32c0*/  ISETP.GT.U32.AND P5, PT, R0, R155, PT ;  /* 0x0000009b0000720c */ /* 0x000fe20003fa4070 */
[----:B------:R-:W-:Y:S01]  /*32d0*/  IMAD.MOV R4, RZ, RZ, -R4 ;  /* 0x000000ffff047224 */ /* 0x000fe200078e0a04 */
[----:B------:R-:W-:Y:S01]  /*32e0*/  @!P1 IADD3 R154, -R154, RZ, RZ ;  /* 0x000000ff9a9a9210 */ /* 0x000fe20007ffe1ff */
[----:B------:R-:W-:Y:S01]  /*32f0*/  IMAD R159, R0, R5, R159 ;  /* 0x00000005009f7224 */ /* 0x000fe200078e029f */
[----:B------:R-:W-:Y:S01]  /*3300*/  ISETP.GE.AND P1, PT, R6, RZ, PT ;  /* 0x000000ff0600720c */ /* 0x000fe20003f26270 */
[----:B------:R-:W-:Y:S01]  /*3310*/  IMAD R158, R0, R4, R11 ;  /* 0x00000004009e7224 */ /* 0x000fe200078e020b */
[C---:B------:R-:W-:Y:S01]  /*3320*/  LOP3.LUT R11, R3.reuse, 0x72, RZ, 0xfc, !PT ;  /* 0x00000072030b7812 */ /* 0x040fe200078efcff */
[----:B------:R-:W-:Y:S01]  /*3330*/  IMAD.HI.U32 R5, R2, R161, RZ ;  /* 0x000000a102057227 */ /* 0x000fe200078e00ff */
[----:B------:R-:W-:Y:S02]  /*3340*/  LOP3.LUT R12, R3, 0x80, RZ, 0xfc, !PT ;  /* 0x00000080030c7812 */ /* 0x000fe400078efcff */
[----:B------:R-:W-:Y:S01]  /*3350*/  IABS R6, R11 ;  /* 0x0000000b00067213 */ /* 0x000fe20000000000 */
[--C-:B------:R-:W-:Y:S01]  /*3360*/  @!P6 IMAD.IADD R157, R157, 0x1, -R0.reuse ;  /* 0x000000019d9de824 */ /* 0x100fe200078e0a00 */
[C---:B------:R-:W-:Y:S01]  /*3370*/  ISETP.GT.U32.AND P6, PT, R0.reuse, R156, PT ;  /* 0x0000009c0000720c */ /* 0x040fe20003fc4070 */
[----:B------:R-:W-:Y:S01]  /*3380*/  @!P5 IMAD.IADD R155, R155, 0x1, -R0 ;  /* 0x000000019b9bd824 */ /* 0x000fe200078e0a00 */
[C---:B------:R-:W-:Y:S01]  /*3390*/  ISETP.GT.U32.AND P5, PT, R0.reuse, R158, PT ;  /* 0x0000009e0000720c */ /* 0x040fe20003fa4070 */
[----:B------:R-:W-:Y:S01]  /*33a0*/  IMAD.MOV R5, RZ, RZ, -R5 ;  /* 0x000000ffff057224 */ /* 0x000fe200078e0a05 */
[C---:B------:R-:W-:Y:S01]  /*33b0*/  ISETP.GT.U32.AND P2, PT, R0.reuse, R157, PT ;  /* 0x0000009d0000720c */ /* 0x040fe20003f44070 */
[----:B------:R-:W-:Y:S01]  /*33c0*/  @!P0 IMAD.MOV R155, RZ, RZ, -R155 ;  /* 0x000000ffff9b8224 */ /* 0x000fe200078e0a9b */
[----:B------:R-:W-:Y:S01]  /*33d0*/  IABS R169, R12 ;  /* 0x0000000c00a97213 */ /* 0x000fe20000000000 */
[----:B------:R-:W-:Y:S01]  /*33e0*/  IMAD R161, R0, R5, R161 ;  /* 0x0000000500a17224 */ /* 0x000fe200078e02a1 */
[----:B------:R-:W-:Y:S01]  /*33f0*/  IABS R53, R56 ;  /* 0x0000003800357213 */ /* 0x000fe20000000000 */
[----:B------:R-:W-:Y:S01]  /*3400*/  IMAD.HI.U32 R4, R2, R13, RZ ;  /* 0x0000000d02047227 */ /* 0x000fe200078e00ff */
[----:B------:R-:W-:-:S02]  /*3410*/  IABS R55, R58 ;  /* 0x0000003a00377213 */ /* 0x000fc40000000000 */
[C---:B------:R-:W-:Y:S01]  /*3420*/  LOP3.LUT R59, R3.reuse, 0x18e, RZ, 0xfc, !PT ;  /* 0x0000018e033b7812 */ /* 0x040fe200078efcff */
[----:B------:R-:W-:Y:S01]  /*3430*/  IMAD.MOV R4, RZ, RZ, -R4 ;  /* 0x000000ffff047224 */ /* 0x000fe200078e0a04 */
[----:B------:R-:W-:Y:S01]  /*3440*/  @!P6 IADD3 R156, R156, -R0, RZ ;  /* 0x800000009c9ce210 */ /* 0x000fe20007ffe0ff */
[----:B------:R-:W-:Y:S01]  /*3450*/  @!P5 IMAD.IADD R158, R158, 0x1, -R0 ;  /* 0x000000019e9ed824 */ /* 0x000fe200078e0a00 */
[C---:B------:R-:W-:Y:S01]  /*3460*/  ISETP.GT.U32.AND P6, PT, R0.reuse, R159, PT ;  /* 0x0000009f0000720c */ /* 0x040fe20003fc4070 */
[----:B------:R-:W-:Y:S01]  /*3470*/  IMAD.MOV.U32 R5, RZ, RZ, R6 ;  /* 0x000000ffff057224 */ /* 0x000fe200078e0006 */
[----:B------:R-:W-:Y:S01]  /*3480*/  LOP3.LUT R6, R3, 0x7a, RZ, 0xfc, !PT ;  /* 0x0000007a03067812 */ /* 0x000fe200078efcff */
[----:B------:R-:W-:Y:S01]  /*3490*/  @!P4 IMAD.MOV R156, RZ, RZ, -R156 ;  /* 0x000000ffff9cc224 */ /* 0x000fe200078e0a9c */
[C---:B------:R-:W-:Y:S01]  /*34a0*/  ISETP.GT.U32.AND P0, PT, R0.reuse, R158, PT ;  /* 0x0000009e0000720c */ /* 0x040fe20003f04070 */
[----:B------:R-:W-:Y:S01]  /*34b0*/  @!P2 IMAD.IADD R157, R157, 0x1, -R0 ;  /* 0x000000019d9da824 */ /* 0x000fe200078e0a00 */
[C---:B------:R-:W-:Y:S01]  /*34c0*/  ISETP.GT.U32.AND P4, PT, R0.reuse, R161, PT ;  /* 0x000000a10000720c */ /* 0x040fe20003f84070 */
[----:B------:R-:W-:Y:S01]  /*34d0*/  IMAD R160, R0, R4, R13 ;  /* 0x0000000400a07224 */ /* 0x000fe200078e020d */
[----:B------:R-:W-:Y:S01]  /*34e0*/  ISETP.GE.AND P2, PT, R10, RZ, PT ;  /* 0x000000ff0a00720c */ /* 0x000fe20003f46270 */
[----:B------:R-:W-:Y:S01]  /*34f0*/  IMAD.HI.U32 R4, R2, R5, RZ ;  /* 0x0000000502047227 */ /* 0x000fe200078e00ff */
[----:B------:R-:W-:-:S02]  /*3500*/  LOP3.LUT R10, R3, 0x74, RZ, 0xfc, !PT ;  /* 0x00000074030a7812 */ /* 0x000fc400078efcff */
[----:B------:R-:W-:Y:S01]  /*3510*/  ISETP.GT.U32.AND P5, PT, R0, R160, PT ;  /* 0x000000a00000720c */ /* 0x000fe20003fa4070 */
[----:B------:R-:W-:Y:S01]  /*3520*/  IMAD.MOV R4, RZ, RZ, -R4 ;  /* 0x000000ffff047224 */ /* 0x000fe200078e0a04 */
[----:B------:R-:W-:Y:S01]  /*3530*/  @!P6 IADD3 R159, R159, -R0, RZ ;  /* 0x800000009f9fe210 */ /* 0x000fe20007ffe0ff */
[----:B------:R-:W-:Y:S01]  /*3540*/  @!P3 IMAD.MOV R157, RZ, RZ, -R157 ;  /* 0x000000ffff9db224 */ /* 0x000fe200078e0a9d */
[----:B------:R-:W-:Y:S01]  /*3550*/  IABS R163, R10 ;  /* 0x0000000a00a37213 */ /* 0x000fe20000000000 */
[----:B------:R-:W-:Y:S01]  /*3560*/  @!P0 IMAD.IADD R158, R158, 0x1, -R0 ;  /* 0x000000019e9e8824 */ /* 0x000fe200078e0a00 */
[C---:B------:R-:W-:Y:S01]  /*3570*/  ISETP.GT.U32.AND P6, PT, R0.reuse, R159, PT ;  /* 0x0000009f0000720c */ /* 0x040fe20003fc4070 */
[----:B------:R-:W-:Y:S01]  /*3580*/  IMAD R162, R0, R4, R5 ;  /* 0x0000000400a27224 */ /* 0x000fe200078e0205 */
[----:B------:R-:W-:Y:S01]  /*3590*/  @!P4 IADD3 R161, R161, -R0, RZ ;  /* 0x80000000a1a1c210 */ /* 0x000fe20007ffe0ff */
[----:B------:R-:W-:Y:S01]  /*35a0*/  @!P1 IMAD.MOV R158, RZ, RZ, -R158 ;  /* 0x000000ffff9e9224 */ /* 0x000fe200078e0a9e */
[----:B------:R-:W-:Y:S01]  /*35b0*/  ISETP.GE.AND P3, PT, R14, RZ, PT ;  /* 0x000000ff0e00720c */ /* 0x000fe20003f66270 */
[----:B------:R-:W-:Y:S01]  /*35c0*/  IMAD.HI.U32 R4, R2, R163, RZ ;  /* 0x000000a302047227 */ /* 0x000fe200078e00ff */
[----:B------:R-:W-:-:S02]  /*35d0*/  ISETP.GT.U32.AND P1, PT, R0, R161, PT ;  /* 0x000000a10000720c */ /* 0x000fc40003f24070 */
[----:B------:R-:W-:Y:S01]  /*35e0*/  @!P5 IADD3 R160, R160, -R0, RZ ;  /* 0x80000000a0a0d210 */ /* 0x000fe20007ffe0ff */
[----:B------:R-:W-:Y:S01]  /*35f0*/  IMAD.MOV R4, RZ, RZ, -R4 ;  /* 0x000000ffff047224 */ /* 0x000fe200078e0a04 */
[----:B------:R-:W-:Y:S02]  /*3600*/  ISETP.GE.AND P4, PT, R11, RZ, PT ;  /* 0x000000ff0b00720c */ /* 0x000fe40003f86270 */
[C---:B------:R-:W-:Y:S01]  /*3610*/  ISETP.GT.U32.AND P5, PT, R0.reuse, R160, PT ;  /* 0x000000a00000720c */ /* 0x040fe20003fa4070 */
[--C-:B------:R-:W-:Y:S01]  /*3620*/  @!P6 IMAD.IADD R159, R159, 0x1, -R0.reuse ;  /* 0x000000019f9fe824 */ /* 0x100fe200078e0a00 */
[C---:B------:R-:W-:Y:S01]  /*3630*/  ISETP.GT.U32.AND P6, PT, R0.reuse, R162, PT ;  /* 0x000000a20000720c */ /* 0x040fe20003fc4070 */
[C---:B------:R-:W-:Y:S01]  /*3640*/  IMAD R163, R0.reuse, R4, R163 ;  /* 0x0000000400a37224 */ /* 0x040fe200078e02a3 */
[C---:B------:R-:W-:Y:S01]  /*3650*/  LOP3.LUT R4, R3.reuse, 0x76, RZ, 0xfc, !PT ;  /* 0x0000007603047812 */ /* 0x040fe200078efcff */
[----:B------:R-:W-:Y:S01]  /*3660*/  @!P2 IMAD.MOV R159, RZ, RZ, -R159 ;  /* 0x000000ffff9fa224 */ /* 0x000fe200078e0a9f */
[----:B------:R-:W-:Y:S01]  /*3670*/  LOP3.LUT R5, R3, 0x78, RZ, 0xfc, !PT ;  /* 0x0000007803057812 */ /* 0x000fe200078efcff */
[----:B------:R-:W-:Y:S01]  /*3680*/  @!P1 IMAD.IADD R161, R161, 0x1, -R0 ;  /* 0x00000001a1a19824 */ /* 0x000fe200078e0a00 */
[----:B------:R-:W-:-:S02]  /*3690*/  ISETP.GT.U32.AND P1, PT, R0, R163, PT ;  /* 0x000000a30000720c */ /* 0x000fc40003f24070 */
[----:B------:R-:W-:Y:S02]  /*36a0*/  IABS R11, R4 ;  /* 0x00000004000b7213 */ /* 0x000fe40000000000 */
[----:B------:R-:W-:Y:S01]  /*36b0*/  ISETP.GE.AND P2, PT, R4, RZ, PT ;  /* 0x000000ff0400720c */ /* 0x000fe20003f46270 */
[----:B------:R-:W-:Y:S01]  /*36c0*/  @!P5 IMAD.IADD R160, R160, 0x1, -R0 ;  /* 0x00000001a0a0d824 */ /* 0x000fe200078e0a00 */
[----:B------:R-:W-:Y:S01]  /*36d0*/  IABS R13, R6 ;  /* 0x00000006000d7213 */ /* 0x000fe20000000000 */
[----:B------:R-:W-:Y:S01]  /*36e0*/  IMAD.HI.U32 R4, R2, R11, RZ ;  /* 0x0000000b02047227 */ /* 0x000fe200078e00ff */
[----:B------:R-:W-:Y:S02]  /*36f0*/  @!P6 IADD3 R162, R162, -R0, RZ ;  /* 0x80000000a2a2e210 */ /* 0x000fe40007ffe0ff */
[----:B------:R-:W-:Y:S01]  /*3700*/  ISETP.GE.AND P0, PT, R15, RZ, PT ;  /* 0x000000ff0f00720c */ /* 0x000fe20003f06270 */
[----:B------:R-:W-:Y:S01]  /*3710*/  @!P3 IMAD.MOV R160, RZ, RZ, -R160 ;  /* 0x000000ffffa0b224 */ /* 0x000fe200078e0aa0 */
[----:B------:R-:W-:Y:S01]  /*3720*/  ISETP.GT.U32.AND P6, PT, R0, R162, PT ;  /* 0x000000a20000720c */ /* 0x000fe20003fc4070 */
[----:B------:R-:W-:Y:S01]  /*3730*/  @!P1 IMAD.IADD R163, R163, 0x1, -R0 ;  /* 0x00000001a3a39824 */ /* 0x000fe200078e0a00 */
[----:B------:R-:W-:Y:S01]  /*3740*/  ISETP.GE.AND P5, PT, R10, RZ, PT ;  /* 0x000000ff0a00720c */ /* 0x000fe20003fa6270 */
[----:B------:R-:W-:Y:S01]  /*3750*/  IMAD.MOV R164, RZ, RZ, -R4 ;  /* 0x000000ffffa47224 */ /* 0x000fe200078e0a04 */
[----:B------:R-:W-:-:S02]  /*3760*/  ISETP.GE.AND P3, PT, R5, RZ, PT ;  /* 0x000000ff0500720c */ /* 0x000fc40003f66270 */
[C---:B------:R-:W-:Y:S01]  /*3770*/  ISETP.GT.U32.AND P1, PT, R0.reuse, R163, PT ;  /* 0x000000a30000720c */ /* 0x040fe20003f24070 */
[----:B------:R-:W-:Y:S01]  /*3780*/  IMAD R164, R0, R164, R11 ;  /* 0x000000a400a47224 */ /* 0x000fe200078e020b */
[----:B------:R-:W-:Y:S01]  /*3790*/  IABS R165, R5 ;  /* 0x0000000500a57213 */ /* 0x000fe20000000000 */
[----:B------:R-:W-:Y:S01]  /*37a0*/  IMAD.HI.U32 R5, R2, R13, RZ ;  /* 0x0000000d02057227 */ /* 0x000fe200078e00ff */
[----:B------:R-:W-:Y:S02]  /*37b0*/  LOP3.LUT R10, R3, 0x7c, RZ, 0xfc, !PT ;  /* 0x0000007c030a7812 */ /* 0x000fe400078efcff */
[----:B------:R-:W-:Y:S01]  /*37c0*/  @!P0 IADD3 R161, -R161, RZ, RZ ;  /* 0x000000ffa1a18210 */ /* 0x000fe20007ffe1ff */
[----:B------:R-:W-:Y:S01]  /*37d0*/  @!P6 IMAD.IADD R162, R162, 0x1, -R0 ;  /* 0x00000001a2a2e824 */ /* 0x000fe200078e0a00 */
[----:B------:R-:W-:Y:S01]  /*37e0*/  ISETP.GE.AND P0, PT, R6, RZ, PT ;  /* 0x000000ff0600720c */ /* 0x000fe20003f06270 */
[----:B------:R-:W-:Y:S01]  /*37f0*/  IMAD.MOV R5, RZ, RZ, -R5 ;  /* 0x000000ffff057224 */ /* 0x000fe200078e0a05 */
[----:B------:R-:W-:Y:S01]  /*3800*/  IABS R167, R10 ;  /* 0x0000000a00a77213 */ /* 0x000fe20000000000 */
[----:B------:R-:W-:Y:S01]  /*3810*/  @!P4 IMAD.MOV R162, RZ, RZ, -R162 ;  /* 0x000000ffffa2c224 */ /* 0x000fe200078e0aa2 */
[C---:B------:R-:W-:Y:S01]  /*3820*/  ISETP.GT.U32.AND P4, PT, R0.reuse, R164, PT ;  /* 0x000000a40000720c */ /* 0x040fe20003f84070 */
[----:B------:R-:W-:Y:S01]  /*3830*/  IMAD R166, R0, R5, R13 ;  /* 0x0000000500a67224 */ /* 0x000fe200078e020d */
[----:B------:R-:W-:Y:S01]  /*3840*/  @!P1 IADD3 R163, R163, -R0, RZ ;  /* 0x80000000a3a39210 */ /* 0x000fe20007ffe0ff */
[----:B------:R-:W-:Y:S01]  /*3850*/  IMAD.HI.U32 R4, R2, R165, RZ ;  /* 0x000000a502047227 */ /* 0x000fe200078e00ff */
[----:B------:R-:W-:-:S02]  /*3860*/  ISETP.GE.AND P6, PT, R10, RZ, PT ;  /* 0x000000ff0a00720c */ /* 0x000fc40003fc6270 */
[C---:B------:R-:W-:Y:S01]  /*3870*/  LOP3.LUT R10, R3.reuse, 0x7e, RZ, 0xfc, !PT ;  /* 0x0000007e030a7812 */ /* 0x040fe200078efcff */
[----:B------:R-:W-:Y:S01]  /*3880*/  @!P5 IMAD.MOV R163, RZ, RZ, -R163 ;  /* 0x000000ffffa3d224 */ /* 0x000fe200078e0aa3 */
[----:B------:R-:W-:Y:S01]  /*3890*/  ISETP.GT.U32.AND P5, PT, R0, R166, PT ;  /* 0x000000a60000720c */ /* 0x000fe20003fa4070 */
[----:B------:R-:W-:Y:S01]  /*38a0*/  IMAD.HI.U32 R5, R2, R169, RZ ;  /* 0x000000a902057227 */ /* 0x000fe200078e00ff */
[----:B------:R-:W-:Y:S02]  /*38b0*/  IADD3 R6, -R4, RZ, RZ ;  /* 0x000000ff04067210 */ /* 0x000fe40007ffe1ff */
[----:B------:R-:W-:Y:S01]  /*38c0*/  IABS R11, R10 ;  /* 0x0000000a000b7213 */ /* 0x000fe20000000000 */
[----:B------:R-:W-:Y:S01]  /*38d0*/  @!P4 IMAD.IADD R164, R164, 0x1, -R0 ;  /* 0x00000001a4a4c824 */ /* 0x000fe200078e0a00 */
[C---:B------:R-:W-:Y:S01]  /*38e0*/  LOP3.LUT R14, R3.reuse, 0x82, RZ, 0xfc, !PT ;  /* 0x00000082030e7812 */ /* 0x040fe200078efcff */
[----:B------:R-:W-:Y:S01]  /*38f0*/  IMAD R165, R0, R6, R165 ;  /* 0x0000000600a57224 */ /* 0x000fe200078e02a5 */
[----:B------:R-:W-:Y:S01]  /*3900*/  LOP3.LUT R15, R3, 0x84, RZ, 0xfc, !PT ;  /* 0x00000084030f7812 */ /* 0x000fe200078efcff */
[----:B------:R-:W-:Y:S01]  /*3910*/  IMAD.HI.U32 R4, R2, R167, RZ ;  /* 0x000000a702047227 */ /* 0x000fe200078e00ff */
[----:B------:R-:W-:-:S02]  /*3920*/  ISETP.GT.U32.AND P4, PT, R0, R164, PT ;  /* 0x000000a40000720c */ /* 0x000fc40003f84070 */
[----:B------:R-:W-:Y:S01]  /*3930*/  ISETP.GT.U32.AND P1, PT, R0, R165, PT ;  /* 0x000000a50000720c */ /* 0x000fe20003f24070 */
[----:B------:R-:W-:Y:S01]  /*3940*/  IMAD.MOV R4, RZ, RZ, -R4 ;  /* 0x000000ffff047224 */ /* 0x000fe200078e0a04 */
[----:B------:R-:W-:Y:S01]  /*3950*/  @!P5 IADD3 R166, R166, -R0, RZ ;  /* 0x80000000a6a6d210 */ /* 0x000fe20007ffe0ff */
[----:B------:R-:W-:Y:S01]  /*3960*/  IMAD.MOV R5, RZ, RZ, -R5 ;  /* 0x000000ffff057224 */ /* 0x000fe200078e0a05 */
[----:B------:R-:W-:Y:S01]  /*3970*/  IABS R6, R14 ;  /* 0x0000000e00067213 */ /* 0x000fe20000000000 */
[C---:B------:R-:W-:Y:S01]  /*3980*/  IMAD R167, R0.reuse, R4, R167 ;  /* 0x0000000400a77224 */ /* 0x040fe200078e02a7 */
[----:B------:R-:W-:Y:S01]  /*3990*/  ISETP.GT.U32.AND P5, PT, R0, R166, PT ;  /* 0x000000a60000720c */ /* 0x000fe20003fa4070 */
[----:B------:R-:W-:Y:S01]  /*39a0*/  IMAD.HI.U32 R4, R2, R11, RZ ;  /* 0x0000000b02047227 */ /* 0x000fe200078e00ff */
[----:B------:R-:W-:Y:S02]  /*39b0*/  IABS R171, R15 ;  /* 0x0000000f00ab7213 */ /* 0x000fe40000000000 */
[----:B------:R-:W-:Y:S01]  /*39c0*/  LOP3.LUT R60, R3, 0x190, RZ, 0xfc, !PT ;  /* 0x00000190033c7812 */ /* 0x000fe200078efcff */
[--C-:B------:R-:W-:Y:S01]  /*39d0*/  @!P4 IMAD.IADD R164, R164, 0x1, -R0.reuse ;  /* 0x00000001a4a4c824 */ /* 0x100fe200078e0a00 */
[C---:B------:R-:W-:Y:S01]  /*39e0*/  ISETP.GT.U32.AND P4, PT, R0.reuse, R167, PT ;  /* 0x000000a70000720c */ /* 0x040fe20003f84070 */
[----:B------:R-:W-:Y:S01]  /*39f0*/  @!P1 IMAD.IADD R165, R165, 0x1, -R0 ;  /* 0x00000001a5a59824 */ /* 0x000fe200078e0a00 */
[----:B------:R-:W-:Y:S01]  /*3a00*/  IABS R57, R59 ;  /* 0x0000003b00397213 */ /* 0x000fe20000000000 */
[----:B------:R-:W-:Y:S01]  /*3a10*/  IMAD R169, R0, R5, R169 ;  /* 0x0000000500a97224 */ /* 0x000fe200078e02a9 */
[----:B------:R-:W-:Y:S01]  /*3a20*/  @!P2 IADD3 R164, -R164, RZ, RZ ;  /* 0x000000ffa4a4a210 */ /* 0x000fe20007ffe1ff */
[----:B------:R-:W-:Y:S01]  /*3a30*/  IMAD.MOV R4, RZ, RZ, -R4 ;  /* 0x000000ffff047224 */ /* 0x000fe200078e0a04 */
[----:B------:R-:W-:Y:S01]  /*3a40*/  ISETP.GT.U32.AND P1, PT, R0, R165, PT ;  /* 0x000000a50000720c */ /* 0x000fe20003f24070 */
[----:B------:R-:W-:Y:S01]  /*3a50*/  @!P5 IMAD.IADD R166, R166, 0x1, -R0 ;  /* 0x00000001a6a6d824 */ /* 0x000fe200078e0a00 */
[C---:B------:R-:W-:Y:S01]  /*3a60*/  ISETP.GT.U32.AND P5, PT, R0.reuse, R169, PT ;  /* 0x000000a90000720c */ /* 0x040fe20003fa4070 */
[----:B------:R-:W-:Y:S01]  /*3a70*/  IMAD R168, R0, R4, R11 ;  /* 0x0000000400a87224 */ /* 0x000fe200078e020b */
[----:B------:R-:W-:Y:S01]  /*3a80*/  MOV R11, R6 ;  /* 0x00000006000b7202 */ /* 0x000fe20000000f00 */
[----:B------:R-:W-:Y:S01]  /*3a90*/  IMAD.HI.U32 R5, R2, R171, RZ ;  /* 0x000000ab02057227 */ /* 0x000fe200078e00ff */
[----:B------:R-:W-:-:S02]  /*3aa0*/  LOP3.LUT R6, R3, 0x86, RZ, 0xfc, !PT ;  /* 0x0000008603067812 */ /* 0x000fc400078efcff */
[----:B------:R-:W-:Y:S01]  /*3ab0*/  @!P0 IADD3 R166, -R166, RZ, RZ ;  /* 0x000000ffa6a68210 */ /* 0x000fe20007ffe1ff */
[--C-:B------:R-:W-:Y:S01]  /*3ac0*/  @!P4 IMAD.IADD R167, R167, 0x1, -R0.reuse ;  /* 0x00000001a7a7c824 */ /* 0x100fe200078e0a00 */
[----:B------:R-:W-:Y:S01]  /*3ad0*/  IABS R13, R6 ;  /* 0x00000006000d7213 */ /* 0x000fe20000000000 */
[----:B------:R-:W-:Y:S01]  /*3ae0*/  IMAD.HI.U32 R4, R2, R11, RZ ;  /* 0x0000000b02047227 */ /* 0x000fe200078e00ff */
[----:B------:R-:W-:Y:S02]  /*3af0*/  ISETP.GE.AND P4, PT, R10, RZ, PT ;  /* 0x000000ff0a00720c */ /* 0x000fe40003f86270 */
[C---:B------:R-:W-:Y:S01]  /*3b00*/  ISETP.GT.U32.AND P2, PT, R0.reuse, R167, PT ;  /* 0x000000a70000720c */ /* 0x040fe20003f44070 */
[----:B------:R-:W-:Y:S01]  /*3b10*/  @!P1 IMAD.IADD R165, R165, 0x1, -R0 ;  /* 0x00000001a5a59824 */ /* 0x000fe200078e0a00 */
[C---:B------:R-:W-:Y:S01]  /*3b20*/  ISETP.GT.U32.AND P1, PT, R0.reuse, R168, PT ;  /* 0x000000a80000720c */ /* 0x040fe20003f24070 */
[----:B------:R-:W-:Y:S01]  /*3b30*/  IMAD.MOV R4, RZ, RZ, -R4 ;  /* 0x000000ffff047224 */ /* 0x000fe200078e0a04 */
[----:B------:R-:W-:Y:S01]  /*3b40*/  @!P5 IADD3 R169, R169, -R0, RZ ;  /* 0x80000000a9a9d210 */ /* 0x000fe20007ffe0ff */
[----:B------:R-:W-:Y:S01]  /*3b50*/  IMAD.MOV R5, RZ, RZ, -R5 ;  /* 0x000000ffff057224 */ /* 0x000fe200078e0a05 */
[----:B------:R-:W-:Y:S01]  /*3b60*/  LOP3.LUT R10, R3, 0x88, RZ, 0xfc, !PT ;  /* 0x00000088030a7812 */ /* 0x000fe200078efcff */
[C---:B------:R-:W-:Y:S01]  /*3b70*/  IMAD R170, R0.reuse, R4, R11 ;  /* 0x0000000400aa7224 */ /* 0x040fe200078e020b */
[----:B------:R-:W-:Y:S01]  /*3b80*/  ISETP.GT.U32.AND P5, PT, R0, R169, PT ;  /* 0x000000a90000720c */ /* 0x000fe20003fa4070 */
[----:B------:R-:W-:Y:S01]  /*3b90*/  IMAD.HI.U32 R4, R2, R13, RZ ;  /* 0x0000000d02047227 */ /* 0x000fe200078e00ff */
[----:B------:R-:W-:-:S02]  /*3ba0*/  IABS R173, R10 ;  /* 0x0000000a00ad7213 */ /* 0x000fc40000000000 */
[----:B------:R-:W-:Y:S01]  /*3bb0*/  ISETP.GE.AND P0, PT, R14, RZ, PT ;  /* 0x000000ff0e00720c */ /* 0x000fe20003f06270 */
[----:B------:R-:W-:Y:S01]  /*3bc0*/  IMAD.MOV R4, RZ, RZ, -R4 ;  /* 0x000000ffff047224 */ /* 0x000fe200078e0a04 */
[C---:B------:R-:W-:Y:S01]  /*3bd0*/  LOP3.LUT R14, R3.reuse, 0x8e, RZ, 0xfc, !PT ;  /* 0x0000008e030e7812 */ /* 0x040fe200078efcff */
[--C-:B------:R-:W-:Y:S01]  /*3be0*/  @!P1 IMAD.IADD R168, R168, 0x1, -R0.reuse ;  /* 0x00000001a8a89824 */ /* 0x100fe200078e0a00 */
[----:B------:R-:W-:Y:S01]  /*3bf0*/  ISETP.GE.AND P1, PT, R12, RZ, PT ;  /* 0x000000ff0c00720c */ /* 0x000fe20003f26270 */
[C---:B------:R-:W-:Y:S01]  /*3c00*/  IMAD R171, R0.reuse, R5, R171 ;  /* 0x0000000500ab7224 */ /* 0x040fe200078e02ab */
[----:B------:R-:W-:Y:S01]  /*3c10*/  LOP3.LUT R12, R3, 0x8a, RZ, 0xfc, !PT ;  /* 0x0000008a030c7812 */ /* 0x000fe200078efcff */
[--C-:B------:R-:W-:Y:S01]  /*3c20*/  @!P2 IMAD.IADD R167, R167, 0x1, -R0.reuse ;  /* 0x00000001a7a7a824 */ /* 0x100fe200078e0a00 */
[C---:B------:R-:W-:Y:S01]  /*3c30*/  ISETP.GT.U32.AND P2, PT, R0.reuse, R170, PT ;  /* 0x000000aa0000720c */ /* 0x040fe20003f44070 */
[C---:B------:R-:W-:Y:S01]  /*3c40*/  IMAD R172, R0.reuse, R4, R13 ;  /* 0x0000000400ac7224 */ /* 0x040fe200078e020d */
[----:B------:R-:W-:Y:S01]  /*3c50*/  IABS R11, R12 ;  /* 0x0000000c000b7213 */ /* 0x000fe20000000000 */
[----:B------:R-:W-:Y:S01]  /*3c60*/  @!P3 IMAD.MOV R165, RZ, RZ, -R165 ;  /* 0x000000ffffa5b224 */ /* 0x000fe200078e0aa5 */
[C---:B------:R-:W-:Y:S01]  /*3c70*/  ISETP.GT.U32.AND P3, PT, R0.reuse, R168, PT ;  /* 0x000000a80000720c */ /* 0x040fe20003f64070 */
[----:B------:R-:W-:Y:S01]  /*3c80*/  @!P6 IMAD.MOV R167, RZ, RZ, -R167 ;  /* 0x000000ffffa7e224 */ /* 0x000fe200078e0aa7 */
[C---:B------:R-:W-:Y:S01]  /*3c90*/  ISETP.GT.U32.AND P6, PT, R0.reuse, R171, PT ;  /* 0x000000ab0000720c */ /* 0x040fe20003fc4070 */
[----:B------:R-:W-:Y:S01]  /*3ca0*/  @!P5 IMAD.IADD R169, R169, 0x1, -R0 ;  /* 0x00000001a9a9d824 */ /* 0x000fe200078e0a00 */
[----:B------:R-:W-:Y:S01]  /*3cb0*/  ISETP.GT.U32.AND P5, PT, R0, R172, PT ;  /* 0x000000ac0000720c */ /* 0x000fe20003fa4070 */
[----:B------:R-:W-:Y:S01]  /*3cc0*/  IMAD.HI.U32 R4, R2, R173, RZ ;  /* 0x000000ad02047227 */ /* 0x000fe200078e00ff */
[----:B------:R-:W-:-:S02]  /*3cd0*/  IABS R13, R14 ;  /* 0x0000000e000d7213 */ /* 0x000fc40000000000 */
[C---:B------:R-:W-:Y:S01]  /*3ce0*/  LOP3.LUT R62, R3.reuse, 0x196, RZ, 0xfc, !PT ;  /* 0x00000196033e7812 */ /* 0x040fe200078efcff */
[----:B------:R-:W-:Y:S01]  /*3cf0*/  IMAD.MOV R5, RZ, RZ, -R4 ;  /* 0x000000ffff057224 */ /* 0x000fe200078e0a04 */
[----:B------:R-:W-:Y:S01]  /*3d00*/  @!P2 IADD3 R170, R170, -R0, RZ ;  /* 0x80000000aaaaa210 */ /* 0x000fe20007ffe0ff */
[----:B------:R-:W-:Y:S01]  /*3d10*/  IMAD.HI.U32 R4, R2, R11, RZ ;  /* 0x0000000b02047227 */ /* 0x000fe200078e00ff */
[----:B------:R-:W-:Y:S02]  /*3d20*/  ISETP.GE.AND P2, PT, R6, RZ, PT ;  /* 0x000000ff0600720c */ /* 0x000fe40003f46270 */
[----:B------:R-:W-:Y:S01]  /*3d30*/  LOP3.LUT R6, R3, 0x8c, RZ, 0xfc, !PT ;  /* 0x0000008c03067812 */ /* 0x000fe200078efcff */
[--C-:B------:R-:W-:Y:S01]  /*3d40*/  @!P3 IMAD.IADD R168, R168, 0x1, -R0.reuse ;  /* 0x00000001a8a8b824 */ /* 0x100fe200078e0a00 */
[----:B------:R-:W-:Y:S01]  /*3d50*/  ISETP.GE.AND P3, PT, R15, RZ, PT ;  /* 0x000000ff0f00720c */ /* 0x000fe20003f66270 */
[--C-:B------:R-:W-:Y:S01]  /*3d60*/  @!P6 IMAD.IADD R171, R171, 0x1, -R0.reuse ;  /* 0x00000001ababe824 */ /* 0x100fe200078e0a00 */
[----:B------:R-:W-:Y:S01]  /*3d70*/  ISETP.GT.U32.AND P6, PT, R0, R170, PT ;  /* 0x000000aa0000720c */ /* 0x000fe20003fc4070 */
[----:B------:R-:W-:Y:S01]  /*3d80*/  @!P5 IMAD.IADD R172, R172, 0x1, -R0 ;  /* 0x00000001acacd824 */ /* 0x000fe200078e0a00 */
[----:B------:R-:W-:Y:S01]  /*3d90*/  @!P4 IADD3 R168, -R168, RZ, RZ ;  /* 0x000000ffa8a8c210 */ /* 0x000fe20007ffe1ff */
[C---:B------:R-:W-:Y:S01]  /*3da0*/  IMAD R173, R0.reuse, R5, R173 ;  /* 0x0000000500ad7224 */ /* 0x040fe200078e02ad */
[C---:B------:R-:W-:Y:S01]  /*3db0*/  ISETP.GT.U32.AND P5, PT, R0.reuse, R171, PT ;  /* 0x000000ab0000720c */ /* 0x040fe20003fa4070 */
[----:B------:R-:W-:Y:S01]  /*3dc0*/  IMAD.MOV R4, RZ, RZ, -R4 ;  /* 0x000000ffff047224 */ /* 0x000fe200078e0a04 */
[----:B------:R-:W-:Y:S01]  /*3dd0*/  ISETP.GT.U32.AND P4, PT, R0, R172, PT ;  /* 0x000000ac0000720c */ /* 0x000fe20003f84070 */
[----:B------:R-:W-:Y:S01]  /*3de0*/  IMAD.HI.U32 R5, R2, R13, RZ ;  /* 0x0000000d02057227 */ /* 0x000fe200078e00ff */
[----:B------:R-:W-:-:S02]  /*3df0*/  IABS R175, R6 ;  /* 0x0000000600af7213 */ /* 0x000fc40000000000 */
[C---:B------:R-:W-:Y:S01]  /*3e00*/  LOP3.LUT R15, R3.reuse, 0xa0, RZ, 0xfc, !PT ;  /* 0x000000a0030f7812 */ /* 0x040fe200078efcff */
[----:B------:R-:W-:Y:S01]  /*3e10*/  IMAD R174, R0, R4, R11 ;  /* 0x0000000400ae7224 */ /* 0x000fe200078e020b */
[C---:B------:R-:W-:Y:S01]  /*3e20*/  LOP3.LUT R74, R3.reuse, 0x1a2, RZ, 0xfc, !PT ;  /* 0x000001a2034a7812 */ /* 0x040fe200078efcff */
[--C-:B------:R-:W-:Y:S01]  /*3e30*/  @!P6 IMAD.IADD R170, R170, 0x1, -R0.reuse ;  /* 0x00000001aaaae824 */ /* 0x100fe200078e0a00 */
[----:B------:R-:W-:Y:S01]  /*3e40*/  ISETP.GT.U32.AND P6, PT, R0, R173, PT ;  /* 0x000000ad0000720c */ /* 0x000fe20003fc4070 */
[----:B------:R-:W-:Y:S01]  /*3e50*/  IMAD.HI.U32 R4, R2, R175, RZ ;  /* 0x000000af02047227 */ /* 0x000fe200078e00ff */
[----:B------:R-:W-:Y:S02]  /*3e60*/  IABS R185, R15 ;  /* 0x0000000f00b97213 */ /* 0x000fe40000000000 */
[----:B------:R-:W-:Y:S01]  /*3e70*/  LOP3.LUT R70, R3, 0x1a4, RZ, 0xfc, !PT ;  /* 0x000001a403467812 */ /* 0x000fe200078efcff */
[----:B------:R-:W-:Y:S01]  /*3e80*/  @!P5 IMAD.IADD R171, R171, 0x1, -R0 ;  /* 0x00000001ababd824 */ /* 0x000fe200078e0a00 */
[----:B------:R-:W-:Y:S01]  /*3e90*/  @!P4 IADD3 R172, R172, -R0, RZ ;  /* 0x80000000acacc210 */ /* 0x000fe20007ffe0ff */
[----:B------:R-:W-:Y:S01]  /*3ea0*/  IMAD.MOV R5, RZ, RZ, -R5 ;  /* 0x000000ffff057224 */ /* 0x000fe200078e0a05 */
[----:B------:R-:W-:Y:S01]  /*3eb0*/  ISETP.GT.U32.AND P4, PT, R0, R174, PT ;  /* 0x000000ae0000720c */ /* 0x000fe20003f84070 */
[----:B------:R-:W-:Y:S01]  /*3ec0*/  IMAD.MOV R4, RZ, RZ, -R4 ;  /* 0x000000ffff047224 */ /* 0x000fe200078e0a04 */
[----:B------:R-:W-:Y:S01]  /*3ed0*/  ISETP.GE.AND P5, PT, R10, RZ, PT ;  /* 0x000000ff0a00720c */ /* 0x000fe20003fa6270 */
[----:B------:R-:W-:Y:S01]  /*3ee0*/  IMAD R176, R0, R5, R13 ;  /* 0x0000000500b07224 */ /* 0x000fe200078e020d */
[----:B------:R-:W-:Y:S01]  /*3ef0*/  LOP3.LUT R10, R3, 0x90, RZ, 0xfc, !PT ;  /* 0x00000090030a7812 */ /* 0x000fe200078efcff */
[----:B------:R-:W-:Y:S01]  /*3f00*/  @!P6 IMAD.IADD R173, R173, 0x1, -R0 ;  /* 0x00000001adade824 */ /* 0x000fe200078e0a00 */
[----:B------:R-:W-:Y:S01]  /*3f10*/  ISETP.GE.AND P6, PT, R12, RZ, PT ;  /* 0x000000ff0c00720c */ /* 0x000fe20003fc6270 */
[----:B------:R-:W-:Y:S01]  /*3f20*/  @!P0 IMAD.MOV R170, RZ, RZ, -R170 ;  /* 0x000000ffffaa8224 */ /* 0x000fe200078e0aaa */
[----:B------:R-:W-:Y:S01]  /*3f30*/  LOP3.LUT R12, R3, 0x92, RZ, 0xfc, !PT ;  /* 0x00000092030c7812 */ /* 0x000fe200078efcff */
[----:B------:R-:W-:Y:S01]  /*3f40*/  IMAD R175, R0, R4, R175 ;  /* 0x0000000400af7224 */ /* 0x000fe200078e02af */
[----:B------:R-:W-:Y:S01]  /*3f50*/  IABS R177, R10 ;  /* 0x0000000a00b17213 */ /* 0x000fe20000000000 */
[----:B------:R-:W-:Y:S01]  /*3f60*/  @!P3 IMAD.MOV R171, RZ, RZ, -R171 ;  /* 0x000000ffffabb224 */ /* 0x000fe200078e0aab */
[----:B------:R-:W-:Y:S01]  /*3f70*/  IABS R11, R12 ;  /* 0x0000000c000b7213 */ /* 0x000fe20000000000 */
[----:B------:R-:W-:Y:S01]  /*3f80*/  @!P1 IMAD.MOV R169, RZ, RZ, -R169 ;  /* 0x000000ffffa99224 */ /* 0x000fe200078e0aa9 */
[----:B------:R-:W-:Y:S01]  /*3f90*/  @!P4 IADD3 R174, R174, -R0, RZ ;  /* 0x80000000aeaec210 */ /* 0x000fe20007ffe0ff */
[----:B------:R-:W-:Y:S01]  /*3fa0*/  IMAD.HI.U32 R4, R2, R177, RZ ;  /* 0x000000b102047227 */ /* 0x000fe200078e00ff */
[----:B------:R-:W-:-:S02]  /*3fb0*/  ISETP.GT.U32.AND P4, PT, R0, R173, PT ;  /* 0x000000ad0000720c */ /* 0x000fc40003f84070 */
[----:B------:R-:W-:Y:S01]  /*3fc0*/  ISETP.GT.U32.AND P0, PT, R0, R174, PT ;  /* 0x000000ae0000720c */ /* 0x000fe20003f04070 */
[----:B------:R-:W-:Y:S01]  /*3fd0*/  IMAD.HI.U32 R5, R2, R11, RZ ;  /* 0x0000000b02057227 */ /* 0x000fe200078e00ff */
[C---:B------:R-:W-:Y:S02]  /*3fe0*/  ISETP.GT.U32.AND P3, PT, R0.reuse, R176, PT ;  /* 0x000000b00000720c */ /* 0x040fe40003f64070 */
[----:B------:R-:W-:Y:S01]  /*3ff0*/  ISETP.GT.U32.AND P1, PT, R0, R175, PT ;  /* 0x000000af0000720c */ /* 0x000fe20003f24070 */
[----:B------:R-:W-:Y:S01]  /*4000*/  IMAD.MOV R4, RZ, RZ, -R4 ;  /* 0x000000ffff047224 */ /* 0x000fe200078e0a04 */
[----:B------:R-:W-:Y:S01]  /*4010*/  @!P2 IADD3 R172, -R172, RZ, RZ ;  /* 0x000000ffacaca210 */ /* 0x000fe20007ffe1ff */
[----:B------:R-:W-:Y:S01]  /*4020*/  IMAD.MOV R5, RZ, RZ, -R5 ;  /* 0x000000ffff057224 */ /* 0x000fe200078e0a05 */
[----:B------:R-:W-:Y:S01]  /*4030*/  ISETP.GE.AND P2, PT, R6, RZ, PT ;  /* 0x000000ff0600720c */ /* 0x000fe20003f46270 */
[----:B------:R-:W-:Y:S01]  /*4040*/  IMAD R177, R0, R4, R177 ;  /* 0x0000000400b17224 */ /* 0x000fe200078e02b1 */
[----:B------:R-:W-:Y:S01]  /*4050*/  LOP3.LUT R6, R3, 0x96, RZ, 0xfc, !PT ;  /* 0x0000009603067812 */ /* 0x000fe200078efcff */
[--C-:B------:R-:W-:Y:S01]  /*4060*/  @!P4 IMAD.IADD R173, R173, 0x1, -R0.reuse ;  /* 0x00000001adadc824 */ /* 0x100fe200078e0a00 */
[----:B------:R-:W-:Y:S01]  /*4070*/  ISETP.GE.AND P4, PT, R14, RZ, PT ;  /* 0x000000ff0e00720c */ /* 0x000fe20003f86270 */
[----:B------:R-:W-:Y:S01]  /*4080*/  IMAD R178, R0, R5, R11 ;  /* 0x0000000500b27224 */ /* 0x000fe200078e020b */
[----:B------:R-:W-:Y:S01]  /*4090*/  @!P0 IADD3 R174, R174, -R0, RZ ;  /* 0x80000000aeae8210 */ /* 0x000fe20007ffe0ff */
[----:B------:R-:W-:Y:S01]  /*40a0*/  @!P5 IMAD.MOV R173, RZ, RZ, -R173 ;  /* 0x000000ffffadd224 */ /* 0x000fe200078e0aad */
[----:B------:R-:W-:Y:S01]  /*40b0*/  ISETP.GT.U32.AND P5, PT, R0, R177, PT ;  /* 0x000000b10000720c */ /* 0x000fe20003fa4070 */
[--C-:B------:R-:W-:Y:S01]  /*40c0*/  @!P3 IMAD.IADD R176, R176, 0x1, -R0.reuse ;  /* 0x00000001b0b0b824 */ /* 0x100fe200078e0a00 */
[----:B------:R-:W-:Y:S01]  /*40d0*/  @!P6 IADD3 R174, -R174, RZ, RZ ;  /* 0x000000ffaeaee210 */ /* 0x000fe20007ffe1ff */
[----:B------:R-:W-:Y:S01]  /*40e0*/  @!P1 IMAD.IADD R175, R175, 0x1, -R0 ;  /* 0x00000001afaf9824 */ /* 0x000fe200078e0a00 */
[----:B------:R-:W-:-:S02]  /*40f0*/  ISETP.GT.U32.AND P6, PT, R0, R178, PT ;  /* 0x000000b20000720c */ /* 0x000fc40003fc4070 */
[----:B------:R-:W-:Y:S02]  /*4100*/  LOP3.LUT R5, R3, 0x94, RZ, 0xfc, !PT ;  /* 0x0000009403057812 */ /* 0x000fe400078efcff */
[C---:B------:R-:W-:Y:S02]  /*4110*/  ISETP.GT.U32.AND P3, PT, R0.reuse, R176, PT ;  /* 0x000000b00000720c */ /* 0x040fe40003f64070 */
[----:B------:R-:W-:Y:S02]  /*4120*/  IABS R179, R5 ;  /* 0x0000000500b37213 */ /* 0x000fe40000000000 */
[----:B------:R-:W-:Y:S01]  /*4130*/  IABS R11, R6 ;  /* 0x00000006000b7213 */ /* 0x000fe20000000000 */
[----:B------:R-:W-:Y:S01]  /*4140*/  @!P5 IMAD.IADD R177, R177, 0x1, -R0 ;  /* 0x00000001b1b1d824 */ /* 0x000fe200078e0a00 */
[----:B------:R-:W-:Y:S01]  /*4150*/  ISETP.GT.U32.AND P1, PT, R0, R175, PT ;  /* 0x000000af0000720c */ /* 0x000fe20003f24070 */
[----:B------:R-:W-:Y:S01]  /*4160*/  IMAD.HI.U32 R4, R2, R179, RZ ;  /* 0x000000b302047227 */ /* 0x000fe200078e00ff */
[----:B------:R-:W-:-:S02]  /*4170*/  ISETP.GE.AND P0, PT, R10, RZ, PT ;  /* 0x000000ff0a00720c */ /* 0x000fc40003f06270 */
[----:B------:R-:W-:Y:S01]  /*4180*/  ISETP.GT.U32.AND P5, PT, R0, R177, PT ;  /* 0x000000b10000720c */ /* 0x000fe20003fa4070 */
[--C-:B------:R-:W-:Y:S01]  /*4190*/  @!P6 IMAD.IADD R178, R178, 0x1, -R0.reuse ;  /* 0x00000001b2b2e824 */ /* 0x100fe200078e0a00 */
[----:B------:R-:W-:Y:S01]  /*41a0*/  IADD3 R4, -R4, RZ, RZ ;  /* 0x000000ff04047210 */ /* 0x000fe20007ffe1ff */
[--C-:B------:R-:W-:Y:S01]  /*41b0*/  @!P3 IMAD.IADD R176, R176, 0x1, -R0.reuse ;  /* 0x00000001b0b0b824 */ /* 0x100fe200078e0a00 */
[----:B------:R-:W-:Y:S01]  /*41c0*/  ISETP.GE.AND P3, PT, R5, RZ, PT ;  /* 0x000000ff0500720c */ /* 0x000fe20003f66270 */
[----:B------:R-:W-:Y:S01]  /*41d0*/  IMAD.HI.U32 R5, R2, R11, RZ ;  /* 0x0000000b02057227 */ /* 0x000fe200078e00ff */
[C---:B------:R-:W-:Y:S02]  /*41e0*/  ISETP.GT.U32.AND P6, PT, R0.reuse, R178, PT ;  /* 0x000000b20000720c */ /* 0x040fe40003fc4070 */
[C---:B------:R-:W-:Y:S01]  /*41f0*/  LOP3.LUT R10, R3.reuse, 0x98, RZ, 0xfc, !PT ;  /* 0x00000098030a7812 */ /* 0x040fe200078efcff */
[----:B------:R-:W-:Y:S01]  /*4200*/  IMAD.MOV R5, RZ, RZ, -R5 ;  /* 0x000000ffff057224 */ /* 0x000fe200078e0a05 */
[----:B------:R-:W-:Y:S01]  /*4210*/  LOP3.LUT R14, R3, 0x9e, RZ, 0xfc, !PT ;  /* 0x0000009e030e7812 */ /* 0x000fe200078efcff */
[C---:B------:R-:W-:Y:S01]  /*4220*/  IMAD R179, R0.reuse, R4, R179 ;  /* 0x0000000400b37224 */ /* 0x040fe200078e02b3 */
[----:B------:R-:W-:Y:S01]  /*4230*/  IABS R181, R10 ;  /* 0x0000000a00b57213 */ /* 0x000fe20000000000 */
[C---:B------:R-:W-:Y:S01]  /*4240*/  IMAD R180, R0.reuse, R5, R11 ;  /* 0x0000000500b47224 */ /* 0x040fe200078e020b */
[----:B------:R-:W-:Y:S01]  /*4250*/  @!P5 IADD3 R177, R177, -R0, RZ ;  /* 0x80000000b1b1d210 */ /* 0x000fe20007ffe0ff */
[----:B------:R-:W-:Y:S01]  /*4260*/  @!P1 IMAD.IADD R175, R175, 0x1, -R0 ;  /* 0x00000001afaf9824 */ /* 0x000fe200078e0a00 */
[----:B------:R-:W-:Y:S01]  /*4270*/  ISETP.GT.U32.AND P5, PT, R0, R179, PT ;  /* 0x000000b30000720c */ /* 0x000fe20003fa4070 */
[----:B------:R-:W-:Y:S01]  /*4280*/  IMAD.HI.U32 R4, R2, R181, RZ ;  /* 0x000000b502047227 */ /* 0x000fe200078e00ff */
[----:B------:R-:W-:-:S02]  /*4290*/  ISETP.GE.AND P1, PT, R12, RZ, PT ;  /* 0x000000ff0c00720c */ /* 0x000fc40003f26270 */
[----:B------:R-:W-:Y:S01]  /*42a0*/  LOP3.LUT R12, R3, 0x9a, RZ, 0xfc, !PT ;  /* 0x0000009a030c7812 */ /* 0x000fe200078efcff */
[----:B------:R-:W-:Y:S01]  /*42b0*/  @!P6 IMAD.IADD R178, R178, 0x1, -R0 ;  /* 0x00000001b2b2e824 */ /* 0x000fe200078e0a00 */
[----:B------:R-:W-:Y:S01]  /*42c0*/  ISETP.GT.U32.AND P6, PT, R0, R180, PT ;  /* 0x000000b40000720c */ /* 0x000fe20003fc4070 */
[----:B------:R-:W-:Y:S01]  /*42d0*/  IMAD.MOV R4, RZ, RZ, -R4 ;  /* 0x000000ffff047224 */ /* 0x000fe200078e0a04 */
[----:B------:R-:W-:Y:S01]  /*42e0*/  IABS R11, R12 ;  /* 0x0000000c000b7213 */ /* 0x000fe20000000000 */
[----:B------:R-:W-:Y:S01]  /*42f0*/  @!P2 IMAD.MOV R175, RZ, RZ, -R175 ;  /* 0x000000ffffafa224 */ /* 0x000fe200078e0aaf */
[----:B------:R-:W-:Y:S01]  /*4300*/  ISETP.GE.AND P2, PT, R6, RZ, PT ;  /* 0x000000ff0600720c */ /* 0x000fe20003f46270 */
[----:B------:R-:W-:Y:S01]  /*4310*/  IMAD R181, R0, R4, R181 ;  /* 0x0000000400b57224 */ /* 0x000fe200078e02b5 */
[----:B------:R-:W-:Y:S01]  /*4320*/  IABS R6, R14 ;  /* 0x0000000e00067213 */ /* 0x000fe20000000000 */
[----:B------:R-:W-:Y:S01]  /*4330*/  @!P5 IMAD.IADD R179, R179, 0x1, -R0 ;  /* 0x00000001b3b3d824 */ /* 0x000fe200078e0a00 */
[----:B------:R-:W-:Y:S01]  /*4340*/  LOP3.LUT R13, R3, 0x9c, RZ, 0xfc, !PT ;  /* 0x0000009c030d7812 */ /* 0x000fe200078efcff */
[----:B------:R-:W-:Y:S01]  /*4350*/  IMAD.HI.U32 R4, R2, R11, RZ ;  /* 0x0000000b02047227 */ /* 0x000fe200078e00ff */
[----:B------:R-:W-:-:S02]  /*4360*/  ISETP.GT.U32.AND P5, PT, R0, R181, PT ;  /* 0x000000b50000720c */ /* 0x000fc40003fa4070 */
[----:B------:R-:W-:Y:S01]  /*4370*/  IABS R183, R13 ;  /* 0x0000000d00b77213 */ /* 0x000fe20000000000 */
[----:B------:R-:W-:Y:S01]  /*4380*/  @!P6 IMAD.IADD R180, R180, 0x1, -R0 ;  /* 0x00000001b4b4e824 */ /* 0x000fe200078e0a00 */
[----:B------:R-:W-:Y:S01]  /*4390*/  ISETP.GT.U32.AND P6, PT, R0, R179, PT ;  /* 0x000000b30000720c */ /* 0x000fe20003fc4070 */
[----:B------:R-:W-:Y:S01]  /*43a0*/  @!P0 IMAD.MOV R177, RZ, RZ, -R177 ;  /* 0x000000ffffb18224 */ /* 0x000fe200078e0ab1 */
[----:B------:R-:W-:Y:S01]  /*43b0*/  IADD3 R4, -R4, RZ, RZ ;  /* 0x000000ff04047210 */ /* 0x000fe20007ffe1ff */
[----:B------:R-:W-:Y:S01]  /*43c0*/  IMAD.HI.U32 R5, R2, R183, RZ ;  /* 0x000000b702057227 */ /* 0x000fe200078e00ff */
[----:B------:R-:W-:Y:S02]  /*43d0*/  ISETP.GT.U32.AND P0, PT, R0, R180, PT ;  /* 0x000000b40000720c */ /* 0x000fe40003f04070 */
[----:B------:R-:W-:Y:S01]  /*43e0*/  @!P1 IADD3 R178, -R178, RZ, RZ ;  /* 0x000000ffb2b29210 */ /* 0x000fe20007ffe1ff */
[----:B------:R-:W-:Y:S01]  /*43f0*/  IMAD R182, R0, R4, R11 ;  /* 0x0000000400b67224 */ /* 0x000fe200078e020b */
[----:B------:R-:W-:Y:S01]  /*4400*/  MOV R11, R6 ;  /* 0x00000006000b7202 */ /* 0x000fe20000000f00 */
[----:B------:R-:W-:Y:S01]  /*4410*/  IMAD.MOV R5, RZ, RZ, -R5 ;  /* 0x000000ffff057224 */ /* 0x000fe200078e0a05 */
[----:B------:R-:W-:Y:S01]  /*4420*/  ISETP.GE.AND P1, PT, R12, RZ, PT ;  /* 0x000000ff0c00720c */ /* 0x000fe20003f26270 */
[----:B------:R-:W-:Y:S01]  /*4430*/  @!P4 IMAD.MOV R176, RZ, RZ, -R176 ;  /* 0x000000ffffb0c224 */ /* 0x000fe200078e0ab0 */
[----:B------:R-:W-:Y:S01]  /*4440*/  ISETP.GE.AND P4, PT, R10, RZ, PT ;  /* 0x000000ff0a00720c */ /* 0x000fe20003f86270 */
[----:B------:R-:W-:Y:S01]  /*4450*/  @!P6 IMAD.IADD R179, R179, 0x1, -R0 ;  /* 0x00000001b3b3e824 */ /* 0x000fe200078e0a00 */
[----:B------:R-:W-:Y:S01]  /*4460*/  ISETP.GT.U32.AND P6, PT, R0, R182, PT ;  /* 0x000000b60000720c */ /* 0x000fe20003fc4070 */
[----:B------:R-:W-:Y:S01]  /*4470*/  IMAD.HI.U32 R4, R2, R11, RZ ;  /* 0x0000000b02047227 */ /* 0x000fe200078e00ff */
[----:B------:R-:W-:-:S02]  /*4480*/  LOP3.LUT R10, R3, 0xa2, RZ, 0xfc, !PT ;  /* 0x000000a2030a7812 */ /* 0x000fc400078efcff */
[----:B------:R-:W-:Y:S01]  /*4490*/  @!P0 IADD3 R180, R180, -R0, RZ ;  /* 0x80000000b4b48210 */ /* 0x000fe20007ffe0ff */
[----:B------:R-:W-:Y:S01]  /*44a0*/  IMAD.MOV R4, RZ, RZ, -R4 ;  /* 0x000000ffff047224 */ /* 0x000fe200078e0a04 */
[----:B------:R-:W-:Y:S01]  /*44b0*/  LOP3.LUT R12, R3, 0xa4, RZ, 0xfc, !PT ;  /* 0x000000a4030c7812 */ /* 0x000fe200078efcff */
[----:B------:R-:W-:Y:S01]  /*44c0*/  IMAD R183, R0, R5, R183 ;  /* 0x0000000500b77224 */ /* 0x000fe200078e02b7 */
[----:B------:R-:W-:Y:S01]  /*44d0*/  @!P2 IADD3 R180, -R180, RZ, RZ ;  /* 0x000000ffb4b4a210 */ /* 0x000fe20007ffe1ff */
[----:B------:R-:W-:Y:S01]  /*44e0*/  IMAD R184, R0, R4, R11 ;  /* 0x0000000400b87224 */ /* 0x000fe200078e020b */
[----:B------:R-:W-:Y:S01]  /*44f0*/  ISETP.GE.AND P0, PT, R13, RZ, PT ;  /* 0x000000ff0d00720c */ /* 0x000fe20003f06270 */
[----:B------:R-:W-:Y:S01]  /*4500*/  IMAD.HI.U32 R5, R2, R185, RZ ;  /* 0x000000b902057227 */ /* 0x000fe200078e00ff */
[----:B------:R-:W-:Y:S02]  /*4510*/  LOP3.LUT R13, R3, 0xa6, RZ, 0xfc, !PT ;  /* 0x000000a6030d7812 */ /* 0x000fe400078efcff */
[----:B------:R-:W-:Y:S01]  /*4520*/  IABS R187, R12 ;  /* 0x0000000c00bb7213 */ /* 0x000fe20000000000 */
[--C-:B------:R-:W-:Y:S01]  /*4530*/  @!P6 IMAD.IADD R182, R182, 0x1, -R0.reuse ;  /* 0x00000001b6b6e824 */ /* 0x100fe200078e0a00 */
[C---:B------:R-:W-:Y:S01]  /*4540*/  ISETP.GT.U32.AND P6, PT, R0.reuse, R184, PT ;  /* 0x000000b80000720c */ /* 0x040fe20003fc4070 */
[----:B------:R-:W-:Y:S01]  /*4550*/  IMAD.MOV R5, RZ, RZ, -R5 ;  /* 0x000000ffff057224 */ /* 0x000fe200078e0a05 */
[----:B------:R-:W-:Y:S01]  /*4560*/  IABS R11, R13 ;  /* 0x0000000d000b7213 */ /* 0x000fe20000000000 */
[----:B------:R-:W-:Y:S01]  /*4570*/  @!P5 IMAD.IADD R181, R181, 0x1, -R0 ;  /* 0x00000001b5b5d824 */ /* 0x000fe200078e0a00 */
[C---:B------:R-:W-:Y:S01]  /*4580*/  ISETP.GT.U32.AND P2, PT, R0.reuse, R182, PT ;  /* 0x000000b60000720c */ /* 0x040fe20003f44070 */
[C---:B------:R-:W-:Y:S01]  /*4590*/  IMAD R185, R0.reuse, R5, R185 ;  /* 0x0000000500b97224 */ /* 0x040fe200078e02b9 */
[----:B------:R-:W-:Y:S01]  /*45a0*/  IABS R5, R10 ;  /* 0x0000000a00057213 */ /* 0x000fe20000000000 */
[----:B------:R-:W-:Y:S01]  /*45b0*/  @!P3 IMAD.MOV R179, RZ, RZ, -R179 ;  /* 0x000000ffffb3b224 */ /* 0x000fe200078e0ab3 */
[----:B------:R-:W-:-:S02]  /*45c0*/  ISETP.GT.U32.AND P5, PT, R0, R181, PT ;  /* 0x000000b50000720c */ /* 0x000fc40003fa4070 */
[----:B------:R-:W-:Y:S01]  /*45d0*/  ISETP.GT.U32.AND P3, PT, R0, R183, PT ;  /* 0x000000b70000720c */ /* 0x000fe20003f64070 */
[----:B------:R-:W-:Y:S01]  /*45e0*/  IMAD.HI.U32 R4, R2, R5, RZ ;  /* 0x0000000502047227 */ /* 0x000fe200078e00ff */
[----:B------:R-:W-:Y:S02]  /*45f0*/  IABS R67, R70 ;  /* 0x0000004600437213 */ /* 0x000fe40000000000 */
[C---:B------:R-:W-:Y:S01]  /*4600*/  LOP3.LUT R72, R3.reuse, 0x1a6, RZ, 0xfc, !PT ;  /* 0x000001a603487812 */ /* 0x040fe200078efcff */
[----:B------:R-:W-:Y:S01]  /*4610*/  @!P6 IMAD.IADD R184, R184, 0x1, -R0 ;  /* 0x00000001b8b8e824 */ /* 0x000fe200078e0a00 */
[----:B------:R-:W-:Y:S01]  /*4620*/  LOP3.LUT R71, R3, 0x1a8, RZ, 0xfc, !PT ;  /* 0x000001a803477812 */ /* 0x000fe200078efcff */
[----:B------:R-:W-:Y:S01]  /*4630*/  IMAD.MOV R4, RZ, RZ, -R4 ;  /* 0x000000ffff047224 */ /* 0x000fe200078e0a04 */
[----:B------:R-:W-:Y:S01]  /*4640*/  IABS R69, R72 ;  /* 0x0000004800457213 */ /* 0x000fe20000000000 */
[--C-:B------:R-:W-:Y:S01]  /*4650*/  @!P2 IMAD.IADD R182, R182, 0x1, -R0.reuse ;  /* 0x00000001b6b6a824 */ /* 0x100fe200078e0a00 */
[C---:B------:R-:W-:Y:S01]  /*4660*/  ISETP.GT.U32.AND P6, PT, R0.reuse, R184, PT ;  /* 0x000000b80000720c */ /* 0x040fe20003fc4070 */
[C---:B------:R-:W-:Y:S01]  /*4670*/  IMAD R186, R0.reuse, R4, R5 ;  /* 0x0000000400ba7224 */ /* 0x040fe200078e0205 */
[----:B------:R-:W-:Y:S01]  /*4680*/  ISETP.GT.U32.AND P2, PT, R0, R185, PT ;  /* 0x000000b90000720c */ /* 0x000fe20003f44070 */
[--C-:B------:R-:W-:Y:S01]  /*4690*/  @!P5 IMAD.IADD R181, R181, 0x1, -R0.reuse ;  /* 0x00000001b5b5d824 */ /* 0x100fe200078e0a00 */
[----:B------:R-:W-:Y:S01]  /*46a0*/  ISETP.GE.AND P5, PT, R14, RZ, PT ;  /* 0x000000ff0e00720c */ /* 0x000fe20003fa6270 */
[----:B------:R-:W-:Y:S01]  /*46b0*/  @!P3 IMAD.IADD R183, R183, 0x1, -R0 ;  /* 0x00000001b7b7b824 */ /* 0x000fe200078e0a00 */
[----:B------:R-:W-:Y:S01]  /*46c0*/  LOP3.LUT R14, R3, 0xa8, RZ, 0xfc, !PT ;  /* 0x000000a8030e7812 */ /* 0x000fe200078efcff */
[----:B------:R-:W-:Y:S01]  /*46d0*/  IMAD.HI.U32 R4, R2, R187, RZ ;  /* 0x000000bb02047227 */ /* 0x000fe200078e00ff */
[----:B------:R-:W-:-:S02]  /*46e0*/  @!P1 IADD3 R182, -R182, RZ, RZ ;  /* 0x000000ffb6b69210 */ /* 0x000fc40007ffe1ff */
[----:B------:R-:W-:Y:S01]  /*46f0*/  IABS R189, R14 ;  /* 0x0000000e00bd7213 */ /* 0x000fe20000000000 */
[----:B------:R-:W-:Y:S01]  /*4700*/  IMAD.HI.U32 R5, R2, R11, RZ ;  /* 0x0000000b02057227 */ /* 0x000fe200078e00ff */
[----:B------:R-:W-:Y:S02]  /*4710*/  ISETP.GT.U32.AND P3, PT, R0, R183, PT ;  /* 0x000000b70000720c */ /* 0x000fe40003f64070 */
[----:B------:R-:W-:Y:S01]  /*4720*/  IABS R73, R71 ;  /* 0x0000004700497213 */ /* 0x000fe20000000000 */
[--C-:B------:R-:W-:Y:S01]  /*4730*/  @!P6 IMAD.IADD R184, R184, 0x1, -R0.reuse ;  /* 0x00000001b8b8e824 */ /* 0x100fe200078e0a00 */
[----:B------:R-:W-:Y:S01]  /*4740*/  ISETP.GT.U32.AND P6, PT, R0, R186, PT ;  /* 0x000000ba0000720c */ /* 0x000fe20003fc4070 */
[----:B------:R-:W-:Y:S01]  /*4750*/  @!P2 IMAD.IADD R185, R185, 0x1, -R0 ;  /* 0x00000001b9b9a824 */ /* 0x000fe200078e0a00 */
[----:B------:R-:W-:Y:S01]  /*4760*/  ISETP.GE.AND P2, PT, R10, RZ, PT ;  /* 0x000000ff0a00720c */ /* 0x000fe20003f46270 */
[----:B------:R-:W-:Y:S01]  /*4770*/  IMAD.HI.U32 R6, R2, R189, RZ ;  /* 0x000000bd02067227 */ /* 0x000fe200078e00ff */
[----:B------:R-:W-:-:S02]  /*4780*/  LOP3.LUT R10, R3, 0xaa, RZ, 0xfc, !PT ;  /* 0x000000aa030a7812 */ /* 0x000fc400078efcff */
[----:B------:R-:W-:Y:S01]  /*4790*/  LOP3.LUT R75, R3, 0x1ae, RZ, 0xfc, !PT ;  /* 0x000001ae034b7812 */ /* 0x000fe200078efcff */
[----:B------:R-:W-:Y:S01]  /*47a0*/  IMAD.MOV R4, RZ, RZ, -R4 ;  /* 0x000000ffff047224 */ /* 0x000fe200078e0a04 */
[----:B------:R-:W-:Y:S01]  /*47b0*/  IADD3 R6, -R6, RZ, RZ ;  /* 0x000000ff06067210 */ /* 0x000fe20007ffe1ff */
[----:B------:R-:W-:Y:S01]  /*47c0*/  IMAD.MOV R5, RZ, RZ, -R5 ;  /* 0x000000ffff057224 */ /* 0x000fe200078e0a05 */
[----:B------:R-:W-:Y:S01]  /*47d0*/  @!P3 IADD3 R183, R183, -R0, RZ ;  /* 0x80000000b7b7b210 */ /* 0x000fe20007ffe0ff */
[----:B------:R-:W-:Y:S01]  /*47e0*/  IMAD R187, R0, R4, R187 ;  /* 0x0000000400bb7224 */ /* 0x000fe200078e02bb */
[----:B------:R-:W-:Y:S01]  /*47f0*/  ISETP.GE.AND P3, PT, R15, RZ, PT ;  /* 0x000000ff0f00720c */ /* 0x000fe20003f66270 */
[----:B------:R-:W-:Y:S01]  /*4800*/  @!P6 IMAD.IADD R186, R186, 0x1, -R0 ;  /* 0x00000001babae824 */ /* 0x000fe200078e0a00 */
[C---:B------:R-:W-:Y:S01]  /*4810*/  ISETP.GT.U32.AND P6, PT, R0.reuse, R185, PT ;  /* 0x000000b90000720c */ /* 0x040fe20003fc4070 */
[C---:B------:R-:W-:Y:S01]  /*4820*/  IMAD R189, R0.reuse, R6, R189 ;  /* 0x0000000600bd7224 */ /* 0x040fe200078e02bd */
[----:B------:R-:W-:Y:S01]  /*4830*/  LOP3.LUT R6, R3, 0xac, RZ, 0xfc, !PT ;  /* 0x000000ac03067812 */ /* 0x000fe200078efcff */
[C---:B------:R-:W-:Y:S01]  /*4840*/  IMAD R188, R0.reuse, R5, R11 ;  /* 0x0000000500bc7224 */ /* 0x040fe200078e020b */
[----:B------:R-:W-:Y:S01]  /*4850*/  IABS R5, R10 ;  /* 0x0000000a00057213 */ /* 0x000fe20000000000 */
[----:B------:R-:W-:Y:S01]  /*4860*/  @!P4 IMAD.MOV R181, RZ, RZ, -R181 ;  /* 0x000000ffffb5c224 */ /* 0x000fe200078e0ab5 */
[C---:B------:R-:W-:Y:S01]  /*4870*/  ISETP.GT.U32.AND P4, PT, R0.reuse, R187, PT ;  /* 0x000000bb0000720c */ /* 0x040fe20003f84070 */
[----:B------:R-:W-:Y:S01]  /*4880*/  @!P0 IMAD.MOV R183, RZ, RZ, -R183 ;  /* 0x000000ffffb78224 */ /* 0x000fe200078e0ab7 */
[----:B------:R-:W-:Y:S01]  /*4890*/  ISETP.GT.U32.AND P1, PT, R0, R186, PT ;  /* 0x000000ba0000720c */ /* 0x000fe20003f24070 */
[----:B------:R-:W-:Y:S01]  /*48a0*/  IMAD.HI.U32 R4, R2, R5, RZ ;  /* 0x0000000502047227 */ /* 0x000fe200078e00ff */
[----:B------:R-:W-:-:S02]  /*48b0*/  ISETP.GT.U32.AND P0, PT, R0, R188, PT ;  /* 0x000000bc0000720c */ /* 0x000fc40003f04070 */
[----:B------:R-:W-:Y:S01]  /*48c0*/  IABS R191, R6 ;  /* 0x0000000600bf7213 */ /* 0x000fe20000000000 */
[----:B------:R-:W-:Y:S01]  /*48d0*/  @!P6 IMAD.IADD R185, R185, 0x1, -R0 ;  /* 0x00000001b9b9e824 */ /* 0x000fe200078e0a00 */
[----:B------:R-:W-:Y:S01]  /*48e0*/  ISETP.GT.U32.AND P6, PT, R0, R189, PT ;  /* 0x000000bd0000720c */ /* 0x000fe20003fc4070 */
[----:B------:R-:W-:Y:S01]  /*48f0*/  @!P5 IMAD.MOV R184, RZ, RZ, -R184 ;  /* 0x000000ffffb8d224 */ /* 0x000fe200078e0ab8 */
[----:B------:R-:W-:Y:S01]  /*4900*/  IADD3 R190, -R4, RZ, RZ ;  /* 0x000000ff04be7210 */ /* 0x000fe20007ffe1ff */
[----:B------:R-:W-:Y:S01]  /*4910*/  @!P3 IMAD.MOV R185, RZ, RZ, -R185 ;  /* 0x000000ffffb9b224 */ /* 0x000fe200078e0ab9 */
[----:B------:R-:W-:Y:S01]  /*4920*/  ISETP.GE.AND P5, PT, R12, RZ, PT ;  /* 0x000000ff0c00720c */ /* 0x000fe20003fa6270 */
[--C-:B------:R-:W-:Y:S01]  /*4930*/  @!P4 IMAD.IADD R187, R187, 0x1, -R0.reuse ;  /* 0x00000001bbbbc824 */ /* 0x100fe200078e0a00 */
[----:B------:R-:W-:Y:S01]  /*4940*/  LOP3.LUT R12, R3, 0xae, RZ, 0xfc, !PT ;  /* 0x000000ae030c7812 */ /* 0x000fe200078efcff */
[--C-:B------:R-:W-:Y:S01]  /*4950*/  @!P1 IMAD.IADD R186, R186, 0x1, -R0.reuse ;  /* 0x00000001baba9824 */ /* 0x100fe200078e0a00 */
[----:B------:R-:W-:Y:S01]  /*4960*/  ISETP.GE.AND P1, PT, R13, RZ, PT ;  /* 0x000000ff0d00720c */ /* 0x000fe20003f26270 */
[----:B------:R-:W-:Y:S01]  /*4970*/  IMAD R190, R0, R190, R5 ;  /* 0x000000be00be7224 */ /* 0x000fe200078e0205 */
[----:B------:R-:W-:Y:S01]  /*4980*/  IABS R11, R12 ;  /* 0x0000000c000b7213 */ /* 0x000fe20000000000 */
[--C-:B------:R-:W-:Y:S01]  /*4990*/  @!P0 IMAD.IADD R188, R188, 0x1, -R0.reuse ;  /* 0x00000001bcbc8824 */ /* 0x100fe200078e0a00 */
[----:B------:R-:W-:Y:S01]  /*49a0*/  ISETP.GT.U32.AND P0, PT, R0, R187, PT ;  /* 0x000000bb0000720c */ /* 0x000fe20003f04070 */
[----:B------:R-:W-:Y:S01]  /*49b0*/  @!P6 IMAD.IADD R189, R189, 0x1, -R0 ;  /* 0x00000001bdbde824 */ /* 0x000fe200078e0a00 */
[----:B------:R-:W-:Y:S01]  /*49c0*/  ISETP.GE.AND P4, PT, R14, RZ, PT ;  /* 0x000000ff0e00720c */ /* 0x000fe20003f86270 */
[----:B------:R-:W-:Y:S01]  /*49d0*/  @!P2 IMAD.MOV R186, RZ, RZ, -R186 ;  /* 0x000000ffffbaa224 */ /* 0x000fe200078e0aba */
[----:B------:R-:W-:Y:S01]  /*49e0*/  ISETP.GT.U32.AND P2, PT, R0, R190, PT ;  /* 0x000000be0000720c */ /* 0x000fe20003f44070 */
[----:B------:R-:W-:Y:S01]  /*49f0*/  IMAD.HI.U32 R4, R2, R191, RZ ;  /* 0x000000bf02047227 */ /* 0x000fe200078e00ff */
[----:B------:R-:W-:-:S02]  /*4a00*/  ISETP.GT.U32.AND P3, PT, R0, R189, PT ;  /* 0x000000bd0000720c */ /* 0x000fc40003f64070 */
[----:B------:R-:W-:Y:S02]  /*4a10*/  ISETP.GT.U32.AND P6, PT, R0, R188, PT ;  /* 0x000000bc0000720c */ /* 0x000fe40003fc4070 */
[----:B------:R-:W-:Y:S02]  /*4a20*/  IADD3 R4, -R4, RZ, RZ ;  /* 0x000000ff04047210 */ /* 0x000fe40007ffe1ff */
[----:B------:R-:W-:Y:S02]  /*4a30*/  LOP3.LUT R14, R3, 0xb0, RZ, 0xfc, !PT ;  /* 0x000000b0030e7812 */ /* 0x000fe400078efcff */
[----:B------:R-:W-:Y:S01]  /*4a40*/  @!P0 IADD3 R187, R187, -R0, RZ ;  /* 0x80000000bbbb8210 */ /* 0x000fe20007ffe0ff */
[----:B------:R-:W-:Y:S01]  /*4a50*/  IMAD R191, R0, R4, R191 ;  /* 0x0000000400bf7224 */ /* 0x000fe200078e02bf */
[----:B------:R-:W-:Y:S01]  /*4a60*/  ISETP.GE.AND P0, PT, R10, RZ, PT ;  /* 0x000000ff0a00720c */ /* 0x000fe20003f06270 */
[----:B------:R-:W-:Y:S01]  /*4a70*/  IMAD.HI.U32 R4, R2, R11, RZ ;  /* 0x0000000b02047227 */ /* 0x000fe200078e00ff */
[----:B------:R-:W-:-:S02]  /*4a80*/  IABS R193, R14 ;  /* 0x0000000e00c17213 */ /* 0x000fc40000000000 */
[----:B------:R-:W-:Y:S01]  /*4a90*/  LOP3.LUT R10, R3, 0xb6, RZ, 0xfc, !PT ;  /* 0x000000b6030a7812 */ /* 0x000fe200078efcff */
[--C-:B------:R-:W-:Y:S01]  /*4aa0*/  @!P3 IMAD.IADD R189, R189, 0x1, -R0.reuse ;  /* 0x00000001bdbdb824 */ /* 0x100fe200078e0a00 */
[----:B------:R-:W-:Y:S01]  /*4ab0*/  ISETP.GE.AND P3, PT, R6, RZ, PT ;  /* 0x000000ff0600720c */ /* 0x000fe20003f66270 */
[--C-:B------:R-:W-:Y:S01]  /*4ac0*/  @!P2 IMAD.IADD R190, R190, 0x1, -R0.reuse ;  /* 0x00000001bebea824 */ /* 0x100fe200078e0a00 */
[----:B------:R-:W-:Y:S01]  /*4ad0*/  LOP3.LUT R6, R3, 0xb2, RZ, 0xfc, !PT ;  /* 0x000000b203067812 */ /* 0x000fe200078efcff */
[----:B------:R-:W-:Y:S01]  /*4ae0*/  @!P6 IMAD.IADD R188, R188, 0x1, -R0 ;  /* 0x00000001bcbce824 */ /* 0x000fe200078e0a00 */
[----:B------:R-:W-:Y:S01]  /*4af0*/  IADD3 R4, -R4, RZ, RZ ;  /* 0x000000ff04047210 */ /* 0x000fe20007ffe1ff */
[----:B------:R-:W-:Y:S01]  /*4b00*/  @!P5 IMAD.MOV R187, RZ, RZ, -R187 ;  /* 0x000000ffffbbd224 */ /* 0x000fe200078e0abb */
[----:B------:R-:W-:Y:S01]  /*4b10*/  ISETP.GT.U32.AND P6, PT, R0, R191, PT ;  /* 0x000000bf0000720c */ /* 0x000fe20003fc4070 */
[----:B------:R-:W-:Y:S01]  /*4b20*/  IMAD.HI.U32 R5, R2, R193, RZ ;  /* 0x000000c102057227 */ /* 0x000fe200078e00ff */
[----:B------:R-:W-:-:S02]  /*4b30*/  IABS R13, R6 ;  /* 0x00000006000d7213 */ /* 0x000fc40000000000 */
[C---:B------:R-:W-:Y:S01]  /*4b40*/  ISETP.GT.U32.AND P5, PT, R0.reuse, R190, PT ;  /* 0x000000be0000720c */ /* 0x040fe20003fa4070 */
[----:B------:R-:W-:Y:S01]  /*4b50*/  IMAD R192, R0, R4, R11 ;  /* 0x0000000400c07224 */ /* 0x000fe200078e020b */
[----:B------:R-:W-:Y:S01]  /*4b60*/  @!P1 IADD3 R188, -R188, RZ, RZ ;  /* 0x000000ffbcbc9210 */ /* 0x000fe20007ffe1ff */
[----:B------:R-:W-:Y:S01]  /*4b70*/  IMAD.HI.U32 R4, R2, R13, RZ ;  /* 0x0000000d02047227 */ /* 0x000fe200078e00ff */
[----:B------:R-:W-:Y:S02]  /*4b80*/  IABS R11, R10 ;  /* 0x0000000a000b7213 */ /* 0x000fe40000000000 */
[----:B------:R-:W-:Y:S01]  /*4b90*/  ISETP.GT.U32.AND P1, PT, R0, R192, PT ;  /* 0x000000c00000720c */ /* 0x000fe20003f24070 */
[----:B------:R-:W-:Y:S01]  /*4ba0*/  IMAD.MOV R4, RZ, RZ, -R4 ;  /* 0x000000ffff047224 */ /* 0x000fe200078e0a04 */
[----:B------:R-:W-:Y:S01]  /*4bb0*/  ISETP.GE.AND P2, PT, R12, RZ, PT ;  /* 0x000000ff0c00720c */ /* 0x000fe20003f46270 */
[--C-:B------:R-:W-:Y:S01]  /*4bc0*/  @!P6 IMAD.IADD R191, R191, 0x1, -R0.reuse ;  /* 0x00000001bfbfe824 */ /* 0x100fe200078e0a00 */
[C---:B------:R-:W-:Y:S01]  /*4bd0*/  LOP3.LUT R12, R3.reuse, 0xb8, RZ, 0xfc, !PT ;  /* 0x000000b8030c7812 */ /* 0x040fe200078efcff */
[----:B------:R-:W-:Y:S01]  /*4be0*/  IMAD R194, R0, R4, R13 ;  /* 0x0000000400c27224 */ /* 0x000fe200078e020d */
[C---:B------:R-:W-:Y:S01]  /*4bf0*/  LOP3.LUT R15, R3.reuse, 0xc0, RZ, 0xfc, !PT ;  /* 0x000000c0030f7812 */ /* 0x040fe200078efcff */
[----:B------:R-:W-:Y:S01]  /*4c00*/  @!P5 IMAD.IADD R190, R190, 0x1, -R0 ;  /* 0x00000001bebed824 */ /* 0x000fe200078e0a00 */
[C---:B------:R-:W-:Y:S01]  /*4c10*/  ISETP.GT.U32.AND P6, PT, R0.reuse, R191, PT ;  /* 0x000000bf0000720c */ /* 0x040fe20003fc4070 */
[----:B------:R-:W-:Y:S01]  /*4c20*/  IMAD.MOV R5, RZ, RZ, -R5 ;  /* 0x000000ffff057224 */ /* 0x000fe200078e0a05 */
[----:B------:R-:W-:Y:S01]  /*4c30*/  IABS R197, R12 ;  /* 0x0000000c00c57213 */ /* 0x000fe20000000000 */
[----:B------:R-:W-:Y:S01]  /*4c40*/  @!P0 IMAD.MOV R190, RZ, RZ, -R190 ;  /* 0x000000ffffbe8224 */ /* 0x000fe200078e0abe */
[C---:B------:R-:W-:Y:S01]  /*4c50*/  ISETP.GT.U32.AND P0, PT, R0.reuse, R194, PT ;  /* 0x000000c20000720c */ /* 0x040fe20003f04070 */
[----:B------:R-:W-:Y:S01]  /*4c60*/  IMAD R193, R0, R5, R193 ;  /* 0x0000000500c17224 */ /* 0x000fe200078e02c1 */
[----:B------:R-:W-:Y:S01]  /*4c70*/  LOP3.LUT R5, R3, 0xb4, RZ, 0xfc, !PT ;  /* 0x000000b403057812 */ /* 0x000fe200078efcff */
[----:B------:R-:W-:Y:S01]  /*4c80*/  @!P1 IMAD.IADD R192, R192, 0x1, -R0 ;  /* 0x00000001c0c09824 */ /* 0x000fe200078e0a00 */
[----:B------:R-:W-:Y:S01]  /*4c90*/  IABS R201, R15 ;  /* 0x0000000f00c97213 */ /* 0x000fe20000000000 */
[----:B------:R-:W-:Y:S01]  /*4ca0*/  @!P4 IMAD.MOV R189, RZ, RZ, -R189 ;  /* 0x000000ffffbdc224 */ /* 0x000fe200078e0abd */
[----:B------:R-:W-:-:S02]  /*4cb0*/  ISETP.GT.U32.AND P5, PT, R0, R193, PT ;  /* 0x000000c10000720c */ /* 0x000fc40003fa4070 */
[----:B------:R-:W-:Y:S02]  /*4cc0*/  IABS R195, R5 ;  /* 0x0000000500c37213 */ /* 0x000fe40000000000 */
[----:B------:R-:W-:Y:S02]  /*4cd0*/  @!P6 IADD3 R191, R191, -R0, RZ ;  /* 0x80000000bfbfe210 */ /* 0x000fe40007ffe0ff */
[----:B------:R-:W-:Y:S01]  /*4ce0*/  ISETP.GT.U32.AND P1, PT, R0, R192, PT ;  /* 0x000000c00000720c */ /* 0x000fe20003f24070 */
[----:B------:R-:W-:Y:S01]  /*4cf0*/  @!P0 IMAD.IADD R194, R194, 0x1, -R0 ;  /* 0x00000001c2c28824 */ /* 0x000fe200078e0a00 */
[----:B------:R-:W-:Y:S01]  /*4d00*/  @!P3 IADD3 R191, -R191, RZ, RZ ;  /* 0x000000ffbfbfb210 */ /* 0x000fe20007ffe1ff */
[----:B------:R-:W-:Y:S01]  /*4d10*/  IMAD.HI.U32 R4, R2, R195, RZ ;  /* 0x000000c302047227 */ /* 0x000fe200078e00ff */
[----:B------:R-:W-:Y:S02]  /*4d20*/  ISETP.GE.AND P3, PT, R5, RZ, PT ;  /* 0x000000ff0500720c */ /* 0x000fe40003f66270 */
[----:B------:R-:W-:Y:S01]  /*4d30*/  ISETP.GT.U32.AND P0, PT, R0, R194, PT ;  /* 0x000000c20000720c */ /* 0x000fe20003f04070 */
[----:B------:R-:W-:Y:S01]  /*4d40*/  IMAD.HI.U32 R5, R2, R11, RZ ;  /* 0x0000000b02057227 */ /* 0x000fe200078e00ff */
[----:B------:R-:W-:-:S02]  /*4d50*/  ISETP.GE.AND P6, PT, R6, RZ, PT ;  /* 0x000000ff0600720c */ /* 0x000fc40003fc6270 */
[----:B------:R-:W-:Y:S01]  /*4d60*/  ISETP.GE.AND P4, PT, R14, RZ, PT ;  /* 0x000000ff0e00720c */ /* 0x000fe20003f86270 */
[----:B------:R-:W-:Y:S01]  /*4d70*/  @!P5 IMAD.IADD R193, R193, 0x1, -R0 ;  /* 0x00000001c1c1d824 */ /* 0x000fe200078e0a00 */
[C---:B------:R-:W-:Y:S01]  /*4d80*/  LOP3.LUT R14, R3.reuse, 0xbe, RZ, 0xfc, !PT ;  /* 0x000000be030e7812 */ /* 0x040fe200078efcff */
[----:B------:R-:W-:Y:S01]  /*4d90*/  IMAD.MOV R5, RZ, RZ, -R5 ;  /* 0x000000ffff057224 */ /* 0x000fe200078e0a05 */
[C---:B------:R-:W-:Y:S01]  /*4da0*/  LOP3.LUT R76, R3.reuse, 0x1ac, RZ, 0xfc, !PT ;  /* 0x000001ac034c7812 */ /* 0x040fe200078efcff */
[----:B------:R-:W-:Y:S01]  /*4db0*/  IMAD.MOV R4, RZ, RZ, -R4 ;  /* 0x000000ffff047224 */ /* 0x000fe200078e0a04 */
[C---:B------:R-:W-:Y:S01]  /*4dc0*/  ISETP.GT.U32.AND P5, PT, R0.reuse, R193, PT ;  /* 0x000000c10000720c */ /* 0x040fe20003fa4070 */
[----:B------:R-:W-:Y:S01]  /*4dd0*/  IMAD R196, R0, R5, R11 ;  /* 0x0000000500c47224 */ /* 0x000fe200078e020b */
[----:B------:R-:W-:Y:S01]  /*4de0*/  IABS R13, R14 ;  /* 0x0000000e000d7213 */ /* 0x000fe20000000000 */
[--C-:B------:R-:W-:Y:S01]  /*4df0*/  @!P0 IMAD.IADD R194, R194, 0x1, -R0.reuse ;  /* 0x00000001c2c28824 */ /* 0x100fe200078e0a00 */
[C---:B------:R-:W-:Y:S01]  /*4e00*/  LOP3.LUT R78, R3.reuse, 0x1b8, RZ, 0xfc, !PT ;  /* 0x000001b8034e7812 */ /* 0x040fe200078efcff */
[----:B------:R-:W-:Y:S01]  /*4e10*/  @!P1 IMAD.IADD R192, R192, 0x1, -R0 ;  /* 0x00000001c0c09824 */ /* 0x000fe200078e0a00 */
[C---:B------:R-:W-:Y:S01]  /*4e20*/  ISETP.GT.U32.AND P0, PT, R0.reuse, R196, PT ;  /* 0x000000c40000720c */ /* 0x040fe20003f04070 */
[----:B------:R-:W-:Y:S01]  /*4e30*/  IMAD R195, R0, R4, R195 ;  /* 0x0000000400c37224 */ /* 0x000fe200078e02c3 */
[----:B------:R-:W-:Y:S01]  /*4e40*/  LOP3.LUT R4, R3, 0xba, RZ, 0xfc, !PT ;  /* 0x000000ba03047812 */ /* 0x000fe200078efcff */
[----:B------:R-:W-:Y:S01]  /*4e50*/  IMAD.HI.U32 R6, R2, R197, RZ ;  /* 0x000000c502067227 */ /* 0x000fe200078e00ff */
[----:B------:R-:W-:-:S02]  /*4e60*/  @!P6 IADD3 R194, -R194, RZ, RZ ;  /* 0x000000ffc2c2e210 */ /* 0x000fc40007ffe1ff */
[----:B------:R-:W-:Y:S01]  /*4e70*/  IABS R11, R4 ;  /* 0x00000004000b7213 */ /* 0x000fe20000000000 */
[----:B------:R-:W-:Y:S01]  /*4e80*/  @!P2 IMAD.MOV R192, RZ, RZ, -R192 ;  /* 0x000000ffffc0a224 */ /* 0x000fe200078e0ac0 */
[----:B------:R-:W-:Y:S01]  /*4e90*/  ISETP.GT.U32.AND P2, PT, R0, R195, PT ;  /* 0x000000c30000720c */ /* 0x000fe20003f44070 */
[--C-:B------:R-:W-:Y:S01]  /*4ea0*/  @!P5 IMAD.IADD R193, R193, 0x1, -R0.reuse ;  /* 0x00000001c1c1d824 */ /* 0x100fe200078e0a00 */
[----:B------:R-:W-:Y:S02]  /*4eb0*/  IADD3 R6, -R6, RZ, RZ ;  /* 0x000000ff06067210 */ /* 0x000fe40007ffe1ff */
[----:B------:R-:W-:Y:S01]  /*4ec0*/  ISETP.GE.AND P5, PT, R12, RZ, PT ;  /* 0x000000ff0c00720c */ /* 0x000fe20003fa6270 */
[----:B------:R-:W-:Y:S01]  /*4ed0*/  @!P0 IMAD.IADD R196, R196, 0x1, -R0 ;  /* 0x00000001c4c48824 */ /* 0x000fe200078e0a00 */
[----:B------:R-:W-:Y:S01]  /*4ee0*/  LOP3.LUT R12, R3, 0xbc, RZ, 0xfc, !PT ;  /* 0x000000bc030c7812 */ /* 0x000fe200078efcff */
[----:B------:R-:W-:Y:S01]  /*4ef0*/  IMAD R197, R0, R6, R197 ;  /* 0x0000000600c57224 */ /* 0x000fe200078e02c5 */
[----:B------:R-:W-:Y:S01]  /*4f00*/  @!P4 IADD3 R193, -R193, RZ, RZ ;  /* 0x000000ffc1c1c210 */ /* 0x000fe20007ffe1ff */
[----:B------:R-:W-:Y:S01]  /*4f10*/  IMAD.HI.U32 R6, R2, R13, RZ ;  /* 0x0000000d02067227 */ /* 0x000fe200078e00ff */
[----:B------:R-:W-:-:S02]  /*4f20*/  IABS R199, R12 ;  /* 0x0000000c00c77213 */ /* 0x000fc40000000000 */
[----:B------:R-:W-:Y:S01]  /*4f30*/  ISETP.GE.AND P4, PT, R4, RZ, PT ;  /* 0x000000ff0400720c */ /* 0x000fe20003f86270 */
[----:B------:R-:W-:Y:S01]  /*4f40*/  IMAD.HI.U32 R4, R2, R11, RZ ;  /* 0x0000000b02047227 */ /* 0x000fe200078e00ff */
[C---:B------:R-:W-:Y:S02]  /*4f50*/  ISETP.GT.U32.AND P6, PT, R0.reuse, R197, PT ;  /* 0x000000c50000720c */ /* 0x040fe40003fc4070 */
[----:B------:R-:W-:Y:S01]  /*4f60*/  ISETP.GT.U32.AND P0, PT, R0, R196, PT ;  /* 0x000000c40000720c */ /* 0x000fe20003f04070 */
[----:B------:R-:W-:Y:S01]  /*4f70*/  IMAD.HI.U32 R5, R2, R199, RZ ;  /* 0x000000c702057227 */ /* 0x000fe200078e00ff */
[----:B------:R-:W-:Y:S02]  /*4f80*/  IADD3 R4, -R4, RZ, RZ ;  /* 0x000000ff04047210 */ /* 0x000fe40007ffe1ff */
[----:B------:R-:W-:Y:S01]  /*4f90*/  ISETP.GE.AND P1, PT, R10, RZ, PT ;  /* 0x000000ff0a00720c */ /* 0x000fe20003f26270 */
[--C-:B------:R-:W-:Y:S01]  /*4fa0*/  @!P2 IMAD.IADD R195, R195, 0x1, -R0.reuse ;  /* 0x00000001c3c3a824 */ /* 0x100fe200078e0a00 */
[----:B------:R-:W-:Y:S01]  /*4fb0*/  LOP3.LUT R81, R3, 0x1ba, RZ, 0xfc, !PT ;  /* 0x000001ba03517812 */ /* 0x000fe200078efcff */
[----:B------:R-:W-:Y:S01]  /*4fc0*/  IMAD.MOV R5, RZ, RZ, -R5 ;  /* 0x000000ffff057224 */ /* 0x000fe200078e0a05 */
[----:B------:R-:W-:Y:S01]  /*4fd0*/  IABS R79, R78 ;  /* 0x0000004e004f7213 */ /* 0x000fe20000000000 */
[C---:B------:R-:W-:Y:S01]  /*4fe0*/  IMAD R198, R0.reuse, R4, R11 ;  /* 0x0000000400c67224 */ /* 0x040fe200078e020b */
[C---:B------:R-:W-:Y:S01]  /*4ff0*/  ISETP.GT.U32.AND P2, PT, R0.reuse, R195, PT ;  /* 0x000000c30000720c */ /* 0x040fe20003f44070 */
[----:B------:R-:W-:Y:S01]  /*5000*/  IMAD R199, R0, R5, R199 ;  /* 0x0000000500c77224 */ /* 0x000fe200078e02c7 */
[----:B------:R-:W-:Y:S01]  /*5010*/  IABS R85, R81 ;  /* 0x0000005100557213 */ /* 0x000fe20000000000 */
[--C-:B------:R-:W-:Y:S01]  /*5020*/  @!P6 IMAD.IADD R197, R197, 0x1, -R0.reuse ;  /* 0x00000001c5c5e824 */ /* 0x100fe200078e0a00 */
[----:B------:R-:W-:Y:S01]  /*5030*/  LOP3.LUT R83, R3, 0x1bc, RZ, 0xfc, !PT ;  /* 0x000001bc03537812 */ /* 0x000fe200078efcff */
[----:B------:R-:W-:Y:S01]  /*5040*/  @!P0 IMAD.IADD R196, R196, 0x1, -R0 ;  /* 0x00000001c4c48824 */ /* 0x000fe200078e0a00 */
[----:B------:R-:W-:Y:S01]  /*5050*/  ISETP.GT.U32.AND P6, PT, R0, R199, PT ;  /* 0x000000c70000720c */ /* 0x000fe20003fc4070 */
[----:B------:R-:W-:Y:S01]  /*5060*/  IMAD.HI.U32 R10, R2, R201, RZ ;  /* 0x000000c9020a7227 */ /* 0x000fe200078e00ff */
[----:B------:R-:W-:-:S02]  /*5070*/  ISETP.GT.U32.AND P0, PT, R0, R198, PT ;  /* 0x000000c60000720c */ /* 0x000fc40003f04070 */
[C---:B------:R-:W-:Y:S01]  /*5080*/  LOP3.LUT R80, R3.reuse, 0x1be, RZ, 0xfc, !PT ;  /* 0x000001be03507812 */ /* 0x040fe200078efcff */
[----:B------:R-:W-:Y:S01]  /*5090*/  IMAD.MOV R10, RZ, RZ, -R10 ;  /* 0x000000ffff0a7224 */ /* 0x000fe200078e0a0a */
[----:B------:R-:W-:Y:S01]  /*50a0*/  LOP3.LUT R82, R3, 0x1c4, RZ, 0xfc, !PT ;  /* 0x000001c403527812 */ /* 0x000fe200078efcff */
[----:B------:R-:W-:Y:S01]  /*50b0*/  @!P2 IMAD.IADD R195, R195, 0x1, -R0 ;  /* 0x00000001c3c3a824 */ /* 0x000fe200078e0a00 */
[----:B------:R-:W-:Y:S01]  /*50c0*/  ISETP.GE.AND P2, PT, R12, RZ, PT ;  /* 0x000000ff0c00720c */ /* 0x000fe20003f46270 */
[C---:B------:R-:W-:Y:S01]  /*50d0*/  IMAD R201, R0.reuse, R10, R201 ;  /* 0x0000000a00c97224 */ /* 0x040fe200078e02c9 */
[C---:B------:R-:W-:Y:S01]  /*50e0*/  LOP3.LUT R12, R3.reuse, 0xc4, RZ, 0xfc, !PT ;  /* 0x000000c4030c7812 */ /* 0x040fe200078efcff */
[----:B------:R-:W-:Y:S01]  /*50f0*/  IMAD.MOV R6, RZ, RZ, -R6 ;  /* 0x000000ffff067224 */ /* 0x000fe200078e0a06 */
[----:B------:R-:W-:Y:S01]  /*5100*/  LOP3.LUT R10, R3, 0xc2, RZ, 0xfc, !PT ;  /* 0x000000c2030a7812 */ /* 0x000fe200078efcff */
[----:B------:R-:W-:Y:S01]  /*5110*/  @!P6 IMAD.IADD R199, R199, 0x1, -R0 ;  /* 0x00000001c7c7e824 */ /* 0x000fe200078e0a00 */
[----:B------:R-:W-:Y:S01]  /*5120*/  IABS R203, R12 ;  /* 0x0000000c00cb7213 */ /* 0x000fe20000000000 */
[----:B------:R-:W-:Y:S01]  /*5130*/  @!P3 IMAD.MOV R195, RZ, RZ, -R195 ;  /* 0x000000ffffc3b224 */ /* 0x000fe200078e0ac3 */
[----:B------:R-:W-:Y:S01]  /*5140*/  IABS R11, R10 ;  /* 0x0000000a000b7213 */ /* 0x000fe20000000000 */
[----:B------:R-:W-:Y:S01]  /*5150*/  IMAD R200, R0, R6, R13 ;  /* 0x0000000600c87224 */ /* 0x000fe200078e020d */
[----:B------:R-:W-:Y:S01]  /*5160*/  @!P0 IADD3 R198, R198, -R0, RZ ;  /* 0x80000000c6c68210 */ /* 0x000fe20007ffe0ff */
[----:B------:R-:W-:Y:S01]  /*5170*/  IMAD.HI.U32 R5, R2, R203, RZ ;  /* 0x000000cb02057227 */ /* 0x000fe200078e00ff */
[----:B------:R-:W-:-:S02]  /*5180*/  ISETP.GT.U32.AND P0, PT, R0, R197, PT ;  /* 0x000000c50000720c */ /* 0x000fc40003f04070 */
[----:B------:R-:W-:Y:S01]  /*5190*/  ISETP.GT.U32.AND P3, PT, R0, R198, PT ;  /* 0x000000c60000720c */ /* 0x000fe20003f64070 */
[----:B------:R-:W-:Y:S01]  /*51a0*/  IMAD.HI.U32 R4, R2, R11, RZ ;  /* 0x0000000b02047227 */ /* 0x000fe200078e00ff */
[C---:B------:R-:W-:Y:S02]  /*51b0*/  ISETP.GT.U32.AND P6, PT, R0.reuse, R199, PT ;  /* 0x000000c70000720c */ /* 0x040fe40003fc4070 */
[----:B------:R-:W-:Y:S01]  /*51c0*/  IADD3 R6, -R5, RZ, RZ ;  /* 0x000000ff05067210 */ /* 0x000fe20007ffe1ff */
[----:B------:R-:W-:Y:S01]  /*51d0*/  IMAD.MOV R4, RZ, RZ, -R4 ;  /* 0x000000ffff047224 */ /* 0x000fe200078e0a04 */
[----:B------:R-:W-:Y:S01]  /*51e0*/  IABS R13, R16 ;  /* 0x00000010000d7213 */ /* 0x000fe20000000000 */
[----:B------:R-:W-:Y:S01]  /*51f0*/  @!P1 IMAD.MOV R196, RZ, RZ, -R196 ;  /* 0x000000ffffc49224 */ /* 0x000fe200078e0ac4 */
[C---:B------:R-:W-:Y:S01]  /*5200*/  ISETP.GT.U32.AND P1, PT, R0.reuse, R200, PT ;  /* 0x000000c80000720c */ /* 0x040fe20003f24070 */
[C---:B------:R-:W-:Y:S01]  /*5210*/  IMAD R202, R0.reuse, R4, R11 ;  /* 0x0000000400ca7224 */ /* 0x040fe200078e020b */
[C---:B------:R-:W-:Y:S01]  /*5220*/  LOP3.LUT R88, R3.reuse, 0x1ce, RZ, 0xfc, !PT ;  /* 0x000001ce03587812 */ /* 0x040fe200078efcff */
[C---:B------:R-:W-:Y:S01]  /*5230*/  IMAD R203, R0.reuse, R6, R203 ;  /* 0x0000000600cb7224 */ /* 0x040fe200078e02cb */
[----:B------:R-:W-:Y:S01]  /*5240*/  LOP3.LUT R6, R3, 0xca, RZ, 0xfc, !PT ;  /* 0x000000ca03067812 */ /* 0x000fe200078efcff */
[--C-:B------:R-:W-:Y:S01]  /*5250*/  @!P0 IMAD.IADD R197, R197, 0x1, -R0.reuse ;  /* 0x00000001c5c58824 */ /* 0x100fe200078e0a00 */
[----:B------:R-:W-:Y:S01]  /*5260*/  ISETP.GT.U32.AND P0, PT, R0, R201, PT ;  /* 0x000000c90000720c */ /* 0x000fe20003f04070 */
[--C-:B------:R-:W-:Y:S01]  /*5270*/  @!P3 IMAD.IADD R198, R198, 0x1, -R0.reuse ;  /* 0x00000001c6c6b824 */ /* 0x100fe200078e0a00 */
[C---:B------:R-:W-:Y:S01]  /*5280*/  ISETP.GT.U32.AND P3, PT, R0.reuse, R202, PT ;  /* 0x000000ca0000720c */ /* 0x040fe20003f64070 */
[----:B------:R-:W-:Y:S01]  /*5290*/  @!P6 IMAD.IADD R199, R199, 0x1, -R0 ;  /* 0x00000001c7c7e824 */ /* 0x000fe200078e0a00 */
[----:B------:R-:W-:Y:S01]  /*52a0*/  ISETP.GT.U32.AND P6, PT, R0, R203, PT ;  /* 0x000000cb0000720c */ /* 0x000fe20003fc4070 */
[----:B------:R-:W-:Y:S01]  /*52b0*/  IMAD.HI.U32 R4, R2, R13, RZ ;  /* 0x0000000d02047227 */ /* 0x000fe200078e00ff */
[----:B------:R-:W-:-:S02]  /*52c0*/  IABS R11, R6 ;  /* 0x00000006000b7213 */ /* 0x000fc40000000000 */
[----:B------:R-:W-:Y:S01]  /*52d0*/  @!P4 IADD3 R198, -R198, RZ, RZ ;  /* 0x000000ffc6c6c210 */ /* 0x000fe20007ffe1ff */
[--C-:B------:R-:W-:Y:S01]  /*52e0*/  @!P1 IMAD.IADD R200, R200, 0x1, -R0.reuse ;  /* 0x00000001c8c89824 */ /* 0x100fe200078e0a00 */
[----:B------:R-:W-:Y:S01]  /*52f0*/  IADD3 R4, -R4, RZ, RZ ;  /* 0x000000ff04047210 */ /* 0x000fe20007ffe1ff */
[----:B------:R-:W-:Y:S01]  /*5300*/  IMAD.HI.U32 R5, R2, R205, RZ ;  /* 0x000000cd02057227 */ /* 0x000fe200078e00ff */
[----:B------:R-:W-:Y:S02]  /*5310*/  ISETP.GE.AND P1, PT, R14, RZ, PT ;  /* 0x000000ff0e00720c */ /* 0x000fe40003f26270 */
[----:B------:R-:W-:Y:S01]  /*5320*/  @!P0 IADD3 R201, R201, -R0, RZ ;  /* 0x80000000c9c98210 */ /* 0x000fe20007ffe0ff */
[--C-:B------:R-:W-:Y:S01]  /*5330*/  @!P3 IMAD.IADD R202, R202, 0x1, -R0.reuse ;  /* 0x00000001cacab824 */ /* 0x100fe200078e0a00 */
[C---:B------:R-:W-:Y:S01]  /*5340*/  ISETP.GT.U32.AND P3, PT, R0.reuse, R200, PT ;  /* 0x000000c80000720c */ /* 0x040fe20003f64070 */
[----:B------:R-:W-:Y:S01]  /*5350*/  @!P6 IMAD.IADD R203, R203, 0x1, -R0 ;  /* 0x00000001cbcbe824 */ /* 0x000fe200078e0a00 */
[C---:B------:R-:W-:Y:S01]  /*5360*/  ISETP.GT.U32.AND P6, PT, R0.reuse, R201, PT ;  /* 0x000000c90000720c */ /* 0x040fe20003fc4070 */
[----:B------:R-:W-:Y:S01]  /*5370*/  @!P5 IMAD.MOV R197, RZ, RZ, -R197 ;  /* 0x000000ffffc5d224 */ /* 0x000fe200078e0ac5 */
[C---:B------:R-:W-:Y:S01]  /*5380*/  ISETP.GT.U32.AND P5, PT, R0.reuse, R202, PT ;  /* 0x000000ca0000720c */ /* 0x040fe20003fa4070 */
[----:B------:R-:W-:Y:S01]  /*5390*/  IMAD.MOV R5, RZ, RZ, -R5 ;  /* 0x000000ffff057224 */ /* 0x000fe200078e0a05 */
[C---:B------:R-:W-:Y:S01]  /*53a0*/  ISETP.GT.U32.AND P4, PT, R0.reuse, R203, PT ;  /* 0x000000cb0000720c */ /* 0x040fe20003f84070 */
[C---:B------:R-:W-:Y:S01]  /*53b0*/  IMAD R204, R0.reuse, R4, R13 ;  /* 0x0000000400cc7224 */ /* 0x040fe200078e020d */
[----:B------:R-:W-:Y:S01]  /*53c0*/  LOP3.LUT R13, R3, 0xcc, RZ, 0xfc, !PT ;  /* 0x000000cc030d7812 */ /* 0x000fe200078efcff */
[----:B------:R-:W-:Y:S01]  /*53d0*/  IMAD R205, R0, R5, R205 ;  /* 0x0000000500cd7224 */ /* 0x000fe200078e02cd */
[----:B------:R-:W-:Y:S01]  /*53e0*/  ISETP.GE.AND P0, PT, R15, RZ, PT ;  /* 0x000000ff0f00720c */ /* 0x000fe20003f06270 */
[----:B------:R-:W-:Y:S01]  /*53f0*/  IMAD.HI.U32 R4, R2, R11, RZ ;  /* 0x0000000b02047227 */ /* 0x000fe200078e00ff */
[----:B------:R-:W-:-:S02]  /*5400*/  IABS R207, R13 ;  /* 0x0000000d00cf7213 */ /* 0x000fc40000000000 */
[----:B------:R-:W-:Y:S01]  /*5410*/  LOP3.LUT R14, R3, 0xde, RZ, 0xfc, !PT ;  /* 0x000000de030e7812 */ /* 0x000fe200078efcff */
[--C-:B------:R-:W-:Y:S01]  /*5420*/  @!P6 IMAD.IADD R201, R201, 0x1, -R0.reuse ;  /* 0x00000001c9c9e824 */ /* 0x100fe200078e0a00 */
[----:B------:R-:W-:Y:S01]  /*5430*/  ISETP.GT.U32.AND P6, PT, R0, R205, PT ;  /* 0x000000cd0000720c */ /* 0x000fe20003fc4070 */
[----:B------:R-:W-:Y:S01]  /*5440*/  @!P3 IMAD.IADD R200, R200, 0x1, -R0 ;  /* 0x00000001c8c8b824 */ /* 0x000fe200078e0a00 */
[----:B------:R-:W-:Y:S01]  /*5450*/  ISETP.GE.AND P3, PT, R10, RZ, PT ;  /* 0x000000ff0a00720c */ /* 0x000fe20003f66270 */
[----:B------:R-:W-:Y:S01]  /*5460*/  IMAD.HI.U32 R5, R2, R207, RZ ;  /* 0x000000cf02057227 */ /* 0x000fe200078e00ff */
[----:B------:R-:W-:Y:S02]  /*5470*/  @!P5 IADD3 R202, R202, -R0, RZ ;  /* 0x80000000cacad210 */ /* 0x000fe40007ffe0ff */
[----:B------:R-:W-:Y:S01]  /*5480*/  ISETP.GE.AND P5, PT, R12, RZ, PT ;  /* 0x000000ff0c00720c */ /* 0x000fe20003fa6270 */
[----:B------:R-:W-:Y:S01]  /*5490*/  IMAD.MOV R4, RZ, RZ, -R4 ;  /* 0x000000ffff047224 */ /* 0x000fe200078e0a04 */
[----:B------:R-:W-:Y:S01]  /*54a0*/  IADD3 R5, -R5, RZ, RZ ;  /* 0x000000ff05057210 */ /* 0x000fe20007ffe1ff */
[----:B------:R-:W-:Y:S01]  /*54b0*/  @!P2 IMAD.MOV R199, RZ, RZ, -R199 ;  /* 0x000000ffffc7a224 */ /* 0x000fe200078e0ac7 */
[C---:B------:R-:W-:Y:S01]  /*54c0*/  ISETP.GT.U32.AND P2, PT, R0.reuse, R204, PT ;  /* 0x000000cc0000720c */ /* 0x040fe20003f44070 */
[----:B------:R-:W-:Y:S01]  /*54d0*/  IMAD R206, R0, R4, R11 ;  /* 0x0000000400ce7224 */ /* 0x000fe200078e020b */
[----:B------:R-:W-:Y:S01]  /*54e0*/  LOP3.LUT R4, R3, 0xce, RZ, 0xfc, !PT ;  /* 0x000000ce03047812 */ /* 0x000fe200078efcff */
[--C-:B------:R-:W-:Y:S01]  /*54f0*/  @!P4 IMAD.IADD R203, R203, 0x1, -R0.reuse ;  /* 0x00000001cbcbc824 */ /* 0x100fe200078e0a00 */
[----:B------:R-:W-:Y:S01]  /*5500*/  ISETP.GE.AND P4, PT, R16, RZ, PT ;  /* 0x000000ff1000720c */ /* 0x000fe20003f86270 */
[--C-:B------:R-:W-:Y:S01]  /*5510*/  @!P6 IMAD.IADD R205, R205, 0x1, -R0.reuse ;  /* 0x00000001cdcde824 */ /* 0x100fe200078e0a00 */
[----:B------:R-:W-:Y:S01]  /*5520*/  @!P3 IADD3 R202, -R202, RZ, RZ ;  /* 0x000000ffcacab210 */ /* 0x000fe20007ffe1ff */
[C---:B------:R-:W-:Y:S01]  /*5530*/  IMAD R207, R0.reuse, R5, R207 ;  /* 0x0000000500cf7224 */ /* 0x040fe200078e02cf */
[C---:B------:R-:W-:Y:S01]  /*5540*/  ISETP.GT.U32.AND P3, PT, R0.reuse, R206, PT ;  /* 0x000000ce0000720c */ /* 0x040fe20003f64070 */
[----:B------:R-:W-:Y:S01]  /*5550*/  @!P0 IMAD.MOV R201, RZ, RZ, -R201 ;  /* 0x000000ffffc98224 */ /* 0x000fe200078e0ac9 */
[C---:B------:R-:W-:Y:S01]  /*5560*/  ISETP.GT.U32.AND P0, PT, R0.reuse, R205, PT ;  /* 0x000000cd0000720c */ /* 0x040fe20003f04070 */
[----:B------:R-:W-:Y:S01]  /*5570*/  @!P5 IMAD.MOV R203, RZ, RZ, -R203 ;  /* 0x000000ffffcbd224 */ /* 0x000fe200078e0acb */
[----:B------:R-:W-:Y:S01]  /*5580*/  ISETP.GT.U32.AND P5, PT, R0, R207, PT ;  /* 0x000000cf0000720c */ /* 0x000fe20003fa4070 */
[----:B------:R-:W-:Y:S01]  /*5590*/  @!P2 IMAD.IADD R204, R204, 0x1, -R0 ;  /* 0x00000001cccca824 */ /* 0x000fe200078e0a00 */
[----:B------:R-:W-:Y:S01]  /*55a0*/  IABS R11, R4 ;  /* 0x00000004000b7213 */ /* 0x000fe20000000000 */
[----:B------:R-:W-:Y:S01]  /*55b0*/  @!P1 IMAD.MOV R200, RZ, RZ, -R200 ;  /* 0x000000ffffc89224 */ /* 0x000fe200078e0ac8 */
[----:B------:R-:W-:-:S02]  /*55c0*/  LOP3.LUT R5, R3, 0xd0, RZ, 0xfc, !PT ;  /* 0x000000d003057812 */ /* 0x000fc400078efcff */
[----:B------:R-:W-:Y:S02]  /*55d0*/  ISETP.GT.U32.AND P1, PT, R0, R204, PT ;  /* 0x000000cc0000720c */ /* 0x000fe40003f24070 */
[----:B------:R-:W-:Y:S02]  /*55e0*/  ISETP.GE.AND P2, PT, R17, RZ, PT ;  /* 0x000000ff1100720c */ /* 0x000fe40003f46270 */
[----:B------:R-:W-:Y:S01]  /*55f0*/  @!P3 IADD3 R206, R206, -R0, RZ ;  /* 0x80000000ceceb210 */ /* 0x000fe20007ffe0ff */
[--C-:B------:R-:W-:Y:S01]  /*5600*/  @!P0 IMAD.IADD R205, R205, 0x1, -R0.reuse ;  /* 0x00000001cdcd8824 */ /* 0x100fe200078e0a00 */
[----:B------:R-:W-:Y:S01]  /*5610*/  ISETP.GE.AND P0, PT, R4, RZ, PT ;  /* 0x000000ff0400720c */ /* 0x000fe20003f06270 */
[----:B------:R-:W-:Y:S01]  /*5620*/  @!P5 IMAD.IADD R207, R207, 0x1, -R0 ;  /* 0x00000001cfcfd824 */ /* 0x000fe200078e0a00 */
[----:B------:R-:W-:Y:S01]  /*5630*/  ISETP.GT.U32.AND P5, PT, R0, R206, PT ;  /* 0x000000ce0000720c */ /* 0x000fe20003fa4070 */
[----:B------:R-:W-:Y:S01]  /*5640*/  IMAD.HI.U32 R4, R2, R11, RZ ;  /* 0x0000000b02047227 */ /* 0x000fe200078e00ff */
[----:B------:R-:W-:-:S02]  /*5650*/  IABS R209, R5 ;  /* 0x0000000500d17213 */ /* 0x000fc40000000000 */
[----:B------:R-:W-:Y:S01]  /*5660*/  ISETP.GE.AND P3, PT, R5, RZ, PT ;  /* 0x000000ff0500720c */ /* 0x000fe20003f66270 */
[----:B------:R-:W-:Y:S01]  /*5670*/  IMAD.MOV R4, RZ, RZ, -R4 ;  /* 0x000000ffff047224 */ /* 0x000fe200078e0a04 */
[----:B------:R-:W-:Y:S01]  /*5680*/  ISETP.GE.AND P6, PT, R6, RZ, PT ;  /* 0x000000ff0600720c */ /* 0x000fe20003fc6270 */
[----:B------:R-:W-:Y:S01]  /*5690*/  @!P1 IMAD.IADD R204, R204, 0x1, -R0 ;  /* 0x00000001cccc9824 */ /* 0x000fe200078e0a00 */
[C---:B------:R-:W-:Y:S01]  /*56a0*/  LOP3.LUT R6, R3.reuse, 0xd2, RZ, 0xfc, !PT ;  /* 0x000000d203067812 */ /* 0x040fe200078efcff */
[----:B------:R-:W-:Y:S01]  /*56b0*/  IMAD.HI.U32 R5, R2, R209, RZ ;  /* 0x000000d102057227 */ /* 0x000fe200078e00ff */
[----:B------:R-:W-:Y:S02]  /*56c0*/  LOP3.LUT R10, R3, 0xd8, RZ, 0xfc, !PT ;  /* 0x000000d8030a7812 */ /* 0x000fe400078efcff */
[----:B------:R-:W-:Y:S01]  /*56d0*/  ISETP.GE.AND P1, PT, R13, RZ, PT ;  /* 0x000000ff0d00720c */ /* 0x000fe20003f26270 */
[C---:B------:R-:W-:Y:S01]  /*56e0*/  IMAD R208, R0.reuse, R4, R11 ;  /* 0x0000000400d07224 */ /* 0x040fe200078e020b */
[----:B------:R-:W-:Y:S01]  /*56f0*/  IADD3 R5, -R5, RZ, RZ ;  /* 0x000000ff05057210 */ /* 0x000fe20007ffe1ff */
[----:B------:R-:W-:Y:S01]  /*5700*/  @!P4 IMAD.MOV R204, RZ, RZ, -R204 ;  /* 0x000000ffffccc224 */ /* 0x000fe200078e0acc */
[----:B------:R-:W-:Y:S01]  /*5710*/  ISETP.GT.U32.AND P4, PT, R0, R207, PT ;  /* 0x000000cf0000720c */ /* 0x000fe20003f84070 */
[----:B------:R-:W-:Y:S01]  /*5720*/  @!P5 IMAD.IADD R206, R206, 0x1, -R0 ;  /* 0x00000001ceced824 */ /* 0x000fe200078e0a00 */
[----:B------:R-:W-:Y:S01]  /*5730*/  ISETP.GT.U32.AND P5, PT, R0, R208, PT ;  /* 0x000000d00000720c */ /* 0x000fe20003fa4070 */
[----:B------:R-:W-:Y:S01]  /*5740*/  @!P2 IMAD.MOV R205, RZ, RZ, -R205 ;  /* 0x000000ffffcda224 */ /* 0x000fe200078e0acd */
[----:B------:R-:W-:Y:S01]  /*5750*/  ISETP.GE.AND P2, PT, R6, RZ, PT ;  /* 0x000000ff0600720c */ /* 0x000fe20003f46270 */
[----:B------:R-:W-:Y:S01]  /*5760*/  IMAD R209, R0, R5, R209 ;  /* 0x0000000500d17224 */ /* 0x000fe200078e02d1 */
[----:B------:R-:W-:Y:S01]  /*5770*/  IABS R6, R6 ;  /* 0x0000000600067213 */ /* 0x000fe20000000000 */
[----:B------:R-:W-:Y:S01]  /*5780*/  @!P6 IMAD.MOV R206, RZ, RZ, -R206 ;  /* 0x000000ffffcee224 */ /* 0x000fe200078e0ace */
[----:B------:R-:W-:-:S02]  /*5790*/  LOP3.LUT R4, R3, 0xd4, RZ, 0xfc, !PT ;  /* 0x000000d403047812 */ /* 0x000fc400078efcff */
[----:B------:R-:W-:Y:S01]  /*57a0*/  ISETP.GT.U32.AND P6, PT, R0, R209, PT ;  /* 0x000000d10000720c */ /* 0x000fe20003fc4070 */
[----:B------:R-:W-:Y:S01]  /*57b0*/  IMAD.MOV.U32 R5, RZ, RZ, R6 ;  /* 0x000000ffff057224 */ /* 0x000fe200078e0006 */
[----:B------:R-:W-:Y:S02]  /*57c0*/  IABS R211, R4 ;  /* 0x0000000400d37213 */ /* 0x000fe40000000000 */
[----:B------:R-:W-:Y:S01]  /*57d0*/  @!P4 IADD3 R207, R207, -R0, RZ ;  /* 0x80000000cfcfc210 */ /* 0x000fe20007ffe0ff */
[----:B------:R-:W-:Y:S01]  /*57e0*/  @!P5 IMAD.IADD R208, R208, 0x1, -R0 ;  /* 0x00000001d0d0d824 */ /* 0x000fe200078e0a00 */
[----:B------:R-:W-:Y:S01]  /*57f0*/  ISETP.GE.AND P4, PT, R4, RZ, PT ;  /* 0x000000ff0400720c */ /* 0x000fe20003f86270 */
[----:B------:R-:W-:Y:S01]  /*5800*/  IMAD.HI.U32 R4, R2, R5, RZ ;  /* 0x0000000502047227 */ /* 0x000fe200078e00ff */
[----:B------:R-:W-:Y:S02]  /*5810*/  LOP3.LUT R6, R3, 0xd6, RZ, 0xfc, !PT ;  /* 0x000000d603067812 */ /* 0x000fe400078efcff */
[----:B------:R-:W-:Y:S01]  /*5820*/  ISETP.GT.U32.AND P5, PT, R0, R208, PT ;  /* 0x000000d00000720c */ /* 0x000fe20003fa4070 */
[----:B------:R-:W-:Y:S01]  /*5830*/  IMAD.MOV R210, RZ, RZ, -R4 ;  /* 0x000000ffffd27224 */ /* 0x000fe200078e0a04 */
[----:B------:R-:W-:Y:S01]  /*5840*/  IABS R11, R6 ;  /* 0x00000006000b7213 */ /* 0x000fe20000000000 */
[----:B------:R-:W-:Y:S01]  /*5850*/  IMAD.HI.U32 R4, R2, R211, RZ ;  /* 0x000000d302047227 */ /* 0x000fe200078e00ff */
[----:B------:R-:W-:-:S02]  /*5860*/  IABS R213, R10 ;  /* 0x0000000a00d57213 */ /* 0x000fc40000000000 */
[----:B------:R-:W-:Y:S01]  /*5870*/  @!P1 IADD3 R207, -R207, RZ, RZ ;  /* 0x000000ffcfcf9210 */ /* 0x000fe20007ffe1ff */
[----:B------:R-:W-:Y:S01]  /*5880*/  IMAD.MOV R4, RZ, RZ, -R4 ;  /* 0x000000ffff047224 */ /* 0x000fe200078e0a04 */
[----:B------:R-:W-:Y:S01]  /*5890*/  ISETP.GE.AND P1, PT, R6, RZ, PT ;  /* 0x000000ff0600720c */ /* 0x000fe20003f26270 */
[----:B------:R-:W-:Y:S01]  /*58a0*/  @!P6 IMAD.IADD R209, R209, 0x1, -R0 ;  /* 0x00000001d1d1e824 */ /* 0x000fe200078e0a00 */
[C---:B------:R-:W-:Y:S01]  /*58b0*/  LOP3.LUT R6, R3.reuse, 0xda, RZ, 0xfc, !PT ;  /* 0x000000da03067812 */ /* 0x040fe200078efcff */
[C---:B------:R-:W-:Y:S01]  /*58c0*/  IMAD R211, R0.reuse, R4, R211 ;  /* 0x0000000400d37224 */ /* 0x040fe200078e02d3 */
[----:B------:R-:W-:Y:S01]  /*58d0*/  LOP3.LUT R12, R3, 0xdc, RZ, 0xfc, !PT ;  /* 0x000000dc030c7812 */ /* 0x000fe200078efcff */
[C---:B------:R-:W-:Y:S01]  /*58e0*/  IMAD R210, R0.reuse, R210, R5 ;  /* 0x000000d200d27224 */ /* 0x040fe200078e0205 */
[----:B------:R-:W-:Y:S01]  /*58f0*/  ISETP.GT.U32.AND P6, PT, R0, R209, PT ;  /* 0x000000d10000720c */ /* 0x000fe20003fc4070 */
[----:B------:R-:W-:Y:S01]  /*5900*/  IMAD.HI.U32 R4, R2, R11, RZ ;  /* 0x0000000b02047227 */ /* 0x000fe200078e00ff */
[----:B------:R-:W-:-:S02]  /*5910*/  IABS R13, R6 ;  /* 0x00000006000d7213 */ /* 0x000fc40000000000 */
[----:B------:R-:W-:Y:S01]  /*5920*/  IABS R215, R12 ;  /* 0x0000000c00d77213 */ /* 0x000fe20000000000 */
[--C-:B------:R-:W-:Y:S01]  /*5930*/  @!P5 IMAD.IADD R208, R208, 0x1, -R0.reuse ;  /* 0x00000001d0d0d824 */ /* 0x100fe200078e0a00 */
[----:B------:R-:W-:Y:S01]  /*5940*/  IADD3 R4, -R4, RZ, RZ ;  /* 0x000000ff04047210 */ /* 0x000fe20007ffe1ff */
        /* <DEDUP_REMOVED lines=8> */
[----:B------:R-:W-:Y:S01]  /*59d0*/  IABS R217, R15 ;  /* 0x0000000f00d97213 */ /* 0x000fe20000000000 */
[----:B------:R-:W-:Y:S01]  /*59e0*/  @!P6 IMAD.IADD R209, R209, 0x1, -R0 ;  /* 0x00000001d1d1e824 */ /* 0x000fe200078e0a00 */
[C---:B------:R-:W-:Y:S01]  /*59f0*/  ISETP.GT.U32.AND P6, PT, R0.reuse, R212, PT ;  /* 0x000000d40000720c */ /* 0x040fe20003fc4070 */
[----:B------:R-:W-:Y:S01]  /*5a00*/  @!P0 IMAD.MOV R208, RZ, RZ, -R208 ;  /* 0x000000ffffd08224 */ /* 0x000fe200078e0ad0 */
[----:B------:R-:W-:Y:S01]  /*5a10*/  ISETP.GT.U32.AND P0, PT, R0, R211, PT ;  /* 0x000000d30000720c */ /* 0x000fe20003f04070 */
[----:B------:R-:W-:Y:S01]  /*5a20*/  @!P5 IMAD.IADD R210, R210, 0x1, -R0 ;  /* 0x00000001d2d2d824 */ /* 0x000fe200078e0a00 */
[----:B------:R-:W-:Y:S01]  /*5a30*/  ISETP.GT.U32.AND P5, PT, R0, R213, PT ;  /* 0x000000d50000720c */ /* 0x000fe20003fa4070 */
[----:B------:R-:W-:Y:S01]  /*5a40*/  IMAD.HI.U32 R4, R2, R13, RZ ;  /* 0x0000000d02047227 */ /* 0x000fe200078e00ff */
[----:B------:R-:W-:-:S02]  /*5a50*/  IABS R247, R16 ;  /* 0x0000001000f77213 */ /* 0x000fc40000000000 */
[----:B------:R-:W-:Y:S01]  /*5a60*/  IABS R17, R21 ;  /* 0x0000001500117213 */ /* 0x000fe20000000000 */
[----:B------:R-:W-:Y:S01]  /*5a70*/  @!P3 IMAD.MOV R209, RZ, RZ, -R209 ;  /* 0x000000ffffd1b224 */ /* 0x000fe200078e0ad1 */
[----:B------:R-:W-:Y:S01]  /*5a80*/  IADD3 R4, -R4, RZ, RZ ;  /* 0x000000ff04047210 */ /* 0x000fe20007ffe1ff */
[----:B------:R-:W-:Y:S01]  /*5a90*/  IMAD.HI.U32 R5, R2, R217, RZ ;  /* 0x000000d902057227 */ /* 0x000fe200078e00ff */
[C---:B------:R-:W-:Y:S02]  /*5aa0*/  LOP3.LUT R90, R3.reuse, 0x1d0, RZ, 0xfc, !PT ;  /* 0x000001d0035a7812 */ /* 0x040fe400078efcff */
[----:B------:R-:W-:Y:S01]  /*5ab0*/  LOP3.LUT R94, R3, 0x1de, RZ, 0xfc, !PT ;  /* 0x000001de035e7812 */ /* 0x000fe200078efcff */
[----:B------:R-:W-:Y:S01]  /*5ac0*/  @!P6 IMAD.IADD R212, R212, 0x1, -R0 ;  /* 0x00000001d4d4e824 */ /* 0x000fe200078e0a00 */
[----:B------:R-:W-:Y:S01]  /*5ad0*/  IADD3 R5, -R5, RZ, RZ ;  /* 0x000000ff05057210 */ /* 0x000fe20007ffe1ff */
[----:B------:R-:W-:Y:S01]  /*5ae0*/  IMAD R214, R0, R4, R13 ;  /* 0x0000000400d67224 */ /* 0x000fe200078e020d */
[----:B------:R-:W-:Y:S01]  /*5af0*/  @!P5 IADD3 R213, R213, -R0, RZ ;  /* 0x80000000d5d5d210 */ /* 0x000fe20007ffe0ff */
[----:B------:R-:W-:Y:S01]  /*5b00*/  IMAD.HI.U32 R4, R2, R215, RZ ;  /* 0x000000d702047227 */ /* 0x000fe200078e00ff */
[----:B------:R-:W-:-:S02]  /*5b10*/  ISETP.GT.U32.AND P5, PT, R0, R212, PT ;  /* 0x000000d40000720c */ /* 0x000fc40003fa4070 */
[C---:B------:R-:W-:Y:S01]  /*5b20*/  ISETP.GT.U32.AND P3, PT, R0.reuse, R213, PT ;  /* 0x000000d50000720c */ /* 0x040fe20003f64070 */
[----:B------:R-:W-:Y:S01]  /*5b30*/  @!P0 IMAD.IADD R211, R211, 0x1, -R0 ;  /* 0x00000001d3d38824 */ /* 0x000fe200078e0a00 */
[C---:B------:R-:W-:Y:S01]  /*5b40*/  ISETP.GT.U32.AND P0, PT, R0.reuse, R210, PT ;  /* 0x000000d20000720c */ /* 0x040fe20003f04070 */
[----:B------:R-:W-:Y:S01]  /*5b50*/  IMAD.MOV R4, RZ, RZ, -R4 ;  /* 0x000000ffff047224 */ /* 0x000fe200078e0a04 */
[C---:B------:R-:W-:Y:S01]  /*5b60*/  LOP3.LUT R251, R3.reuse, 0x1e2, RZ, 0xfc, !PT ;  /* 0x000001e203fb7812 */ /* 0x040fe200078efcff */
[C---:B------:R-:W-:Y:S01]  /*5b70*/  IMAD R217, R0.reuse, R5, R217 ;  /* 0x0000000500d97224 */ /* 0x040fe200078e02d9 */
[C---:B------:R-:W-:Y:S01]  /*5b80*/  ISETP.GT.U32.AND P6, PT, R0.reuse, R211, PT ;  /* 0x000000d30000720c */ /* 0x040fe20003fc4070 */
[----:B------:R-:W-:Y:S01]  /*5b90*/  IMAD R215, R0, R4, R215 ;  /* 0x0000000400d77224 */ /* 0x000fe200078e02d7 */
[----:B------:R-:W-:Y:S01]  /*5ba0*/  IABS R96, R251 ;  /* 0x000000fb00607213 */ /* 0x000fe20000000000 */
[----:B------:R-:W-:Y:S01]  /*5bb0*/  IMAD.HI.U32 R4, R2, R11, RZ ;  /* 0x0000000b02047227 */ /* 0x000fe200078e00ff */
[----:B------:R-:W-:-:S02]  /*5bc0*/  LOP3.LUT R101, R3, 0x1e0, RZ, 0xfc, !PT ;  /* 0x000001e003657812 */ /* 0x000fc400078efcff */
[----:B------:R-:W-:Y:S01]  /*5bd0*/  LOP3.LUT R250, R3, 0x1e4, RZ, 0xfc, !PT ;  /* 0x000001e403fa7812 */ /* 0x000fe200078efcff */
[----:B------:R-:W-:Y:S01]  /*5be0*/  @!P5 IMAD.IADD R212, R212, 0x1, -R0 ;  /* 0x00000001d4d4d824 */ /* 0x000fe200078e0a00 */
[----:B------:R-:W-:Y:S01]  /*5bf0*/  ISETP.GT.U32.AND P5, PT, R0, R215, PT ;  /* 0x000000d70000720c */ /* 0x000fe20003fa4070 */
[----:B------:R-:W-:Y:S01]  /*5c00*/  IMAD.MOV R4, RZ, RZ, -R4 ;  /* 0x000000ffff047224 */ /* 0x000fe200078e0a04 */
[----:B------:R-:W-:Y:S01]  /*5c10*/  IABS R95, R101 ;  /* 0x00000065005f7213 */ /* 0x000fe20000000000 */
[--C-:B------:R-:W-:Y:S01]  /*5c20*/  @!P0 IMAD.IADD R210, R210, 0x1, -R0.reuse ;  /* 0x00000001d2d28824 */ /* 0x100fe200078e0a00 */
[C---:B------:R-:W-:Y:S01]  /*5c30*/  ISETP.GT.U32.AND P0, PT, R0.reuse, R214, PT ;  /* 0x000000d60000720c */ /* 0x040fe20003f04070 */
[----:B------:R-:W-:Y:S01]  /*5c40*/  IMAD R216, R0, R4, R11 ;  /* 0x0000000400d87224 */ /* 0x000fe200078e020b */
[----:B------:R-:W-:Y:S01]  /*5c50*/  @!P6 IADD3 R211, R211, -R0, RZ ;  /* 0x80000000d3d3e210 */ /* 0x000fe20007ffe0ff */
[----:B------:R-:W-:Y:S01]  /*5c60*/  @!P3 IMAD.IADD R213, R213, 0x1, -R0 ;  /* 0x00000001d5d5b824 */ /* 0x000fe200078e0a00 */
[----:B------:R-:W-:Y:S01]  /*5c70*/  ISETP.GE.AND P6, PT, R10, RZ, PT ;  /* 0x000000ff0a00720c */ /* 0x000fe20003fc6270 */
[----:B------:R-:W-:Y:S01]  /*5c80*/  @!P2 IMAD.MOV R210, RZ, RZ, -R210 ;  /* 0x000000ffffd2a224 */ /* 0x000fe200078e0ad2 */
[----:B------:R-:W-:Y:S01]  /*5c90*/  LOP3.LUT R10, R3, 0xe2, RZ, 0xfc, !PT ;  /* 0x000000e2030a7812 */ /* 0x000fe200078efcff */
[----:B------:R-:W-:Y:S01]  /*5ca0*/  @!P4 IMAD.MOV R211, RZ, RZ, -R211 ;  /* 0x000000ffffd3c224 */ /* 0x000fe200078e0ad3 */
[----:B------:R-:W-:Y:S01]  /*5cb0*/  ISETP.GE.AND P3, PT, R6, RZ, PT ;  /* 0x000000ff0600720c */ /* 0x000fe20003f66270 */
[----:B------:R-:W-:Y:S01]  /*5cc0*/  @!P5 IMAD.IADD R215, R215, 0x1, -R0 ;  /* 0x00000001d7d7d824 */ /* 0x000fe200078e0a00 */
[----:B------:R-:W-:Y:S01]  /*5cd0*/  IABS R13, R10 ;  /* 0x0000000a000d7213 */ /* 0x000fe20000000000 */
[----:B------:R-:W-:Y:S01]  /*5ce0*/  @!P1 IMAD.MOV R212, RZ, RZ, -R212 ;  /* 0x000000ffffd49224 */ /* 0x000fe200078e0ad4 */
[----:B------:R-:W-:Y:S01]  /*5cf0*/  LOP3.LUT R6, R3, 0xe4, RZ, 0xfc, !PT ;  /* 0x000000e403067812 */ /* 0x000fe200078efcff */
[----:B------:R-:W-:Y:S01]  /*5d00*/  @!P0 IMAD.IADD R214, R214, 0x1, -R0 ;  /* 0x00000001d6d68824 */ /* 0x000fe200078e0a00 */
[----:B------:R-:W-:Y:S01]  /*5d10*/  ISETP.GT.U32.AND P5, PT, R0, R215, PT ;  /* 0x000000d70000720c */ /* 0x000fe20003fa4070 */
[----:B------:R-:W-:Y:S01]  /*5d20*/  IMAD.HI.U32 R4, R2, R13, RZ ;  /* 0x0000000d02047227 */ /* 0x000fe200078e00ff */
[----:B------:R-:W-:-:S02]  /*5d30*/  ISETP.GE.AND P0, PT, R12, RZ, PT ;  /* 0x000000ff0c00720c */ /* 0x000fc40003f06270 */
[----:B------:R-:W-:Y:S01]  /*5d40*/  ISETP.GT.U32.AND P2, PT, R0, R214, PT ;  /* 0x000000d60000720c */ /* 0x000fe20003f44070 */
[----:B------:R-:W-:Y:S01]  /*5d50*/  @!P6 IMAD.MOV R213, RZ, RZ, -R213 ;  /* 0x000000ffffd5e224 */ /* 0x000fe200078e0ad5 */
[----:B------:R-:W-:Y:S02]  /*5d60*/  IADD3 R4, -R4, RZ, RZ ;  /* 0x000000ff04047210 */ /* 0x000fe40007ffe1ff */
[C---:B------:R-:W-:Y:S02]  /*5d70*/  ISETP.GT.U32.AND P6, PT, R0.reuse, R217, PT ;  /* 0x000000d90000720c */ /* 0x040fe40003fc4070 */
[----:B------:R-:W-:Y:S01]  /*5d80*/  IABS R219, R6 ;  /* 0x0000000600db7213 */ /* 0x000fe20000000000 */
[C---:B------:R-:W-:Y:S01]  /*5d90*/  IMAD R218, R0.reuse, R4, R13 ;  /* 0x0000000400da7224 */ /* 0x040fe200078e020d */
[----:B------:R-:W-:Y:S01]  /*5da0*/  LOP3.LUT R12, R3, 0xe6, RZ, 0xfc, !PT ;  /* 0x000000e6030c7812 */ /* 0x000fe200078efcff */
[----:B------:R-:W-:Y:S01]  /*5db0*/  @!P5 IMAD.IADD R215, R215, 0x1, -R0 ;  /* 0x00000001d7d7d824 */ /* 0x000fe200078e0a00 */
[----:B------:R-:W-:Y:S01]  /*5dc0*/  ISETP.GT.U32.AND P4, PT, R0, R216, PT ;  /* 0x000000d80000720c */ /* 0x000fe20003f84070 */
[----:B------:R-:W-:Y:S01]  /*5dd0*/  IMAD.HI.U32 R4, R2, R219, RZ ;  /* 0x000000db02047227 */ /* 0x000fe200078e00ff */
[----:B------:R-:W-:-:S02]  /*5de0*/  ISETP.GT.U32.AND P5, PT, R0, R218, PT ;  /* 0x000000da0000720c */ /* 0x000fc40003fa4070 */
[----:B------:R-:W-:Y:S01]  /*5df0*/  IABS R11, R12 ;  /* 0x0000000c000b7213 */ /* 0x000fe20000000000 */
[----:B------:R-:W-:Y:S01]  /*5e00*/  IMAD.MOV R5, RZ, RZ, -R4 ;  /* 0x000000ffff057224 */ /* 0x000fe200078e0a04 */
[----:B------:R-:W-:Y:S01]  /*5e10*/  @!P2 IADD3 R214, R214, -R0, RZ ;  /* 0x80000000d6d6a210 */ /* 0x000fe20007ffe0ff */
[----:B------:R-:W-:Y:S01]  /*5e20*/  @!P6 IMAD.IADD R217, R217, 0x1, -R0 ;  /* 0x00000001d9d9e824 */ /* 0x000fe200078e0a00 */
[----:B------:R-:W-:Y:S01]  /*5e30*/  ISETP.GE.AND P1, PT, R14, RZ, PT ;  /* 0x000000ff0e00720c */ /* 0x000fe20003f26270 */
[----:B------:R-:W-:Y:S01]  /*5e40*/  IMAD.HI.U32 R4, R2, R11, RZ ;  /* 0x0000000b02047227 */ /* 0x000fe200078e00ff */
[----:B------:R-:W-:Y:S02]  /*5e50*/  @!P3 IADD3 R214, -R214, RZ, RZ ;  /* 0x000000ffd6d6b210 */ /* 0x000fe40007ffe1ff */
[----:B------:R-:W-:Y:S01]  /*5e60*/  ISETP.GT.U32.AND P3, PT, R0, R217, PT ;  /* 0x000000d90000720c */ /* 0x000fe20003f64070 */
[----:B------:R-:W-:Y:S01]  /*5e70*/  IMAD.MOV R4, RZ, RZ, -R4 ;  /* 0x000000ffff047224 */ /* 0x000fe200078e0a04 */
[----:B------:R-:W-:Y:S01]  /*5e80*/  LOP3.LUT R14, R3, 0xea, RZ, 0xfc, !PT ;  /* 0x000000ea030e7812 */ /* 0x000fe200078efcff */
[--C-:B------:R-:W-:Y:S01]  /*5e90*/  @!P5 IMAD.IADD R218, R218, 0x1, -R0.reuse ;  /* 0x00000001dadad824 */ /* 0x100fe200078e0a00 */
[----:B------:R-:W-:Y:S01]  /*5ea0*/  ISETP.GE.AND P2, PT, R15, RZ, PT ;  /* 0x000000ff0f00720c */ /* 0x000fe20003f46270 */
[----:B------:R-:W-:Y:S01]  /*5eb0*/  IMAD R220, R0, R4, R11 ;  /* 0x0000000400dc7224 */ /* 0x000fe200078e020b */
[----:B------:R-:W-:Y:S01]  /*5ec0*/  IABS R13, R14 ;  /* 0x0000000e000d7213 */ /* 0x000fe20000000000 */
[----:B------:R-:W-:Y:S01]  /*5ed0*/  @!P4 IMAD.IADD R216, R216, 0x1, -R0 ;  /* 0x00000001d8d8c824 */ /* 0x000fe200078e0a00 */
[C---:B------:R-:W-:Y:S01]  /*5ee0*/  ISETP.GT.U32.AND P5, PT, R0.reuse, R218, PT ;  /* 0x000000da0000720c */ /* 0x040fe20003fa4070 */
[----:B------:R-:W-:Y:S01]  /*5ef0*/  IMAD R219, R0, R5, R219 ;  /* 0x0000000500db7224 */ /* 0x000fe200078e02db */
[----:B------:R-:W-:Y:S01]  /*5f00*/  ISETP.GE.AND P4, PT, R10, RZ, PT ;  /* 0x000000ff0a00720c */ /* 0x000fe20003f86270 */
[----:B------:R-:W-:Y:S01]  /*5f10*/  IMAD.HI.U32 R5, R2, R13, RZ ;  /* 0x0000000d02057227 */ /* 0x000fe200078e00ff */
[----:B------:R-:W-:-:S02]  /*5f20*/  LOP3.LUT R10, R3, 0xe8, RZ, 0xfc, !PT ;  /* 0x000000e8030a7812 */ /* 0x000fc400078efcff */
[----:B------:R-:W-:Y:S01]  /*5f30*/  ISETP.GT.U32.AND P6, PT, R0, R216, PT ;  /* 0x000000d80000720c */ /* 0x000fe20003fc4070 */
[--C-:B------:R-:W-:Y:S01]  /*5f40*/  @!P3 IMAD.IADD R217, R217, 0x1, -R0.reuse ;  /* 0x00000001d9d9b824 */ /* 0x100fe200078e0a00 */
[----:B------:R-:W-:Y:S01]  /*5f50*/  IABS R221, R10 ;  /* 0x0000000a00dd7213 */ /* 0x000fe20000000000 */
[----:B------:R-:W-:Y:S01]  /*5f60*/  @!P0 IMAD.MOV R215, RZ, RZ, -R215 ;  /* 0x000000ffffd78224 */ /* 0x000fe200078e0ad7 */
[----:B------:R-:W-:Y:S01]  /*5f70*/  ISETP.GE.AND P3, PT, R6, RZ, PT ;  /* 0x000000ff0600720c */ /* 0x000fe20003f66270 */
[----:B------:R-:W-:Y:S01]  /*5f80*/  @!P2 IMAD.MOV R217, RZ, RZ, -R217 ;  /* 0x000000ffffd9a224 */ /* 0x000fe200078e0ad9 */
[----:B------:R-:W-:Y:S01]  /*5f90*/  LOP3.LUT R6, R3, 0xec, RZ, 0xfc, !PT ;  /* 0x000000ec03067812 */ /* 0x000fe200078efcff */
[----:B------:R-:W-:Y:S01]  /*5fa0*/  @!P5 IMAD.IADD R218, R218, 0x1, -R0 ;  /* 0x00000001dadad824 */ /* 0x000fe200078e0a00 */
[----:B------:R-:W-:Y:S01]  /*5fb0*/  ISETP.GT.U32.AND P5, PT, R0, R220, PT ;  /* 0x000000dc0000720c */ /* 0x000fe20003fa4070 */
[----:B------:R-:W-:Y:S01]  /*5fc0*/  IMAD.HI.U32 R4, R2, R221, RZ ;  /* 0x000000dd02047227 */ /* 0x000fe200078e00ff */
[----:B------:R-:W-:-:S02]  /*5fd0*/  IABS R223, R6 ;  /* 0x0000000600df7213 */ /* 0x000fc40000000000 */
[----:B------:R-:W-:Y:S01]  /*5fe0*/  IADD3 R5, -R5, RZ, RZ ;  /* 0x000000ff05057210 */ /* 0x000fe20007ffe1ff */
[----:B------:R-:W-:Y:S01]  /*5ff0*/  IMAD.MOV R4, RZ, RZ, -R4 ;  /* 0x000000ffff047224 */ /* 0x000fe200078e0a04 */
[----:B------:R-:W-:Y:S01]  /*6000*/  @!P6 IADD3 R216, R216, -R0, RZ ;  /* 0x80000000d8d8e210 */ /* 0x000fe20007ffe0ff */
[----:B------:R-:W-:Y:S01]  /*6010*/  @!P4 IMAD.MOV R218, RZ, RZ, -R218 ;  /* 0x000000ffffdac224 */ /* 0x000fe200078e0ada */
[C---:B------:R-:W-:Y:S01]  /*6020*/  ISETP.GT.U32.AND P6, PT, R0.reuse, R219, PT ;  /* 0x000000db0000720c */ /* 0x040fe20003fc4070 */
[----:B------:R-:W-:Y:S01]  /*6030*/  IMAD R221, R0, R4, R221 ;  /* 0x0000000400dd7224 */ /* 0x000fe200078e02dd */
[C---:B------:R-:W-:Y:S01]  /*6040*/  LOP3.LUT R11, R3.reuse, 0xee, RZ, 0xfc, !PT ;  /* 0x000000ee030b7812 */ /* 0x040fe200078efcff */
[----:B------:R-:W-:Y:S01]  /*6050*/  IMAD.HI.U32 R4, R2, R223, RZ ;  /* 0x000000df02047227 */ /* 0x000fe200078e00ff */
[----:B------:R-:W-:Y:S02]  /*6060*/  ISETP.GE.AND P2, PT, R10, RZ, PT ;  /* 0x000000ff0a00720c */ /* 0x000fe40003f46270 */
[----:B------:R-:W-:Y:S01]  /*6070*/  LOP3.LUT R10, R3, 0xf0, RZ, 0xfc, !PT ;  /* 0x000000f0030a7812 */ /* 0x000fe200078efcff */
[----:B------:R-:W-:Y:S01]  /*6080*/  @!P5 IMAD.IADD R220, R220, 0x1, -R0 ;  /* 0x00000001dcdcd824 */ /* 0x000fe200078e0a00 */
[----:B------:R-:W-:Y:S01]  /*6090*/  IADD3 R4, -R4, RZ, RZ ;  /* 0x000000ff04047210 */ /* 0x000fe20007ffe1ff */
[C---:B------:R-:W-:Y:S01]  /*60a0*/  IMAD R222, R0.reuse, R5, R13 ;  /* 0x0000000500de7224 */ /* 0x040fe200078e020d */
[----:B------:R-:W-:Y:S01]  /*60b0*/  IABS R5, R11 ;  /* 0x0000000b00057213 */ /* 0x000fe20000000000 */
[----:B------:R-:W-:Y:S01]  /*60c0*/  @!P1 IMAD.MOV R216, RZ, RZ, -R216 ;  /* 0x000000ffffd89224 */ /* 0x000fe200078e0ad8 */
[C---:B------:R-:W-:Y:S01]  /*60d0*/  ISETP.GT.U32.AND P5, PT, R0.reuse, R220, PT ;  /* 0x000000dc0000720c */ /* 0x040fe20003fa4070 */
[C---:B------:R-:W-:Y:S01]  /*60e0*/  IMAD R223, R0.reuse, R4, R223 ;  /* 0x0000000400df7224 */ /* 0x040fe200078e02df */
[C---:B------:R-:W-:Y:S01]  /*60f0*/  ISETP.GT.U32.AND P1, PT, R0.reuse, R221, PT ;  /* 0x000000dd0000720c */ /* 0x040fe20003f24070 */
[----:B------:R-:W-:Y:S01]  /*6100*/  @!P6 IMAD.IADD R219, R219, 0x1, -R0 ;  /* 0x00000001dbdbe824 */ /* 0x000fe200078e0a00 */
[----:B------:R-:W-:Y:S01]  /*6110*/  ISETP.GT.U32.AND P4, PT, R0, R222, PT ;  /* 0x000000de0000720c */ /* 0x000fe20003f84070 */
[----:B------:R-:W-:Y:S01]  /*6120*/  IMAD.HI.U32 R4, R2, R5, RZ ;  /* 0x0000000502047227 */ /* 0x000fe200078e00ff */
[----:B------:R-:W-:-:S02]  /*6130*/  IABS R225, R10 ;  /* 0x0000000a00e17213 */ /* 0x000fc40000000000 */
[----:B------:R-:W-:Y:S01]  /*6140*/  ISETP.GT.U32.AND P0, PT, R0, R219, PT ;  /* 0x000000db0000720c */ /* 0x000fe20003f04070 */
[----:B------:R-:W-:Y:S01]  /*6150*/  IMAD.MOV R4, RZ, RZ, -R4 ;  /* 0x000000ffff047224 */ /* 0x000fe200078e0a04 */
[----:B------:R-:W-:Y:S02]  /*6160*/  ISETP.GE.AND P6, PT, R12, RZ, PT ;  /* 0x000000ff0c00720c */ /* 0x000fe40003fc6270 */
[----:B------:R-:W-:Y:S01]  /*6170*/  LOP3.LUT R12, R3, 0xf6, RZ, 0xfc, !PT ;  /* 0x000000f6030c7812 */ /* 0x000fe200078efcff */
[--C-:B------:R-:W-:Y:S01]  /*6180*/  @!P5 IMAD.IADD R220, R220, 0x1, -R0.reuse ;  /* 0x00000001dcdcd824 */ /* 0x100fe200078e0a00 */
[----:B------:R-:W-:Y:S01]  /*6190*/  ISETP.GT.U32.AND P5, PT, R0, R223, PT ;  /* 0x000000df0000720c */ /* 0x000fe20003fa4070 */
[----:B------:R-:W-:Y:S01]  /*61a0*/  @!P1 IMAD.IADD R221, R221, 0x1, -R0 ;  /* 0x00000001dddd9824 */ /* 0x000fe200078e0a00 */
[----:B------:R-:W-:Y:S01]  /*61b0*/  ISETP.GE.AND P1, PT, R6, RZ, PT ;  /* 0x000000ff0600720c */ /* 0x000fe20003f26270 */
[----:B------:R-:W-:Y:S01]  /*61c0*/  IMAD R224, R0, R4, R5 ;  /* 0x0000000400e07224 */ /* 0x000fe200078e0205 */
[----:B------:R-:W-:Y:S01]  /*61d0*/  @!P4 IADD3 R222, R222, -R0, RZ ;  /* 0x80000000dedec210 */ /* 0x000fe20007ffe0ff */
[----:B------:R-:W-:Y:S01]  /*61e0*/  IMAD.HI.U32 R4, R2, R225, RZ ;  /* 0x000000e102047227 */ /* 0x000fe200078e00ff */
[----:B------:R-:W-:-:S02]  /*61f0*/  LOP3.LUT R6, R3, 0xf2, RZ, 0xfc, !PT ;  /* 0x000000f203067812 */ /* 0x000fc400078efcff */
[----:B------:R-:W-:Y:S01]  /*6200*/  @!P0 IADD3 R219, R219, -R0, RZ ;  /* 0x80000000dbdb8210 */ /* 0x000fe20007ffe0ff */
[----:B------:R-:W-:Y:S01]  /*6210*/  @!P6 IMAD.MOV R220, RZ, RZ, -R220 ;  /* 0x000000ffffdce224 */ /* 0x000fe200078e0adc */
[----:B------:R-:W-:Y:S02]  /*6220*/  IADD3 R4, -R4, RZ, RZ ;  /* 0x000000ff04047210 */ /* 0x000fe40007ffe1ff */
[C---:B------:R-:W-:Y:S01]  /*6230*/  ISETP.GT.U32.AND P4, PT, R0.reuse, R222, PT ;  /* 0x000000de0000720c */ /* 0x040fe20003f84070 */
[----:B------:R-:W-:Y:S01]  /*6240*/  @!P5 IMAD.IADD R223, R223, 0x1, -R0 ;  /* 0x00000001dfdfd824 */ /* 0x000fe200078e0a00 */
[----:B------:R-:W-:Y:S01]  /*6250*/  IABS R5, R6 ;  /* 0x0000000600057213 */ /* 0x000fe20000000000 */
[----:B------:R-:W-:Y:S01]  /*6260*/  @!P3 IMAD.MOV R219, RZ, RZ, -R219 ;  /* 0x000000ffffdbb224 */ /* 0x000fe200078e0adb */
[C---:B------:R-:W-:Y:S01]  /*6270*/  ISETP.GT.U32.AND P3, PT, R0.reuse, R221, PT ;  /* 0x000000dd0000720c */ /* 0x040fe20003f64070 */
[C---:B------:R-:W-:Y:S01]  /*6280*/  IMAD R225, R0.reuse, R4, R225 ;  /* 0x0000000400e17224 */ /* 0x040fe200078e02e1 */
[----:B------:R-:W-:Y:S01]  /*6290*/  ISETP.GT.U32.AND P5, PT, R0, R223, PT ;  /* 0x000000df0000720c */ /* 0x000fe20003fa4070 */
[----:B------:R-:W-:Y:S01]  /*62a0*/  IMAD.HI.U32 R4, R2, R5, RZ ;  /* 0x0000000502047227 */ /* 0x000fe200078e00ff */
[----:B------:R-:W-:-:S02]  /*62b0*/  ISETP.GE.AND P0, PT, R14, RZ, PT ;  /* 0x000000ff0e00720c */ /* 0x000fc40003f06270 */
[----:B------:R-:W-:Y:S02]  /*62c0*/  ISETP.GE.AND P6, PT, R11, RZ, PT ;  /* 0x000000ff0b00720c */ /* 0x000fe40003fc6270 */
[----:B------:R-:W-:Y:S01]  /*62d0*/  IADD3 R4, -R4, RZ, RZ ;  /* 0x000000ff04047210 */ /* 0x000fe20007ffe1ff */
[--C-:B------:R-:W-:Y:S01]  /*62e0*/  @!P4 IMAD.IADD R222, R222, 0x1, -R0.reuse ;  /* 0x00000001dedec824 */ /* 0x100fe200078e0a00 */
[----:B------:R-:W-:Y:S02]  /*62f0*/  ISETP.GE.AND P4, PT, R10, RZ, PT ;  /* 0x000000ff0a00720c */ /* 0x000fe40003f86270 */
[----:B------:R-:W-:Y:S01]  /*6300*/  LOP3.LUT R10, R3, 0xf4, RZ, 0xfc, !PT ;  /* 0x000000f4030a7812 */ /* 0x000fe200078efcff */
[--C-:B------:R-:W-:Y:S01]  /*6310*/  @!P3 IMAD.IADD R221, R221, 0x1, -R0.reuse ;  /* 0x00000001ddddb824 */ /* 0x100fe200078e0a00 */
[C---:B------:R-:W-:Y:S01]  /*6320*/  ISETP.GT.U32.AND P3, PT, R0.reuse, R224, PT ;  /* 0x000000e00000720c */ /* 0x040fe20003f64070 */
[----:B------:R-:W-:Y:S01]  /*6330*/  @!P5 IMAD.IADD R223, R223, 0x1, -R0 ;  /* 0x00000001dfdfd824 */ /* 0x000fe200078e0a00 */
[C---:B------:R-:W-:Y:S01]  /*6340*/  ISETP.GT.U32.AND P5, PT, R0.reuse, R225, PT ;  /* 0x000000e10000720c */ /* 0x040fe20003fa4070 */
[----:B------:R-:W-:Y:S01]  /*6350*/  IMAD R226, R0, R4, R5 ;  /* 0x0000000400e27224 */ /* 0x000fe200078e0205 */
[----:B------:R-:W-:Y:S01]  /*6360*/  IABS R227, R10 ;  /* 0x0000000a00e37213 */ /* 0x000fe20000000000 */
[----:B------:R-:W-:Y:S01]  /*6370*/  @!P2 IMAD.MOV R221, RZ, RZ, -R221 ;  /* 0x000000ffffdda224 */ /* 0x000fe200078e0add */
[----:B------:R-:W-:Y:S01]  /*6380*/  IABS R11, R12 ;  /* 0x0000000c000b7213 */ /* 0x000fe20000000000 */
[----:B------:R-:W-:Y:S01]  /*6390*/  @!P1 IMAD.MOV R223, RZ, RZ, -R223 ;  /* 0x000000ffffdf9224 */ /* 0x000fe200078e0adf */
[----:B------:R-:W-:Y:S01]  /*63a0*/  @!P0 IADD3 R222, -R222, RZ, RZ ;  /* 0x000000ffdede8210 */ /* 0x000fe20007ffe1ff */
[----:B------:R-:W-:Y:S01]  /*63b0*/  IMAD.HI.U32 R4, R2, R227, RZ ;  /* 0x000000e302047227 */ /* 0x000fe200078e00ff */
[----:B------:R-:W-:-:S02]  /*63c0*/  ISETP.GT.U32.AND P0, PT, R0, R226, PT ;  /* 0x000000e20000720c */ /* 0x000fc40003f04070 */
[----:B------:R-:W-:Y:S01]  /*63d0*/  ISETP.GE.AND P1, PT, R10, RZ, PT ;  /* 0x000000ff0a00720c */ /* 0x000fe20003f26270 */
[--C-:B------:R-:W-:Y:S01]  /*63e0*/  @!P3 IMAD.IADD R224, R224, 0x1, -R0.reuse ;  /* 0x00000001e0e0b824 */ /* 0x100fe200078e0a00 */
[----:B------:R-:W-:Y:S01]  /*63f0*/  ISETP.GE.AND P3, PT, R6, RZ, PT ;  /* 0x000000ff0600720c */ /* 0x000fe20003f66270 */
[----:B------:R-:W-:Y:S01]  /*6400*/  @!P5 IMAD.IADD R225, R225, 0x1, -R0 ;  /* 0x00000001e1e1d824 */ /* 0x000fe200078e0a00 */
[C---:B------:R-:W-:Y:S01]  /*6410*/  LOP3.LUT R6, R3.reuse, 0xf8, RZ, 0xfc, !PT ;  /* 0x000000f803067812 */ /* 0x040fe200078efcff */
[----:B------:R-:W-:Y:S01]  /*6420*/  IMAD.MOV R4, RZ, RZ, -R4 ;  /* 0x000000ffff047224 */ /* 0x000fe200078e0a04 */
[----:B------:R-:W-:Y:S01]  /*6430*/  ISETP.GT.U32.AND P2, PT, R0, R224, PT ;  /* 0x000000e00000720c */ /* 0x000fe20003f44070 */
[----:B------:R-:W-:Y:S01]  /*6440*/  IMAD.HI.U32 R5, R2, R11, RZ ;  /* 0x0000000b02057227 */ /* 0x000fe200078e00ff */
[C---:B------:R-:W-:Y:S02]  /*6450*/  ISETP.GT.U32.AND P5, PT, R0.reuse, R225, PT ;  /* 0x000000e10000720c */ /* 0x040fe40003fa4070 */
[----:B------:R-:W-:Y:S01]  /*6460*/  IABS R229, R6 ;  /* 0x0000000600e57213 */ /* 0x000fe20000000000 */
[----:B------:R-:W-:Y:S01]  /*6470*/  IMAD R227, R0, R4, R227 ;  /* 0x0000000400e37224 */ /* 0x000fe200078e02e3 */
[C---:B------:R-:W-:Y:S01]  /*6480*/  LOP3.LUT R10, R3.reuse, 0xfc, RZ, 0xfc, !PT ;  /* 0x000000fc030a7812 */ /* 0x040fe200078efcff */
[----:B------:R-:W-:Y:S01]  /*6490*/  IMAD.MOV R5, RZ, RZ, -R5 ;  /* 0x000000ffff057224 */ /* 0x000fe200078e0a05 */
[C---:B------:R-:W-:Y:S01]  /*64a0*/  LOP3.LUT R14, R3.reuse, 0x118, RZ, 0xfc, !PT ;  /* 0x00000118030e7812 */ /* 0x040fe200078efcff */
[----:B------:R-:W-:Y:S01]  /*64b0*/  @!P0 IMAD.IADD R226, R226, 0x1, -R0 ;  /* 0x00000001e2e28824 */ /* 0x000fe200078e0a00 */
[----:B------:R-:W-:Y:S01]  /*64c0*/  IABS R231, R10 ;  /* 0x0000000a00e77213 */ /* 0x000fe20000000000 */
[----:B------:R-:W-:Y:S01]  /*64d0*/  IMAD R228, R0, R5, R11 ;  /* 0x0000000500e47224 */ /* 0x000fe200078e020b */
[----:B------:R-:W-:Y:S01]  /*64e0*/  LOP3.LUT R5, R3, 0xfa, RZ, 0xfc, !PT ;  /* 0x000000fa03057812 */ /* 0x000fe200078efcff */
[----:B------:R-:W-:Y:S01]  /*64f0*/  IMAD.HI.U32 R4, R2, R229, RZ ;  /* 0x000000e502047227 */ /* 0x000fe200078e00ff */
[----:B------:R-:W-:-:S02]  /*6500*/  @!P2 IADD3 R224, R224, -R0, RZ ;  /* 0x80000000e0e0a210 */ /* 0x000fc40007ffe0ff */
[C---:B------:R-:W-:Y:S01]  /*6510*/  ISETP.GT.U32.AND P0, PT, R0.reuse, R226, PT ;  /* 0x000000e20000720c */ /* 0x040fe20003f04070 */
[----:B------:R-:W-:Y:S01]  /*6520*/  @!P5 IMAD.IADD R225, R225, 0x1, -R0 ;  /* 0x00000001e1e1d824 */ /* 0x000fe200078e0a00 */
[C---:B------:R-:W-:Y:S01]  /*6530*/  ISETP.GT.U32.AND P5, PT, R0.reuse, R227, PT ;  /* 0x000000e30000720c */ /* 0x040fe20003fa4070 */
[----:B------:R-:W-:Y:S01]  /*6540*/  @!P6 IMAD.MOV R224, RZ, RZ, -R224 ;  /* 0x000000ffffe0e224 */ /* 0x000fe200078e0ae0 */
[----:B------:R-:W-:Y:S02]  /*6550*/  ISETP.GT.U32.AND P6, PT, R0, R228, PT ;  /* 0x000000e40000720c */ /* 0x000fe40003fc4070 */
[----:B------:R-:W-:Y:S02]  /*6560*/  @!P4 IADD3 R225, -R225, RZ, RZ ;  /* 0x000000ffe1e1c210 */ /* 0x000fe40007ffe1ff */
[----:B------:R-:W-:Y:S01]  /*6570*/  ISETP.GE.AND P4, PT, R6, RZ, PT ;  /* 0x000000ff0600720c */ /* 0x000fe20003f86270 */
[----:B------:R-:W-:Y:S01]  /*6580*/  IMAD.MOV R6, RZ, RZ, -R4 ;  /* 0x000000ffff067224 */ /* 0x000fe200078e0a04 */
[----:B------:R-:W-:-:S02]  /*6590*/  ISETP.GE.AND P2, PT, R12, RZ, PT ;  /* 0x000000ff0c00720c */ /* 0x000fc40003f46270 */
[----:B------:R-:W-:Y:S01]  /*65a0*/  IABS R11, R5 ;  /* 0x00000005000b7213 */ /* 0x000fe20000000000 */
[----:B------:R-:W-:Y:S01]  /*65b0*/  IMAD R229, R0, R6, R229 ;  /* 0x0000000600e57224 */ /* 0x000fe200078e02e5 */
[----:B------:R-:W-:Y:S01]  /*65c0*/  LOP3.LUT R6, R3, 0x100, RZ, 0xfc, !PT ;  /* 0x0000010003067812 */ /* 0x000fe200078efcff */
[--C-:B------:R-:W-:Y:S01]  /*65d0*/  @!P5 IMAD.IADD R227, R227, 0x1, -R0.reuse ;  /* 0x00000001e3e3d824 */ /* 0x100fe200078e0a00 */
[----:B------:R-:W-:Y:S01]  /*65e0*/  LOP3.LUT R12, R3, 0x104, RZ, 0xfc, !PT ;  /* 0x00000104030c7812 */ /* 0x000fe200078efcff */
[----:B------:R-:W-:Y:S01]  /*65f0*/  @!P0 IMAD.IADD R226, R226, 0x1, -R0 ;  /* 0x00000001e2e28824 */ /* 0x000fe200078e0a00 */
[----:B------:R-:W-:Y:S01]  /*6600*/  @!P6 IADD3 R228, R228, -R0, RZ ;  /* 0x80000000e4e4e210 */ /* 0x000fe20007ffe0ff */
[----:B------:R-:W-:Y:S01]  /*6610*/  IMAD.HI.U32 R4, R2, R11, RZ ;  /* 0x0000000b02047227 */ /* 0x000fe200078e00ff */
[C---:B------:R-:W-:Y:S02]  /*6620*/  ISETP.GT.U32.AND P5, PT, R0.reuse, R227, PT ;  /* 0x000000e30000720c */ /* 0x040fe40003fa4070 */
[----:B------:R-:W-:Y:S01]  /*6630*/  ISETP.GT.U32.AND P6, PT, R0, R228, PT ;  /* 0x000000e40000720c */ /* 0x000fe20003fc4070 */
[----:B------:R-:W-:Y:S01]  /*6640*/  IMAD.MOV R4, RZ, RZ, -R4 ;  /* 0x000000ffff047224 */ /* 0x000fe200078e0a04 */
[----:B------:R-:W-:Y:S01]  /*6650*/  ISETP.GE.AND P0, PT, R5, RZ, PT ;  /* 0x000000ff0500720c */ /* 0x000fe20003f06270 */
[----:B------:R-:W-:Y:S01]  /*6660*/  IMAD.HI.U32 R5, R2, R231, RZ ;  /* 0x000000e702057227 */ /* 0x000fe200078e00ff */
[----:B------:R-:W-:-:S02]  /*6670*/  IABS R233, R6 ;  /* 0x0000000600e97213 */ /* 0x000fc40000000000 */
[----:B------:R-:W-:Y:S01]  /*6680*/  IABS R235, R12 ;  /* 0x0000000c00eb7213 */ /* 0x000fe20000000000 */
[----:B------:R-:W-:Y:S01]  /*6690*/  IMAD.MOV R5, RZ, RZ, -R5 ;  /* 0x000000ffff057224 */ /* 0x000fe200078e0a05 */
[----:B------:R-:W-:Y:S01]  /*66a0*/  IABS R245, R14 ;  /* 0x0000000e00f57213 */ /* 0x000fe20000000000 */
[C---:B------:R-:W-:Y:S01]  /*66b0*/  IMAD R230, R0.reuse, R4, R11 ;  /* 0x0000000400e67224 */ /* 0x040fe200078e020b */
[----:B------:R-:W-:Y:S01]  /*66c0*/  LOP3.LUT R4, R3, 0xfe, RZ, 0xfc, !PT ;  /* 0x000000fe03047812 */ /* 0x000fe200078efcff */
[----:B------:R-:W-:Y:S01]  /*66d0*/  IMAD R231, R0, R5, R231 ;  /* 0x0000000500e77224 */ /* 0x000fe200078e02e7 */
[----:B------:R-:W-:Y:S01]  /*66e0*/  @!P5 IADD3 R227, R227, -R0, RZ ;  /* 0x80000000e3e3d210 */ /* 0x000fe20007ffe0ff */
[----:B------:R-:W-:Y:S01]  /*66f0*/  @!P6 IMAD.IADD R228, R228, 0x1, -R0 ;  /* 0x00000001e4e4e824 */ /* 0x000fe200078e0a00 */
[----:B------:R-:W-:Y:S01]  /*6700*/  ISETP.GT.U32.AND P5, PT, R0, R229, PT ;  /* 0x000000e50000720c */ /* 0x000fe20003fa4070 */
[----:B------:R-:W-:Y:S01]  /*6710*/  IMAD.HI.U32 R5, R2, R233, RZ ;  /* 0x000000e902057227 */ /* 0x000fe200078e00ff */
[----:B------:R-:W-:-:S02]  /*6720*/  IABS R11, R4 ;  /* 0x00000004000b7213 */ /* 0x000fc40000000000 */
[----:B------:R-:W-:Y:S01]  /*6730*/  ISETP.GE.AND P6, PT, R4, RZ, PT ;  /* 0x000000ff0400720c */ /* 0x000fe20003fc6270 */
[----:B------:R-:W-:Y:S01]  /*6740*/  @!P2 IMAD.MOV R228, RZ, RZ, -R228 ;  /* 0x000000ffffe4a224 */ /* 0x000fe200078e0ae4 */
[C---:B------:R-:W-:Y:S01]  /*6750*/  ISETP.GT.U32.AND P2, PT, R0.reuse, R231, PT ;  /* 0x000000e70000720c */ /* 0x040fe20003f44070 */
[----:B------:R-:W-:Y:S01]  /*6760*/  @!P1 IMAD.MOV R227, RZ, RZ, -R227 ;  /* 0x000000ffffe39224 */ /* 0x000fe200078e0ae3 */
[----:B------:R-:W-:Y:S01]  /*6770*/  ISETP.GT.U32.AND P1, PT, R0, R230, PT ;  /* 0x000000e60000720c */ /* 0x000fe20003f24070 */
[----:B------:R-:W-:Y:S01]  /*6780*/  IMAD.MOV R5, RZ, RZ, -R5 ;  /* 0x000000ffff057224 */ /* 0x000fe200078e0a05 */
[----:B------:R-:W-:Y:S01]  /*6790*/  LOP3.LUT R15, R3, 0x11a, RZ, 0xfc, !PT ;  /* 0x0000011a030f7812 */ /* 0x000fe200078efcff */
[----:B------:R-:W-:Y:S01]  /*67a0*/  @!P3 IMAD.MOV R226, RZ, RZ, -R226 ;  /* 0x000000ffffe2b224 */ /* 0x000fe200078e0ae2 */
[----:B------:R-:W-:Y:S01]  /*67b0*/  ISETP.GE.AND P3, PT, R10, RZ, PT ;  /* 0x000000ff0a00720c */ /* 0x000fe20003f66270 */
[----:B------:R-:W-:Y:S01]  /*67c0*/  @!P5 IMAD.IADD R229, R229, 0x1, -R0 ;  /* 0x00000001e5e5d824 */ /* 0x000fe200078e0a00 */
[----:B------:R-:W-:Y:S01]  /*67d0*/  LOP3.LUT R10, R3, 0x102, RZ, 0xfc, !PT ;  /* 0x00000102030a7812 */ /* 0x000fe200078efcff */
[----:B------:R-:W-:Y:S01]  /*67e0*/  IMAD R233, R0, R5, R233 ;  /* 0x0000000500e97224 */ /* 0x000fe200078e02e9 */
[----:B------:R-:W-:Y:S01]  /*67f0*/  IABS R97, R250 ;  /* 0x000000fa00617213 */ /* 0x000fe20000000000 */
[----:B------:R-:W-:Y:S01]  /*6800*/  IMAD.HI.U32 R5, R2, R235, RZ ;  /* 0x000000eb02057227 */ /* 0x000fe200078e00ff */
[----:B------:R-:W-:-:S02]  /*6810*/  ISETP.GT.U32.AND P5, PT, R0, R229, PT ;  /* 0x000000e50000720c */ /* 0x000fc40003fa4070 */
[----:B------:R-:W-:Y:S01]  /*6820*/  IABS R13, R10 ;  /* 0x0000000a000d7213 */ /* 0x000fe20000000000 */
[----:B------:R-:W-:Y:S01]  /*6830*/  @!P2 IMAD.IADD R231, R231, 0x1, -R0 ;  /* 0x00000001e7e7a824 */ /* 0x000fe200078e0a00 */
[----:B------:R-:W-:Y:S01]  /*6840*/  @!P1 IADD3 R230, R230, -R0, RZ ;  /* 0x80000000e6e69210 */ /* 0x000fe20007ffe0ff */
[----:B------:R-:W-:Y:S01]  /*6850*/  IMAD.HI.U32 R4, R2, R11, RZ ;  /* 0x0000000b02047227 */ /* 0x000fe200078e00ff */
[----:B------:R-:W-:Y:S02]  /*6860*/  IADD3 R5, -R5, RZ, RZ ;  /* 0x000000ff05057210 */ /* 0x000fe40007ffe1ff */
[C---:B------:R-:W-:Y:S01]  /*6870*/  ISETP.GT.U32.AND P2, PT, R0.reuse, R231, PT ;  /* 0x000000e70000720c */ /* 0x040fe20003f44070 */
[----:B------:R-:W-:Y:S01]  /*6880*/  IMAD.MOV R232, RZ, RZ, -R4 ;  /* 0x000000ffffe87224 */ /* 0x000fe200078e0a04 */
[C---:B------:R-:W-:Y:S01]  /*6890*/  ISETP.GT.U32.AND P1, PT, R0.reuse, R230, PT ;  /* 0x000000e60000720c */ /* 0x040fe20003f24070 */
[----:B------:R-:W-:Y:S01]  /*68a0*/  IMAD R235, R0, R5, R235 ;  /* 0x0000000500eb7224 */ /* 0x000fe200078e02eb */
[----:B-1----:R-:W-:Y:S01]  /*68b0*/  LOP3.LUT R122, R3, 0x1e8, RZ, 0xfc, !PT ;  /* 0x000001e8037a7812 */ /* 0x002fe200078efcff */
[----:B------:R-:W-:Y:S01]  /*68c0*/  IMAD.HI.U32 R4, R2, R13, RZ ;  /* 0x0000000d02047227 */ /* 0x000fe200078e00ff */
[----:B------:R-:W-:-:S02]  /*68d0*/  @!P5 IADD3 R229, R229, -R0, RZ ;  /* 0x80000000e5e5d210 */ /* 0x000fc40007ffe0ff */
[----:B------:R-:W-:Y:S01]  /*68e0*/  ISETP.GE.AND P5, PT, R6, RZ, PT ;  /* 0x000000ff0600720c */ /* 0x000fe20003fa6270 */
[C---:B------:R-:W-:Y:S01]  /*68f0*/  IMAD R232, R0.reuse, R232, R11 ;  /* 0x000000e800e87224 */ /* 0x040fe200078e020b */
[----:B------:R-:W-:Y:S01]  /*6900*/  LOP3.LUT R6, R3, 0x106, RZ, 0xfc, !PT ;  /* 0x0000010603067812 */ /* 0x000fe200078efcff */
[----:B------:R-:W-:Y:S01]  /*6910*/  @!P4 IMAD.MOV R229, RZ, RZ, -R229 ;  /* 0x000000ffffe5c224 */ /* 0x000fe200078e0ae5 */
[----:B------:R-:W-:Y:S01]  /*6920*/  ISETP.GT.U32.AND P4, PT, R0, R233, PT ;  /* 0x000000e90000720c */ /* 0x000fe20003f84070 */
[----:B------:R-:W-:Y:S01]  /*6930*/  IMAD.MOV R4, RZ, RZ, -R4 ;  /* 0x000000ffff047224 */ /* 0x000fe200078e0a04 */
[----:B------:R-:W-:Y:S01]  /*6940*/  @!P2 IADD3 R231, R231, -R0, RZ ;  /* 0x80000000e7e7a210 */ /* 0x000fe20007ffe0ff */
[----:B------:R-:W-:Y:S01]  /*6950*/  @!P1 IMAD.IADD R230, R230, 0x1, -R0 ;  /* 0x00000001e6e69824 */ /* 0x000fe200078e0a00 */
[----:B------:R-:W-:Y:S01]  /*6960*/  IABS R5, R6 ;  /* 0x0000000600057213 */ /* 0x000fe20000000000 */
[C---:B------:R-:W-:Y:S01]  /*6970*/  IMAD R234, R0.reuse, R4, R13 ;  /* 0x0000000400ea7224 */ /* 0x040fe200078e020d */
[C---:B------:R-:W-:Y:S01]  /*6980*/  ISETP.GT.U32.AND P1, PT, R0.reuse, R232, PT ;  /* 0x000000e80000720c */ /* 0x040fe20003f24070 */
[----:B------:R-:W-:Y:S01]  /*6990*/  @!P3 IMAD.MOV R231, RZ, RZ, -R231 ;  /* 0x000000ffffe7b224 */ /* 0x000fe200078e0ae7 */
[----:B------:R-:W-:Y:S01]  /*69a0*/  ISETP.GT.U32.AND P3, PT, R0, R235, PT ;  /* 0x000000eb0000720c */ /* 0x000fe20003f64070 */
[----:B------:R-:W-:Y:S01]  /*69b0*/  @!P0 IMAD.MOV R230, RZ, RZ, -R230 ;  /* 0x000000ffffe68224 */ /* 0x000fe200078e0ae6 */
[----:B------:R-:W-:Y:S01]  /*69c0*/  ISETP.GE.AND P0, PT, R10, RZ, PT ;  /* 0x000000ff0a00720c */ /* 0x000fe20003f06270 */
[----:B------:R-:W-:Y:S01]  /*69d0*/  IMAD.HI.U32 R4, R2, R5, RZ ;  /* 0x0000000502047227 */ /* 0x000fe200078e00ff */
[----:B------:R-:W-:-:S02]  /*69e0*/  LOP3.LUT R10, R3, 0x108, RZ, 0xfc, !PT ;  /* 0x00000108030a7812 */ /* 0x000fc400078efcff */
[----:B------:R-:W-:Y:S01]  /*69f0*/  ISETP.GT.U32.AND P2, PT, R0, R234, PT ;  /* 0x000000ea0000720c */ /* 0x000fe20003f44070 */
[----:B------:R-:W-:Y:S01]  /*6a00*/  @!P4 IMAD.IADD R233, R233, 0x1, -R0 ;  /* 0x00000001e9e9c824 */ /* 0x000fe200078e0a00 */
[----:B------:R-:W-:Y:S01]  /*6a10*/  IABS R237, R10 ;  /* 0x0000000a00ed7213 */ /* 0x000fe20000000000 */
[----:B------:R-:W-:Y:S01]  /*6a20*/  IMAD.MOV R4, RZ, RZ, -R4 ;  /* 0x000000ffff047224 */ /* 0x000fe200078e0a04 */
[----:B------:R-:W-:Y:S01]  /*6a30*/  LOP3.LUT R13, R3, 0x10a, RZ, 0xfc, !PT ;  /* 0x0000010a030d7812 */ /* 0x000fe200078efcff */
[--C-:B------:R-:W-:Y:S01]  /*6a40*/  @!P1 IMAD.IADD R232, R232, 0x1, -R0.reuse ;  /* 0x00000001e8e89824 */ /* 0x100fe200078e0a00 */
[C---:B------:R-:W-:Y:S01]  /*6a50*/  ISETP.GT.U32.AND P4, PT, R0.reuse, R233, PT ;  /* 0x000000e90000720c */ /* 0x040fe20003f84070 */
[----:B------:R-:W-:Y:S01]  /*6a60*/  @!P3 IMAD.IADD R235, R235, 0x1, -R0 ;  /* 0x00000001ebebb824 */ /* 0x000fe200078e0a00 */
[----:B------:R-:W-:Y:S01]  /*6a70*/  IABS R11, R13 ;  /* 0x0000000d000b7213 */ /* 0x000fe20000000000 */
[C---:B------:R-:W-:Y:S01]  /*6a80*/  IMAD R236, R0.reuse, R4, R5 ;  /* 0x0000000400ec7224 */ /* 0x040fe200078e0205 */
[----:B------:R-:W-:Y:S01]  /*6a90*/  ISETP.GT.U32.AND P1, PT, R0, R232, PT ;  /* 0x000000e80000720c */ /* 0x000fe20003f24070 */
[----:B------:R-:W-:Y:S01]  /*6aa0*/  IMAD.HI.U32 R4, R2, R237, RZ ;  /* 0x000000ed02047227 */ /* 0x000fe200078e00ff */
[----:B------:R-:W-:-:S02]  /*6ab0*/  ISETP.GT.U32.AND P3, PT, R0, R235, PT ;  /* 0x000000eb0000720c */ /* 0x000fc40003f64070 */
[----:B------:R-:W-:Y:S01]  /*6ac0*/  IABS R99, R122 ;  /* 0x0000007a00637213 */ /* 0x000fe20000000000 */
[----:B------:R-:W-:Y:S01]  /*6ad0*/  IMAD.MOV R4, RZ, RZ, -R4 ;  /* 0x000000ffff047224 */ /* 0x000fe200078e0a04 */
[C---:B--2---:R-:W-:Y:S01]  /*6ae0*/  LOP3.LUT R123, R3.reuse, 0x1e6, RZ, 0xfc, !PT ;  /* 0x000001e6037b7812 */ /* 0x044fe200078efcff */
[--C-:B------:R-:W-:Y:S01]  /*6af0*/  @!P2 IMAD.IADD R234, R234, 0x1, -R0.reuse ;  /* 0x00000001eaeaa824 */ /* 0x100fe200078e0a00 */
[----:B------:R-:W-:Y:S01]  /*6b00*/  LOP3.LUT R121, R3, 0x1ea, RZ, 0xfc, !PT ;  /* 0x000001ea03797812 */ /* 0x000fe200078efcff */
[----:B------:R-:W-:Y:S01]  /*6b10*/  @!P4 IMAD.IADD R233, R233, 0x1, -R0 ;  /* 0x00000001e9e9c824 */ /* 0x000fe200078e0a00 */
[C---:B------:R-:W-:Y:S01]  /*6b20*/  ISETP.GT.U32.AND P4, PT, R0.reuse, R236, PT ;  /* 0x000000ec0000720c */ /* 0x040fe20003f84070 */
[C---:B------:R-:W-:Y:S01]  /*6b30*/  IMAD R237, R0.reuse, R4, R237 ;  /* 0x0000000400ed7224 */ /* 0x040fe200078e02ed */
[----:B------:R-:W-:Y:S01]  /*6b40*/  ISETP.GT.U32.AND P2, PT, R0, R234, PT ;  /* 0x000000ea0000720c */ /* 0x000fe20003f44070 */
[----:B------:R-:W-:Y:S01]  /*6b50*/  IMAD.HI.U32 R5, R2, R11, RZ ;  /* 0x0000000b02057227 */ /* 0x000fe200078e00ff */
[----:B------:R-:W-:-:S02]  /*6b60*/  @!P1 IADD3 R232, R232, -R0, RZ ;  /* 0x80000000e8e89210 */ /* 0x000fc40007ffe0ff */
[----:B------:R-:W-:Y:S01]  /*6b70*/  ISETP.GE.AND P1, PT, R12, RZ, PT ;  /* 0x000000ff0c00720c */ /* 0x000fe20003f26270 */
[--C-:B------:R-:W-:Y:S01]  /*6b80*/  @!P3 IMAD.IADD R235, R235, 0x1, -R0.reuse ;  /* 0x00000001ebebb824 */ /* 0x100fe200078e0a00 */
[----:B------:R-:W-:Y:S01]  /*6b90*/  ISETP.GT.U32.AND P3, PT, R0, R237, PT ;  /* 0x000000ed0000720c */ /* 0x000fe20003f64070 */
[----:B------:R-:W-:Y:S01]  /*6ba0*/  IMAD.MOV R5, RZ, RZ, -R5 ;  /* 0x000000ffff057224 */ /* 0x000fe200078e0a05 */
[C---:B------:R-:W-:Y:S01]  /*6bb0*/  LOP3.LUT R4, R3.reuse, 0x10c, RZ, 0xfc, !PT ;  /* 0x0000010c03047812 */ /* 0x040fe200078efcff */
[----:B------:R-:W-:Y:S01]  /*6bc0*/  @!P5 IMAD.MOV R233, RZ, RZ, -R233 ;  /* 0x000000ffffe9d224 */ /* 0x000fe200078e0ae9 */
[----:B------:R-:W-:Y:S01]  /*6bd0*/  @!P6 IADD3 R232, -R232, RZ, RZ ;  /* 0x000000ffe8e8e210 */ /* 0x000fe20007ffe1ff */
[----:B------:R-:W-:Y:S01]  /*6be0*/  @!P4 IMAD.IADD R236, R236, 0x1, -R0 ;  /* 0x00000001ececc824 */ /* 0x000fe200078e0a00 */
[----:B------:R-:W-:Y:S01]  /*6bf0*/  IABS R239, R4 ;  /* 0x0000000400ef7213 */ /* 0x000fe20000000000 */
[----:B------:R-:W-:Y:S01]  /*6c00*/  IMAD R238, R0, R5, R11 ;  /* 0x0000000500ee7224 */ /* 0x000fe200078e020b */
[----:B------:R-:W-:-:S02]  /*6c10*/  LOP3.LUT R5, R3, 0x10e, RZ, 0xfc, !PT ;  /* 0x0000010e03057812 */ /* 0x000fc400078efcff */
[----:B------:R-:W-:Y:S02]  /*6c20*/  ISETP.GT.U32.AND P4, PT, R0, R236, PT ;  /* 0x000000ec0000720c */ /* 0x000fe40003f84070 */
[----:B------:R-:W-:Y:S01]  /*6c30*/  @!P2 IADD3 R234, R234, -R0, RZ ;  /* 0x80000000eaeaa210 */ /* 0x000fe20007ffe0ff */
[----:B------:R-:W-:Y:S01]  /*6c40*/  @!P3 IMAD.IADD R237, R237, 0x1, -R0 ;  /* 0x00000001ededb824 */ /* 0x000fe200078e0a00 */
[----:B------:R-:W-:Y:S02]  /*6c50*/  IABS R11, R5 ;  /* 0x00000005000b7213 */ /* 0x000fe40000000000 */
[----:B------:R-:W-:Y:S01]  /*6c60*/  @!P1 IADD3 R235, -R235, RZ, RZ ;  /* 0x000000ffebeb9210 */ /* 0x000fe20007ffe1ff */
[----:B------:R-:W-:Y:S01]  /*6c70*/  @!P0 IMAD.MOV R234, RZ, RZ, -R234 ;  /* 0x000000ffffea8224 */ /* 0x000fe200078e0aea */
[----:B------:R-:W-:Y:S01]  /*6c80*/  ISETP.GE.AND P0, PT, R4, RZ, PT ;  /* 0x000000ff0400720c */ /* 0x000fe20003f06270 */
[----:B------:R-:W-:Y:S01]  /*6c90*/  IMAD.HI.U32 R4, R2, R239, RZ ;  /* 0x000000ef02047227 */ /* 0x000fe200078e00ff */
[----:B------:R-:W-:-:S02]  /*6ca0*/  ISETP.GT.U32.AND P3, PT, R0, R237, PT ;  /* 0x000000ed0000720c */ /* 0x000fc40003f64070 */
[----:B------:R-:W-:Y:S01]  /*6cb0*/  ISETP.GE.AND P1, PT, R5, RZ, PT ;  /* 0x000000ff0500720c */ /* 0x000fe20003f26270 */
[----:B------:R-:W-:Y:S01]  /*6cc0*/  @!P4 IMAD.IADD R236, R236, 0x1, -R0 ;  /* 0x00000001ececc824 */ /* 0x000fe200078e0a00 */
[----:B------:R-:W-:Y:S01]  /*6cd0*/  ISETP.GE.AND P6, PT, R6, RZ, PT ;  /* 0x000000ff0600720c */ /* 0x000fe20003fc6270 */
[----:B------:R-:W-:Y:S01]  /*6ce0*/  IMAD.HI.U32 R5, R2, R11, RZ ;  /* 0x0000000b02057227 */ /* 0x000fe200078e00ff */
[----:B------:R-:W-:Y:S02]  /*6cf0*/  ISETP.GT.U32.AND P4, PT, R0, R238, PT ;  /* 0x000000ee0000720c */ /* 0x000fe40003f84070 */
[----:B------:R-:W-:Y:S01]  /*6d00*/  LOP3.LUT R6, R3, 0x110, RZ, 0xfc, !PT ;  /* 0x0000011003067812 */ /* 0x000fe200078efcff */
[----:B------:R-:W-:Y:S01]  /*6d10*/  IMAD.MOV R4, RZ, RZ, -R4 ;  /* 0x000000ffff047224 */ /* 0x000fe200078e0a04 */
[----:B------:R-:W-:Y:S02]  /*6d20*/  IADD3 R5, -R5, RZ, RZ ;  /* 0x000000ff05057210 */ /* 0x000fe40007ffe1ff */
[----:B------:R-:W-:Y:S01]  /*6d30*/  ISETP.GE.AND P5, PT, R10, RZ, PT ;  /* 0x000000ff0a00720c */ /* 0x000fe20003fa6270 */
[C---:B------:R-:W-:Y:S01]  /*6d40*/  IMAD R239, R0.reuse, R4, R239 ;  /* 0x0000000400ef7224 */ /* 0x040fe200078e02ef */
[----:B------:R-:W-:Y:S01]  /*6d50*/  LOP3.LUT R10, R3, 0x112, RZ, 0xfc, !PT ;  /* 0x00000112030a7812 */ /* 0x000fe200078efcff */
[C---:B------:R-:W-:Y:S01]  /*6d60*/  IMAD R240, R0.reuse, R5, R11 ;  /* 0x0000000500f07224 */ /* 0x040fe200078e020b */
        /* <DEDUP_REMOVED lines=9> */
[----:B------:R-:W-:Y:S01]  /*6e00*/  IABS R13, R10 ;  /* 0x0000000a000d7213 */ /* 0x000fe20000000000 */
[----:B------:R-:W-:Y:S01]  /*6e10*/  IMAD.MOV R4, RZ, RZ, -R4 ;  /* 0x000000ffff047224 */ /* 0x000fe200078e0a04 */
[----:B------:R-:W-:Y:S01]  /*6e20*/  LOP3.LUT R12, R3, 0x116, RZ, 0xfc, !PT ;  /* 0x00000116030c7812 */ /* 0x000fe200078efcff */
[----:B------:R-:W-:Y:S01]  /*6e30*/  @!P5 IMAD.MOV R237, RZ, RZ, -R237 ;  /* 0x000000ffffedd224 */ /* 0x000fe200078e0aed */
[----:B------:R-:W-:Y:S01]  /*6e40*/  ISETP.GE.AND P5, PT, R6, RZ, PT ;  /* 0x000000ff0600720c */ /* 0x000fe20003fa6270 */
[----:B------:R-:W-:Y:S01]  /*6e50*/  IMAD.HI.U32 R5, R2, R13, RZ ;  /* 0x0000000d02057227 */ /* 0x000fe200078e00ff */
[----:B------:R-:W-:Y:S02]  /*6e60*/  @!P3 IADD3 R239, R239, -R0, RZ ;  /* 0x80000000efefb210 */ /* 0x000fe40007ffe0ff */
[----:B------:R-:W-:Y:S01]  /*6e70*/  IABS R11, R12 ;  /* 0x0000000c000b7213 */ /* 0x000fe20000000000 */
[--C-:B------:R-:W-:Y:S01]  /*6e80*/  @!P6 IMAD.IADD R240, R240, 0x1, -R0.reuse ;  /* 0x00000001f0f0e824 */ /* 0x100fe200078e0a00 */
[----:B------:R-:W-:Y:S01]  /*6e90*/  ISETP.GT.U32.AND P3, PT, R0, R239, PT ;  /* 0x000000ef0000720c */ /* 0x000fe20003f64070 */
[----:B------:R-:W-:Y:S01]  /*6ea0*/  @!P4 IMAD.IADD R238, R238, 0x1, -R0 ;  /* 0x00000001eeeec824 */ /* 0x000fe200078e0a00 */
[----:B------:R-:W-:Y:S01]  /*6eb0*/  ISETP.GE.AND P4, PT, R10, RZ, PT ;  /* 0x000000ff0a00720c */ /* 0x000fe20003f86270 */
[C---:B------:R-:W-:Y:S01]  /*6ec0*/  IMAD R241, R0.reuse, R4, R241 ;  /* 0x0000000400f17224 */ /* 0x040fe200078e02f1 */
[----:B------:R-:W-:-:S02]  /*6ed0*/  ISETP.GT.U32.AND P6, PT, R0, R240, PT ;  /* 0x000000f00000720c */ /* 0x000fc40003fc4070 */
[----:B------:R-:W-:Y:S02]  /*6ee0*/  LOP3.LUT R10, R3, 0x114, RZ, 0xfc, !PT ;  /* 0x00000114030a7812 */ /* 0x000fe400078efcff */
[----:B------:R-:W-:Y:S02]  /*6ef0*/  IADD3 R5, -R5, RZ, RZ ;  /* 0x000000ff05057210 */ /* 0x000fe40007ffe1ff */
[----:B------:R-:W-:Y:S02]  /*6f00*/  IABS R243, R10 ;  /* 0x0000000a00f37213 */ /* 0x000fe40000000000 */
[----:B------:R-:W-:Y:S01]  /*6f10*/  @!P2 IADD3 R238, -R238, RZ, RZ ;  /* 0x000000ffeeeea210 */ /* 0x000fe20007ffe1ff */
[C---:B------:R-:W-:Y:S01]  /*6f20*/  IMAD R242, R0.reuse, R5, R13 ;  /* 0x0000000500f27224 */ /* 0x040fe200078e020d */
[----:B------:R-:W-:Y:S01]  /*6f30*/  IABS R13, R15 ;  /* 0x0000000f000d7213 */ /* 0x000fe20000000000 */
[----:B------:R-:W-:Y:S01]  /*6f40*/  @!P3 IMAD.IADD R239, R239, 0x1, -R0 ;  /* 0x00000001efefb824 */ /* 0x000fe200078e0a00 */
[----:B------:R-:W-:Y:S01]  /*6f50*/  ISETP.GT.U32.AND P3, PT, R0, R241, PT ;  /* 0x000000f10000720c */ /* 0x000fe20003f64070 */
[----:B------:R-:W-:Y:S01]  /*6f60*/  IMAD.HI.U32 R4, R2, R243, RZ ;  /* 0x000000f302047227 */ /* 0x000fe200078e00ff */
[----:B------:R-:W-:-:S02]  /*6f70*/  @!P6 IADD3 R240, R240, -R0, RZ ;  /* 0x80000000f0f0e210 */ /* 0x000fc40007ffe0ff */
[----:B------:R-:W-:Y:S01]  /*6f80*/  ISETP.GT.U32.AND P6, PT, R0, R242, PT ;  /* 0x000000f20000720c */ /* 0x000fe20003fc4070 */
[----:B------:R-:W-:Y:S01]  /*6f90*/  IMAD.MOV R6, RZ, RZ, -R4 ;  /* 0x000000ffff067224 */ /* 0x000fe200078e0a04 */
[----:B------:R-:W-:Y:S01]  /*6fa0*/  IABS R98, R123 ;  /* 0x0000007b00627213 */ /* 0x000fe20000000000 */
[----:B------:R-:W-:Y:S01]  /*6fb0*/  IMAD.HI.U32 R4, R2, R11, RZ ;  /* 0x0000000b02047227 */ /* 0x000fe200078e00ff */
[C---:B------:R-:W-:Y:S02]  /*6fc0*/  LOP3.LUT R120, R3.reuse, 0x1ec, RZ, 0xfc, !PT ;  /* 0x000001ec03787812 */ /* 0x040fe400078efcff */
[----:B------:R-:W-:Y:S01]  /*6fd0*/  IABS R100, R121 ;  /* 0x0000007900647213 */ /* 0x000fe20000000000 */
[C---:B------:R-:W-:Y:S01]  /*6fe0*/  IMAD R243, R0.reuse, R6, R243 ;  /* 0x0000000600f37224 */ /* 0x040fe200078e02f3 */
[C---:B------:R-:W-:Y:S01]  /*6ff0*/  LOP3.LUT R119, R3.reuse, 0x1ee, RZ, 0xfc, !PT ;  /* 0x000001ee03777812 */ /* 0x040fe200078efcff */
[----:B------:R-:W-:Y:S01]  /*7000*/  IMAD.MOV R244, RZ, RZ, -R4 ;  /* 0x000000fffff47224 */ /* 0x000fe200078e0a04 */
[----:B------:R-:W-:Y:S01]  /*7010*/  LOP3.LUT R248, R3, 0x1f0, RZ, 0xfc, !PT ;  /* 0x000001f003f87812 */ /* 0x000fe200078efcff */
[--C-:B------:R-:W-:Y:S01]  /*7020*/  @!P3 IMAD.IADD R241, R241, 0x1, -R0.reuse ;  /* 0x00000001f1f1b824 */ /* 0x100fe200078e0a00 */
[C---:B------:R-:W-:Y:S01]  /*7030*/  ISETP.GT.U32.AND P3, PT, R0.reuse, R243, PT ;  /* 0x000000f30000720c */ /* 0x040fe20003f64070 */
[----:B------:R-:W-:Y:S01]  /*7040*/  IMAD R244, R0, R244, R11 ;  /* 0x000000f400f47224 */ /* 0x000fe200078e020b */
[----:B------:R-:W-:Y:S01]  /*7050*/  IABS R102, R119 ;  /* 0x0000007700667213 */ /* 0x000fe20000000000 */
[----:B------:R-:W-:Y:S01]  /*7060*/  @!P6 IMAD.IADD R242, R242, 0x1, -R0 ;  /* 0x00000001f2f2e824 */ /* 0x000fe200078e0a00 */
[----:B------:R-:W-:Y:S01]  /*7070*/  ISETP.GT.U32.AND P2, PT, R0, R241, PT ;  /* 0x000000f10000720c */ /* 0x000fe20003f44070 */
[----:B------:R-:W-:Y:S01]  /*7080*/  IMAD.HI.U32 R5, R2, R245, RZ ;  /* 0x000000f502057227 */ /* 0x000fe200078e00ff */
[----:B------:R-:W-:-:S02]  /*7090*/  ISETP.GT.U32.AND P6, PT, R0, R244, PT ;  /* 0x000000f40000720c */ /* 0x000fc40003fc4070 */
[----:B------:R-:W-:Y:S01]  /*70a0*/  IABS R103, R248 ;  /* 0x000000f800677213 */ /* 0x000fe20000000000 */
[----:B------:R-:W-:Y:S01]  /*70b0*/  IMAD.MOV R5, RZ, RZ, -R5 ;  /* 0x000000ffff057224 */ /* 0x000fe200078e0a05 */
[C---:B------:R-:W-:Y:S01]  /*70c0*/  LOP3.LUT R118, R3.reuse, 0x1f2, RZ, 0xfc, !PT ;  /* 0x000001f203767812 */ /* 0x040fe200078efcff */
[----:B------:R-:W-:Y:S01]  /*70d0*/  IMAD.HI.U32 R6, R2, R13, RZ ;  /* 0x0000000d02067227 */ /* 0x000fe200078e00ff */
[----:B------:R-:W-:Y:S02]  /*70e0*/  LOP3.LUT R117, R3, 0x1f4, RZ, 0xfc, !PT ;  /* 0x000001f403757812 */ /* 0x000fe400078efcff */
[----:B------:R-:W-:Y:S01]  /*70f0*/  IABS R104, R118 ;  /* 0x0000007600687213 */ /* 0x000fe20000000000 */
[--C-:B------:R-:W-:Y:S01]  /*7100*/  @!P3 IMAD.IADD R243, R243, 0x1, -R0.reuse ;  /* 0x00000001f3f3b824 */ /* 0x100fe200078e0a00 */
[----:B------:R-:W-:Y:S01]  /*7110*/  IADD3 R6, -R6, RZ, RZ ;  /* 0x000000ff06067210 */ /* 0x000fe20007ffe1ff */
[C---:B------:R-:W-:Y:S01]  /*7120*/  IMAD R245, R0.reuse, R5, R245 ;  /* 0x0000000500f57224 */ /* 0x040fe200078e02f5 */
[----:B------:R-:W-:Y:S01]  /*7130*/  ISETP.GT.U32.AND P3, PT, R0, R242, PT ;  /* 0x000000f20000720c */ /* 0x000fe20003f64070 */
[----:B------:R-:W-:Y:S01]  /*7140*/  @!P6 IMAD.IADD R244, R244, 0x1, -R0 ;  /* 0x00000001f4f4e824 */ /* 0x000fe200078e0a00 */
[C---:B------:R-:W-:Y:S01]  /*7150*/  ISETP.GT.U32.AND P6, PT, R0.reuse, R243, PT ;  /* 0x000000f30000720c */ /* 0x040fe20003fc4070 */
[----:B------:R-:W-:Y:S01]  /*7160*/  @!P1 IMAD.MOV R240, RZ, RZ, -R240 ;  /* 0x000000fffff09224 */ /* 0x000fe200078e0af0 */
[----:B------:R-:W-:Y:S01]  /*7170*/  ISETP.GT.U32.AND P1, PT, R0, R245, PT ;  /* 0x000000f50000720c */ /* 0x000fe20003f24070 */
[----:B------:R-:W-:Y:S01]  /*7180*/  IMAD.HI.U32 R4, R2, R247, RZ ;  /* 0x000000f702047227 */ /* 0x000fe200078e00ff */
[----:B------:R-:W-:-:S02]  /*7190*/  @!P2 IADD3 R241, R241, -R0, RZ ;  /* 0x80000000f1f1a210 */ /* 0x000fc40007ffe0ff */
[C---:B------:R-:W-:Y:S01]  /*71a0*/  LOP3.LUT R252, R3.reuse, 0x1f6, RZ, 0xfc, !PT ;  /* 0x000001f603fc7812 */ /* 0x040fe200078efcff */
[----:B------:R-:W-:Y:S01]  /*71b0*/  IMAD.MOV R4, RZ, RZ, -R4 ;  /* 0x000000ffff047224 */ /* 0x000fe200078e0a04 */
[C---:B------:R-:W-:Y:S01]  /*71c0*/  LOP3.LUT R7, R3.reuse, 0x1f8, RZ, 0xfc, !PT ;  /* 0x000001f803077812 */ /* 0x040fe200078efcff */
[----:B------:R-:W-:Y:S01]  /*71d0*/  @!P0 IMAD.MOV R239, RZ, RZ, -R239 ;  /* 0x000000ffffef8224 */ /* 0x000fe200078e0aef */
[C---:B------:R-:W-:Y:S01]  /*71e0*/  ISETP.GT.U32.AND P0, PT, R0.reuse, R244, PT ;  /* 0x000000f40000720c */ /* 0x040fe20003f04070 */
[C---:B------:R-:W-:Y:S01]  /*71f0*/  IMAD R246, R0.reuse, R6, R13 ;  /* 0x0000000600f67224 */ /* 0x040fe200078e020d */
[C---:B------:R-:W-:Y:S01]  /*7200*/  LOP3.LUT R13, R3.reuse, 0x120, RZ, 0xfc, !PT ;  /* 0x00000120030d7812 */ /* 0x040fe200078efcff */
[C---:B------:R-:W-:Y:S01]  /*7210*/  IMAD R247, R0.reuse, R4, R247 ;  /* 0x0000000400f77224 */ /* 0x040fe200078e02f7 */
[----:B------:R-:W-:Y:S01]  /*7220*/  LOP3.LUT R6, R3, 0x11e, RZ, 0xfc, !PT ;  /* 0x0000011e03067812 */ /* 0x000fe200078efcff */
[--C-:B------:R-:W-:Y:S01]  /*7230*/  @!P6 IMAD.IADD R243, R243, 0x1, -R0.reuse ;  /* 0x00000001f3f3e824 */ /* 0x100fe200078e0a00 */
[----:B------:R-:W-:Y:S01]  /*7240*/  IABS R11, R13 ;  /* 0x0000000d000b7213 */ /* 0x000fe20000000000 */
[----:B------:R-:W-:Y:S01]  /*7250*/  @!P1 IMAD.IADD R245, R245, 0x1, -R0 ;  /* 0x00000001f5f59824 */ /* 0x000fe200078e0a00 */
[----:B------:R-:W-:Y:S01]  /*7260*/  IABS R105, R6 ;  /* 0x0000000600697213 */ /* 0x000fe20000000000 */
[----:B------:R-:W-:Y:S01]  /*7270*/  @!P5 IMAD.MOV R241, RZ, RZ, -R241 ;  /* 0x000000fffff1d224 */ /* 0x000fe200078e0af1 */
[----:B------:R-:W-:Y:S01]  /*7280*/  ISETP.GT.U32.AND P6, PT, R0, R247, PT ;  /* 0x000000f70000720c */ /* 0x000fe20003fc4070 */
[----:B------:R-:W-:Y:S01]  /*7290*/  IMAD.HI.U32 R5, R2, R11, RZ ;  /* 0x0000000b02057227 */ /* 0x000fe200078e00ff */
[----:B------:R-:W-:-:S02]  /*72a0*/  ISETP.GT.U32.AND P5, PT, R0, R245, PT ;  /* 0x000000f50000720c */ /* 0x000fc40003fa4070 */
[----:B------:R-:W-:Y:S01]  /*72b0*/  ISETP.GT.U32.AND P2, PT, R0, R246, PT ;  /* 0x000000f60000720c */ /* 0x000fe20003f44070 */
[--C-:B------:R-:W-:Y:S01]  /*72c0*/  @!P3 IMAD.IADD R242, R242, 0x1, -R0.reuse ;  /* 0x00000001f2f2b824 */ /* 0x100fe200078e0a00 */
[----:B------:R-:W-:Y:S01]  /*72d0*/  ISETP.GE.AND P3, PT, R10, RZ, PT ;  /* 0x000000ff0a00720c */ /* 0x000fe20003f66270 */
[----:B------:R-:W-:Y:S01]  /*72e0*/  IMAD.HI.U32 R4, R2, R105, RZ ;  /* 0x0000006902047227 */ /* 0x000fe200078e00ff */
[----:B------:R-:W-:Y:S02]  /*72f0*/  ISETP.GE.AND P1, PT, R14, RZ, PT ;  /* 0x000000ff0e00720c */ /* 0x000fe40003f26270 */
[----:B------:R-:W-:Y:S01]  /*7300*/  LOP3.LUT R10, R3, 0x124, RZ, 0xfc, !PT ;  /* 0x00000124030a7812 */ /* 0x000fe200078efcff */
[----:B------:R-:W-:Y:S01]  /*7310*/  @!P0 IMAD.IADD R244, R244, 0x1, -R0 ;  /* 0x00000001f4f48824 */ /* 0x000fe200078e0a00 */
[----:B------:R-:W-:Y:S01]  /*7320*/  ISETP.GE.AND P0, PT, R12, RZ, PT ;  /* 0x000000ff0c00720c */ /* 0x000fe20003f06270 */
[----:B------:R-:W-:Y:S01]  /*7330*/  IMAD.MOV R5, RZ, RZ, -R5 ;  /* 0x000000ffff057224 */ /* 0x000fe200078e0a05 */
[----:B------:R-:W-:Y:S01]  /*7340*/  IADD3 R4, -R4, RZ, RZ ;  /* 0x000000ff04047210 */ /* 0x000fe20007ffe1ff */
[----:B------:R-:W-:Y:S01]  /*7350*/  @!P4 IMAD.MOV R242, RZ, RZ, -R242 ;  /* 0x000000fffff2c224 */ /* 0x000fe200078e0af2 */
[----:B------:R-:W-:Y:S01]  /*7360*/  @!P6 IADD3 R247, R247, -R0, RZ ;  /* 0x80000000f7f7e210 */ /* 0x000fe20007ffe0ff */
[C---:B------:R-:W-:Y:S01]  /*7370*/  IMAD R106, R0.reuse, R5, R11 ;  /* 0x00000005006a7224 */ /* 0x040fe200078e020b */
[----:B------:R-:W-:Y:S01]  /*7380*/  LOP3.LUT R5, R3, 0x122, RZ, 0xfc, !PT ;  /* 0x0000012203057812 */ /* 0x000fe200078efcff */
[C---:B------:R-:W-:Y:S01]  /*7390*/  IMAD R105, R0.reuse, R4, R105 ;  /* 0x0000000400697224 */ /* 0x040fe200078e0269 */
[C---:B------:R-:W-:Y:S01]  /*73a0*/  ISETP.GT.U32.AND P4, PT, R0.reuse, R247, PT ;  /* 0x000000f70000720c */ /* 0x040fe20003f84070 */
[--C-:B------:R-:W-:Y:S01]  /*73b0*/  @!P5 IMAD.IADD R245, R245, 0x1, -R0.reuse ;  /* 0x00000001f5f5d824 */ /* 0x100fe200078e0a00 */
[----:B------:R-:W-:Y:S01]  /*73c0*/  IABS R107, R5 ;  /* 0x00000005006b7213 */ /* 0x000fe20000000000 */
[----:B------:R-:W-:Y:S01]  /*73d0*/  @!P3 IMAD.MOV R243, RZ, RZ, -R243 ;  /* 0x000000fffff3b224 */ /* 0x000fe200078e0af3 */
[----:B------:R-:W-:Y:S01]  /*73e0*/  ISETP.GT.U32.AND P5, PT, R0, R106, PT ;  /* 0x0000006a0000720c */ /* 0x000fe20003fa4070 */
[----:B------:R-:W-:Y:S01]  /*73f0*/  @!P2 IMAD.IADD R246, R246, 0x1, -R0 ;  /* 0x00000001f6f6a824 */ /* 0x000fe200078e0a00 */
[----:B------:R-:W-:Y:S01]  /*7400*/  ISETP.GT.U32.AND P3, PT, R0, R105, PT ;  /* 0x000000690000720c */ /* 0x000fe20003f64070 */
[----:B------:R-:W-:Y:S01]  /*7410*/  IMAD.HI.U32 R4, R2, R107, RZ ;  /* 0x0000006b02047227 */ /* 0x000fe200078e00ff */
[----:B------:R-:W-:-:S02]  /*7420*/  @!P0 IADD3 R244, -R244, RZ, RZ ;  /* 0x000000fff4f48210 */ /* 0x000fc40007ffe1ff */
[----:B------:R-:W-:Y:S01]  /*7430*/  ISETP.GE.AND P0, PT, R16, RZ, PT ;  /* 0x000000ff1000720c */ /* 0x000fe20003f06270 */
[----:B------:R-:W-:Y:S01]  /*7440*/  IMAD.MOV R4, RZ, RZ, -R4 ;  /* 0x000000ffff047224 */ /* 0x000fe200078e0a04 */
[----:B------:R-:W-:Y:S01]  /*7450*/  IABS R11, R10 ;  /* 0x0000000a000b7213 */ /* 0x000fe20000000000 */
[--C-:B------:R-:W-:Y:S01]  /*7460*/  @!P4 IMAD.IADD R247, R247, 0x1, -R0.reuse ;  /* 0x00000001f7f7c824 */ /* 0x100fe200078e0a00 */
[C---:B------:R-:W-:Y:S01]  /*7470*/  ISETP.GT.U32.AND P6, PT, R0.reuse, R246, PT ;  /* 0x000000f60000720c */ /* 0x040fe20003fc4070 */
[----:B------:R-:W-:Y:S01]  /*7480*/  IMAD R107, R0, R4, R107 ;  /* 0x00000004006b7224 */ /* 0x000fe200078e026b */
[----:B------:R-:W-:Y:S01]  /*7490*/  LOP3.LUT R4, R3, 0x126, RZ, 0xfc, !PT ;  /* 0x0000012603047812 */ /* 0x000fe200078efcff */
[----:B------:R-:W-:Y:S01]  /*74a0*/  @!P5 IMAD.IADD R106, R106, 0x1, -R0 ;  /* 0x000000016a6ad824 */ /* 0x000fe200078e0a00 */
[----:B------:R-:W-:Y:S01]  /*74b0*/  ISETP.GE.AND P2, PT, R15, RZ, PT ;  /* 0x000000ff0f00720c */ /* 0x000fe20003f46270 */
[----:B------:R-:W-:Y:S01]  /*74c0*/  @!P1 IMAD.MOV R245, RZ, RZ, -R245 ;  /* 0x000000fffff59224 */ /* 0x000fe200078e0af5 */
[----:B------:R-:W-:Y:S01]  /*74d0*/  @!P3 IADD3 R105, R105, -R0, RZ ;  /* 0x800000006969b210 */ /* 0x000fe20007ffe0ff */
[----:B------:R-:W-:Y:S01]  /*74e0*/  IMAD.HI.U32 R249, R2, R103, RZ ;  /* 0x0000006702f97227 */ /* 0x000fe200078e00ff */
[----:B------:R-:W-:-:S02]  /*74f0*/  ISETP.GE.AND P3, PT, R5, RZ, PT ;  /* 0x000000ff0500720c */ /* 0x000fc40003f66270 */
[C---:B------:R-:W-:Y:S01]  /*7500*/  ISETP.GT.U32.AND P1, PT, R0.reuse, R105, PT ;  /* 0x000000690000720c */ /* 0x040fe20003f24070 */
[----:B------:R-:W-:Y:S01]  /*7510*/  @!P0 IMAD.MOV R247, RZ, RZ, -R247 ;  /* 0x000000fffff78224 */ /* 0x000fe200078e0af7 */
[----:B------:R-:W-:Y:S01]  /*7520*/  ISETP.GT.U32.AND P0, PT, R0, R107, PT ;  /* 0x0000006b0000720c */ /* 0x000fe20003f04070 */
[----:B------:R-:W-:Y:S01]  /*7530*/  IMAD.HI.U32 R5, R2, R11, RZ ;  /* 0x0000000b02057227 */ /* 0x000fe200078e00ff */
[----:B------:R-:W-:Y:S02]  /*7540*/  ISETP.GT.U32.AND P5, PT, R0, R106, PT ;  /* 0x0000006a0000720c */ /* 0x000fe40003fa4070 */
[----:B------:R-:W-:Y:S01]  /*7550*/  IABS R109, R4 ;  /* 0x00000004006d7213 */ /* 0x000fe20000000000 */
[----:B------:R-:W-:Y:S01]  /*7560*/  @!P6 IMAD.IADD R246, R246, 0x1, -R0 ;  /* 0x00000001f6f6e824 */ /* 0x000fe200078e0a00 */
[----:B------:R-:W-:Y:S02]  /*7570*/  IADD3 R5, -R5, RZ, RZ ;  /* 0x000000ff05057210 */ /* 0x000fe40007ffe1ff */
[----:B------:R-:W-:Y:S01]  /*7580*/  ISETP.GE.AND P6, PT, R6, RZ, PT ;  /* 0x000000ff0600720c */ /* 0x000fe20003fc6270 */
[----:B------:R-:W-:Y:S01]  /*7590*/  @!P2 IMAD.MOV R246, RZ, RZ, -R246 ;  /* 0x000000fffff6a224 */ /* 0x000fe200078e0af6 */
[----:B------:R-:W-:Y:S01]  /*75a0*/  ISETP.GE.AND P2, PT, R10, RZ, PT ;  /* 0x000000ff0a00720c */ /* 0x000fe20003f46270 */
[----:B------:R-:W-:Y:S01]  /*75b0*/  IMAD R108, R0, R5, R11 ;  /* 0x00000005006c7224 */ /* 0x000fe200078e020b */
[----:B------:R-:W-:Y:S01]  /*75c0*/  LOP3.LUT R10, R3, 0x12a, RZ, 0xfc, !PT ;  /* 0x0000012a030a7812 */ /* 0x000fe200078efcff */
[--C-:B------:R-:W-:Y:S01]  /*75d0*/  @!P0 IMAD.IADD R107, R107, 0x1, -R0.reuse ;  /* 0x000000016b6b8824 */ /* 0x100fe200078e0a00 */
[----:B------:R-:W-:Y:S01]  /*75e0*/  LOP3.LUT R5, R3, 0x128, RZ, 0xfc, !PT ;  /* 0x0000012803057812 */ /* 0x000fe200078efcff */
[----:B------:R-:W-:Y:S01]  /*75f0*/  @!P1 IMAD.IADD R105, R105, 0x1, -R0 ;  /* 0x0000000169699824 */ /* 0x000fe200078e0a00 */
[----:B------:R-:W-:-:S02]  /*7600*/  @!P5 IADD3 R106, R106, -R0, RZ ;  /* 0x800000006a6ad210 */ /* 0x000fc40007ffe0ff */
[----:B------:R-:W-:Y:S01]  /*7610*/  ISETP.GE.AND P1, PT, R4, RZ, PT ;  /* 0x000000ff0400720c */ /* 0x000fe20003f26270 */
[----:B------:R-:W-:Y:S01]  /*7620*/  IMAD.HI.U32 R4, R2, R109, RZ ;  /* 0x0000006d02047227 */ /* 0x000fe200078e00ff */
[C---:B------:R-:W-:Y:S02]  /*7630*/  ISETP.GT.U32.AND P5, PT, R0.reuse, R108, PT ;  /* 0x0000006c0000720c */ /* 0x040fe40003fa4070 */
[----:B------:R-:W-:Y:S01]  /*7640*/  ISETP.GT.U32.AND P0, PT, R0, R107, PT ;  /* 0x0000006b0000720c */ /* 0x000fe20003f04070 */
[----:B------:R-:W-:Y:S01]  /*7650*/  @!P6 IMAD.MOV R105, RZ, RZ, -R105 ;  /* 0x000000ffff69e224 */ /* 0x000fe200078e0a69 */
[----:B------:R-:W-:Y:S02]  /*7660*/  IADD3 R4, -R4, RZ, RZ ;  /* 0x000000ff04047210 */ /* 0x000fe40007ffe1ff */
[----:B------:R-:W-:Y:S02]  /*7670*/  ISETP.GE.AND P4, PT, R13, RZ, PT ;  /* 0x000000ff0d00720c */ /* 0x000fe40003f86270 */
[----:B------:R-:W-:Y:S01]  /*7680*/  IABS R13, R10 ;  /* 0x0000000a000d7213 */ /* 0x000fe20000000000 */
[----:B------:R-:W-:Y:S01]  /*7690*/  IMAD R109, R0, R4, R109 ;  /* 0x00000004006d7224 */ /* 0x000fe200078e026d */
[----:B------:R-:W-:-:S02]  /*76a0*/  IABS R11, R5 ;  /* 0x00000005000b7213 */ /* 0x000fc40000000000 */
[----:B------:R-:W-:Y:S01]  /*76b0*/  ISETP.GE.AND P6, PT, R5, RZ, PT ;  /* 0x000000ff0500720c */ /* 0x000fe20003fc6270 */
[----:B------:R-:W-:Y:S01]  /*76c0*/  @!P5 IMAD.IADD R108, R108, 0x1, -R0 ;  /* 0x000000016c6cd824 */ /* 0x000fe200078e0a00 */
[----:B------:R-:W-:Y:S01]  /*76d0*/  LOP3.LUT R12, R3, 0x130, RZ, 0xfc, !PT ;  /* 0x00000130030c7812 */ /* 0x000fe200078efcff */
[----:B------:R-:W-:Y:S01]  /*76e0*/  IMAD.HI.U32 R6, R2, R13, RZ ;  /* 0x0000000d02067227 */ /* 0x000fe200078e00ff */
[----:B------:R-:W-:Y:S02]  /*76f0*/  @!P0 IADD3 R107, R107, -R0, RZ ;  /* 0x800000006b6b8210 */ /* 0x000fe40007ffe0ff */
[----:B------:R-:W-:Y:S01]  /*7700*/  ISETP.GT.U32.AND P0, PT, R0, R109, PT ;  /* 0x0000006d0000720c */ /* 0x000fe20003f04070 */
[----:B------:R-:W-:Y:S01]  /*7710*/  IMAD.HI.U32 R5, R2, R11, RZ ;  /* 0x0000000b02057227 */ /* 0x000fe200078e00ff */
[C---:B------:R-:W-:Y:S02]  /*7720*/  ISETP.GT.U32.AND P5, PT, R0.reuse, R108, PT ;  /* 0x0000006c0000720c */ /* 0x040fe40003fa4070 */
[----:B------:R-:W-:Y:S01]  /*7730*/  IABS R111, R12 ;  /* 0x0000000c006f7213 */ /* 0x000fe20000000000 */
[----:B------:R-:W-:Y:S01]  /*7740*/  IMAD.MOV R6, RZ, RZ, -R6 ;  /* 0x000000ffff067224 */ /* 0x000fe200078e0a06 */
[C---:B------:R-:W-:Y:S01]  /*7750*/  LOP3.LUT R14, R3.reuse, 0x13a, RZ, 0xfc, !PT ;  /* 0x0000013a030e7812 */ /* 0x040fe200078efcff */
[----:B------:R-:W-:Y:S01]  /*7760*/  IMAD.MOV R5, RZ, RZ, -R5 ;  /* 0x000000ffff057224 */ /* 0x000fe200078e0a05 */
[C---:B------:R-:W-:Y:S01]  /*7770*/  LOP3.LUT R16, R3.reuse, 0x13c, RZ, 0xfc, !PT ;  /* 0x0000013c03107812 */ /* 0x040fe200078efcff */
[C---:B------:R-:W-:Y:S01]  /*7780*/  IMAD R114, R0.reuse, R6, R13 ;  /* 0x0000000600727224 */ /* 0x040fe200078e020d */
[C---:B------:R-:W-:Y:S01]  /*7790*/  LOP3.LUT R13, R3.reuse, 0x132, RZ, 0xfc, !PT ;  /* 0x00000132030d7812 */ /* 0x040fe200078efcff */
[----:B------:R-:W-:Y:S01]  /*77a0*/  IMAD R110, R0, R5, R11 ;  /* 0x00000005006e7224 */ /* 0x000fe200078e020b */
[----:B------:R-:W-:Y:S01]  /*77b0*/  LOP3.LUT R11, R3, 0x12e, RZ, 0xfc, !PT ;  /* 0x0000012e030b7812 */ /* 0x000fe200078efcff */
[----:B------:R-:W-:Y:S01]  /*77c0*/  @!P4 IMAD.MOV R106, RZ, RZ, -R106 ;  /* 0x000000ffff6ac224 */ /* 0x000fe200078e0a6a */
[----:B------:R-:W-:Y:S01]  /*77d0*/  ISETP.GE.AND P4, PT, R10, RZ, PT ;  /* 0x000000ff0a00720c */ /* 0x000fe20003f86270 */
[--C-:B------:R-:W-:Y:S01]  /*77e0*/  @!P0 IMAD.IADD R109, R109, 0x1, -R0.reuse ;  /* 0x000000016d6d8824 */ /* 0x100fe200078e0a00 */
[----:B------:R-:W-:Y:S01]  /*77f0*/  LOP3.LUT R10, R3, 0x12c, RZ, 0xfc, !PT ;  /* 0x0000012c030a7812 */ /* 0x000fe200078efcff */
[----:B------:R-:W-:Y:S01]  /*7800*/  @!P5 IMAD.IADD R108, R108, 0x1, -R0 ;  /* 0x000000016c6cd824 */ /* 0x000fe200078e0a00 */
[C---:B------:R-:W-:Y:S01]  /*7810*/  ISETP.GT.U32.AND P0, PT, R0.reuse, R114, PT ;  /* 0x000000720000720c */ /* 0x040fe20003f04070 */
[----:B------:R-:W-:Y:S01]  /*7820*/  @!P3 IMAD.MOV R107, RZ, RZ, -R107 ;  /* 0x000000ffff6bb224 */ /* 0x000fe200078e0a6b */
[----:B------:R-:W-:Y:S01]  /*7830*/  ISETP.GT.U32.AND P5, PT, R0, R110, PT ;  /* 0x0000006e0000720c */ /* 0x000fe20003fa4070 */
[----:B------:R-:W-:Y:S01]  /*7840*/  @!P2 IMAD.MOV R108, RZ, RZ, -R108 ;  /* 0x000000ffff6ca224 */ /* 0x000fe200078e0a6c */
[----:B------:R-:W-:-:S02]  /*7850*/  IABS R5, R10 ;  /* 0x0000000a00057213 */ /* 0x000fc40000000000 */
[----:B------:R-:W-:Y:S02]  /*7860*/  ISETP.GT.U32.AND P3, PT, R0, R109, PT ;  /* 0x0000006d0000720c */ /* 0x000fe40003f64070 */
[----:B------:R-:W-:Y:S01]  /*7870*/  IABS R113, R13 ;  /* 0x0000000d00717213 */ /* 0x000fe20000000000 */
[----:B------:R-:W-:Y:S01]  /*7880*/  IMAD.HI.U32 R4, R2, R5, RZ ;  /* 0x0000000502047227 */ /* 0x000fe200078e00ff */
[----:B------:R-:W-:Y:S02]  /*7890*/  IABS R115, R11 ;  /* 0x0000000b00737213 */ /* 0x000fe40000000000 */
[----:B------:R-:W-:Y:S01]  /*78a0*/  ISETP.GE.AND P2, PT, R10, RZ, PT ;  /* 0x000000ff0a00720c */ /* 0x000fe20003f46270 */
[----:B------:R-:W-:Y:S01]  /*78b0*/  IMAD.MOV R4, RZ, RZ, -R4 ;  /* 0x000000ffff047224 */ /* 0x000fe200078e0a04 */
[-C--:B------:R-:W-:Y:S01]  /*78c0*/  @!P0 IADD3 R114, R114, -R0.reuse, RZ ;  /* 0x8000000072728210 */ /* 0x080fe20007ffe0ff */
[----:B------:R-:W-:Y:S01]  /*78d0*/  IMAD.HI.U32 R6, R2, R113, RZ ;  /* 0x0000007102067227 */ /* 0x000fe200078e00ff */
[----:B------:R-:W-:-:S02]  /*78e0*/  @!P5 IADD3 R110, R110, -R0, RZ ;  /* 0x800000006e6ed210 */ /* 0x000fc40007ffe0ff */
[C---:B------:R-:W-:Y:S01]  /*78f0*/  ISETP.GT.U32.AND P0, PT, R0.reuse, R114, PT ;  /* 0x000000720000720c */ /* 0x040fe20003f04070 */
[C---:B------:R-:W-:Y:S01]  /*7900*/  IMAD R116, R0.reuse, R4, R5 ;  /* 0x0000000400747224 */ /* 0x040fe200078e0205 */
[----:B------:R-:W-:Y:S01]  /*7910*/  ISETP.GT.U32.AND P5, PT, R0, R110, PT ;  /* 0x0000006e0000720c */ /* 0x000fe20003fa4070 */
[----:B------:R-:W-:Y:S01]  /*7920*/  IMAD.HI.U32 R5, R2, R111, RZ ;  /* 0x0000006f02057227 */ /* 0x000fe200078e00ff */
[----:B------:R-:W-:Y:S02]  /*7930*/  IADD3 R6, -R6, RZ, RZ ;  /* 0x000000ff06067210 */ /* 0x000fe40007ffe1ff */
[C---:B------:R-:W-:Y:S01]  /*7940*/  LOP3.LUT R10, R3.reuse, 0x134, RZ, 0xfc, !PT ;  /* 0x00000134030a7812 */ /* 0x040fe200078efcff */
[----:B------:R-:W-:Y:S01]  /*7950*/  IMAD.HI.U32 R4, R2, R115, RZ ;  /* 0x0000007302047227 */ /* 0x000fe200078e00ff */
[----:B------:R-:W-:Y:S02]  /*7960*/  IABS R15, R16 ;  /* 0x00000010000f7213 */ /* 0x000fe40000000000 */
[C---:B------:R-:W-:Y:S01]  /*7970*/  LOP3.LUT R8, R3.reuse, 0x1fa, RZ, 0xfc, !PT ;  /* 0x000001fa03087812 */ /* 0x040fe200078efcff */
[----:B------:R-:W-:Y:S01]  /*7980*/  IMAD.MOV R5, RZ, RZ, -R5 ;  /* 0x000000ffff057224 */ /* 0x000fe200078e0a05 */
[----:B------:R-:W-:Y:S01]  /*7990*/  LOP3.LUT R9, R3, 0x1fc, RZ, 0xfc, !PT ;  /* 0x000001fc03097812 */ /* 0x000fe200078efcff */
[----:B------:R-:W-:-:S02]  /*79a0*/  IMAD.MOV R4, RZ, RZ, -R4 ;  /* 0x000000ffff047224 */ /* 0x000fc400078e0a04 */
[C---:B------:R-:W-:Y:S01]  /*79b0*/  IMAD R111, R0.reuse, R5, R111 ;  /* 0x00000005006f7224 */ /* 0x040fe200078e026f */
[----:B------:R-:W-:Y:S01]  /*79c0*/  IABS R5, R10 ;  /* 0x0000000a00057213 */ /* 0x000fe20000000000 */
[--C-:B------:R-:W-:Y:S01]  /*79d0*/  @!P3 IMAD.IADD R109, R109, 0x1, -R0.reuse ;  /* 0x000000016d6db824 */ /* 0x100fe200078e0a00 */
[C---:B------:R-:W-:Y:S01]  /*79e0*/  ISETP.GT.U32.AND P3, PT, R0.reuse, R116, PT ;  /* 0x000000740000720c */ /* 0x040fe20003f64070 */
[C---:B------:R-:W-:Y:S02]  /*79f0*/  IMAD R115, R0.reuse, R4, R115 ;  /* 0x0000000400737224 */ /* 0x040fe400078e0273 */
[----:B------:R-:W-:Y:S02]  /*7a00*/  IMAD R113, R0, R6, R113 ;  /* 0x0000000600717224 */ /* 0x000fe400078e0271 */
[--C-:B------:R-:W-:Y:S01]  /*7a10*/  @!P0 IMAD.IADD R114, R114, 0x1, -R0.reuse ;  /* 0x0000000172728824 */ /* 0x100fe200078e0a00 */
[----:B------:R-:W-:Y:S01]  /*7a20*/  ISETP.GT.U32.AND P0, PT, R0, R111, PT ;  /* 0x0000006f0000720c */ /* 0x000fe20003f04070 */
[----:B------:R-:W-:Y:S01]  /*7a30*/  @!P5 IMAD.IADD R110, R110, 0x1, -R0 ;  /* 0x000000016e6ed824 */ /* 0x000fe200078e0a00 */
[----:B------:R-:W-:Y:S01]  /*7a40*/  ISETP.GE.AND P5, PT, R11, RZ, PT ;  /* 0x000000ff0b00720c */ /* 0x000fe20003fa6270 */
[----:B------:R-:W-:Y:S01]  /*7a50*/  @!P1 IMAD.MOV R109, RZ, RZ, -R109 ;  /* 0x000000ffff6d9224 */ /* 0x000fe200078e0a6d */
[C---:B------:R-:W-:Y:S01]  /*7a60*/  ISETP.GT.U32.AND P1, PT, R0.reuse, R115, PT ;  /* 0x000000730000720c */ /* 0x040fe20003f24070 */
[----:B------:R-:W-:Y:S01]  /*7a70*/  @!P4 IMAD.MOV R114, RZ, RZ, -R114 ;  /* 0x000000ffff72c224 */ /* 0x000fe200078e0a72 */
[----:B------:R-:W-:Y:S01]  /*7a80*/  ISETP.GT.U32.AND P4, PT, R0, R113, PT ;  /* 0x000000710000720c */ /* 0x000fe20003f84070 */
[----:B------:R-:W-:Y:S01]  /*7a90*/  IMAD.HI.U32 R4, R2, R5, RZ ;  /* 0x0000000502047227 */ /* 0x000fe200078e00ff */
[----:B------:R-:W-:-:S02]  /*7aa0*/  @!P6 IADD3 R110, -R110, RZ, RZ ;  /* 0x000000ff6e6ee210 */ /* 0x000fc40007ffe1ff */
[----:B------:R-:W-:Y:S01]  /*7ab0*/  ISETP.GE.AND P6, PT, R12, RZ, PT ;  /* 0x000000ff0c00720c */ /* 0x000fe20003fc6270 */
[--C-:B------:R-:W-:Y:S01]  /*7ac0*/  @!P3 IMAD.IADD R116, R116, 0x1, -R0.reuse ;  /* 0x000000017474b824 */ /* 0x100fe200078e0a00 */
[----:B------:R-:W-:Y:S01]  /*7ad0*/  LOP3.LUT R12, R3, 0x136, RZ, 0xfc, !PT ;  /* 0x00000136030c7812 */ /* 0x000fe200078efcff */
[--C-:B------:R-:W-:Y:S01]  /*7ae0*/  @!P0 IMAD.IADD R111, R111, 0x1, -R0.reuse ;  /* 0x000000016f6f8824 */ /* 0x100fe200078e0a00 */
[----:B------:R-:W-:Y:S02]  /*7af0*/  IADD3 R4, -R4, RZ, RZ ;  /* 0x000000ff04047210 */ /* 0x000fe40007ffe1ff */
[----:B------:R-:W-:Y:S01]  /*7b00*/  IABS R11, R12 ;  /* 0x0000000c000b7213 */ /* 0x000fe20000000000 */
[----:B------:R-:W-:Y:S01]  /*7b10*/  @!P1 IMAD.IADD R115, R115, 0x1, -R0 ;  /* 0x0000000173739824 */ /* 0x000fe200078e0a00 */
[C---:B------:R-:W-:Y:S01]  /*7b20*/  ISETP.GT.U32.AND P3, PT, R0.reuse, R116, PT ;  /* 0x000000740000720c */ /* 0x040fe20003f64070 */
[----:B------:R-:W-:Y:S01]  /*7b30*/  IMAD R112, R0, R4, R5 ;  /* 0x0000000400707224 */ /* 0x000fe200078e0205 */
[----:B------:R-:W-:Y:S01]  /*7b40*/  ISETP.GE.AND P1, PT, R10, RZ, PT ;  /* 0x000000ff0a00720c */ /* 0x000fe20003f26270 */
[----:B------:R-:W-:Y:S01]  /*7b50*/  IMAD.HI.U32 R4, R2, R11, RZ ;  /* 0x0000000b02047227 */ /* 0x000fe200078e00ff */
[----:B------:R-:W-:-:S02]  /*7b60*/  ISETP.GT.U32.AND P0, PT, R0, R115, PT ;  /* 0x000000730000720c */ /* 0x000fc40003f04070 */
[----:B------:R-:W-:Y:S01]  /*7b70*/  LOP3.LUT R10, R3, 0x138, RZ, 0xfc, !PT ;  /* 0x00000138030a7812 */ /* 0x000fe200078efcff */
[--C-:B------:R-:W-:Y:S01]  /*7b80*/  @!P4 IMAD.IADD R113, R113, 0x1, -R0.reuse ;  /* 0x000000017171c824 */ /* 0x100fe200078e0a00 */
[----:B------:R-:W-:Y:S02]  /*7b90*/  ISETP.GT.U32.AND P4, PT, R0, R111, PT ;  /* 0x0000006f0000720c */ /* 0x000fe40003f84070 */
[----:B------:R-:W-:Y:S02]  /*7ba0*/  IADD3 R4, -R4, RZ, RZ ;  /* 0x000000ff04047210 */ /* 0x000fe40007ffe1ff */
[----:B------:R-:W-:Y:S01]  /*7bb0*/  IABS R5, R10 ;  /* 0x0000000a00057213 */ /* 0x000fe20000000000 */
[----:B------:R-:W-:Y:S01]  /*7bc0*/  @!P3 IMAD.IADD R116, R116, 0x1, -R0 ;  /* 0x000000017474b824 */ /* 0x000fe200078e0a00 */
[----:B------:R-:W-:Y:S01]  /*7bd0*/  ISETP.GE.AND P3, PT, R13, RZ, PT ;  /* 0x000000ff0d00720c */ /* 0x000fe20003f66270 */
[C---:B------:R-:W-:Y:S01]  /*7be0*/  IMAD R6, R0.reuse, R4, R11 ;  /* 0x0000000400067224 */ /* 0x040fe200078e020b */
[----:B------:R-:W-:Y:S01]  /*7bf0*/  IABS R13, R14 ;  /* 0x0000000e000d7213 */ /* 0x000fe20000000000 */
[----:B------:R-:W-:Y:S01]  /*7c00*/  @!P2 IMAD.MOV R116, RZ, RZ, -R116 ;  /* 0x000000ffff74a224 */ /* 0x000fe200078e0a74 */
[----:B------:R-:W-:Y:S01]  /*7c10*/  ISETP.GT.U32.AND P2, PT, R0, R113, PT ;  /* 0x000000710000720c */ /* 0x000fe20003f44070 */
[----:B------:R-:W-:-:S02]  /*7c20*/  IMAD.MOV.U32 R11, RZ, RZ, R5 ;  /* 0x000000ffff0b7224 */ /* 0x000fc400078e0005 */
[--C-:B------:R-:W-:Y:S01]  /*7c30*/  @!P4 IMAD.IADD R111, R111, 0x1, -R0.reuse ;  /* 0x000000016f6fc824 */ /* 0x100fe200078e0a00 */
[C---:B------:R-:W-:Y:S01]  /*7c40*/  ISETP.GT.U32.AND P4, PT, R0.reuse, R6, PT ;  /* 0x000000060000720c */ /* 0x040fe20003f84070 */
[----:B------:R-:W-:Y:S01]  /*7c50*/  @!P0 IMAD.IADD R115, R115, 0x1, -R0 ;  /* 0x0000000173738824 */ /* 0x000fe200078e0a00 */
[----:B------:R-:W-:Y:S01]  /*7c60*/  ISETP.GT.U32.AND P0, PT, R0, R112, PT ;  /* 0x000000700000720c */ /* 0x000fe20003f04070 */
[----:B------:R-:W-:-:S04]  /*7c70*/  IMAD.HI.U32 R4, R2, R11, RZ ;  /* 0x0000000b02047227 */ /* 0x000fc800078e00ff */
[----:B------:R-:W-:Y:S02]  /*7c80*/  IMAD.HI.U32 R5, R2, R13, RZ ;  /* 0x0000000d02057227 */ /* 0x000fe400078e00ff */
[-C--:B------:R-:W-:Y:S02]  /*7c90*/  @!P2 IADD3 R113, R113, -R0.reuse, RZ ;  /* 0x800000007171a210 */ /* 0x080fe40007ffe0ff */
[----:B------:R-:W-:Y:S01]  /*7ca0*/  IMAD.MOV R4, RZ, RZ, -R4 ;  /* 0x000000ffff047224 */ /* 0x000fe200078e0a04 */
[----:B------:R-:W-:Y:S01]  /*7cb0*/  ISETP.GE.AND P2, PT, R12, RZ, PT ;  /* 0x000000ff0c00720c */ /* 0x000fe20003f46270 */
[----:B------:R-:W-:Y:S01]  /*7cc0*/  IMAD.MOV R5, RZ, RZ, -R5 ;  /* 0x000000ffff057224 */ /* 0x000fe200078e0a05 */
[----:B------:R-:W-:Y:S01]  /*7cd0*/  @!P4 IADD3 R6, R6, -R0, RZ ;  /* 0x800000000606c210 */ /* 0x000fe20007ffe0ff */
[----:B------:R-:W-:Y:S01]  /*7ce0*/  IMAD R11, R0, R4, R11 ;  /* 0x00000004000b7224 */ /* 0x000fe200078e020b */
[----:B------:R-:W-:Y:S01]  /*7cf0*/  @!P3 IADD3 R113, -R113, RZ, RZ ;  /* 0x000000ff7171b210 */ /* 0x000fe20007ffe1ff */
[----:B------:R-:W-:Y:S01]  /*7d00*/  @!P0 IMAD.IADD R112, R112, 0x1, -R0 ;  /* 0x0000000170708824 */ /* 0x000fe200078e0a00 */
[----:B------:R-:W-:Y:S01]  /*7d10*/  ISETP.GE.AND P0, PT, R10, RZ, PT ;  /* 0x000000ff0a00720c */ /* 0x000fe20003f06270 */
[C---:B------:R-:W-:Y:S01]  /*7d20*/  IMAD R12, R0.reuse, R5, R13 ;  /* 0x00000005000c7224 */ /* 0x040fe200078e020d */
[C---:B------:R-:W-:Y:S01]  /*7d30*/  ISETP.GT.U32.AND P4, PT, R0.reuse, R6, PT ;  /* 0x000000060000720c */ /* 0x040fe20003f84070 */
[----:B------:R-:W-:Y:S01]  /*7d40*/  @!P6 IMAD.MOV R111, RZ, RZ, -R111 ;  /* 0x000000ffff6fe224 */ /* 0x000fe200078e0a6f */
[----:B------:R-:W-:Y:S01]  /*7d50*/  ISETP.GT.U32.AND P6, PT, R0, R11, PT ;  /* 0x0000000b0000720c */ /* 0x000fe20003fc4070 */
[----:B------:R-:W-:Y:S01]  /*7d60*/  IMAD.HI.U32 R10, R2, R15, RZ ;  /* 0x0000000f020a7227 */ /* 0x000fe200078e00ff */
[----:B------:R-:W-:-:S03]  /*7d70*/  ISETP.GT.U32.AND P3, PT, R0, R12, PT ;  /* 0x0000000c0000720c */ /* 0x000fc60003f64070 */
[----:B------:R-:W-:Y:S02]  /*7d80*/  IMAD.MOV R10, RZ, RZ, -R10 ;  /* 0x000000ffff0a7224 */ /* 0x000fe400078e0a0a */
[----:B------:R-:W-:Y:S01]  /*7d90*/  @!P5 IMAD.MOV R115, RZ, RZ, -R115 ;  /* 0x000000ffff73d224 */ /* 0x000fe200078e0a73 */
[C---:B------:R-:W-:Y:S01]  /*7da0*/  ISETP.GT.U32.AND P5, PT, R0.reuse, R112, PT ;  /* 0x000000700000720c */ /* 0x040fe20003fa4070 */
[----:B------:R-:W-:Y:S01]  /*7db0*/  IMAD R13, R0, R10, R15 ;  /* 0x0000000a000d7224 */ /* 0x000fe200078e020f */
[----:B------:R-:W-:Y:S01]  /*7dc0*/  LOP3.LUT R10, R3, 0x13e, RZ, 0xfc, !PT ;  /* 0x0000013e030a7812 */ /* 0x000fe200078efcff */
[--C-:B------:R-:W-:Y:S01]  /*7dd0*/  @!P4 IMAD.IADD R6, R6, 0x1, -R0.reuse ;  /* 0x000000010606c824 */ /* 0x100fe200078e0a00 */
[----:B------:R-:W-:Y:S01]  /*7de0*/  IABS R15, R18 ;  /* 0x00000012000f7213 */ /* 0x000fe20000000000 */
[----:B------:R-:W-:Y:S01]  /*7df0*/  @!P6 IMAD.IADD R11, R11, 0x1, -R0 ;  /* 0x000000010b0be824 */ /* 0x000fe200078e0a00 */
[----:B------:R-:W-:Y:S02]  /*7e00*/  IABS R5, R10 ;  /* 0x0000000a00057213 */ /* 0x000fe40000000000 */
[----:B------:R-:W-:-:S02]  /*7e10*/  ISETP.GT.U32.AND P4, PT, R0, R13, PT ;  /* 0x0000000d0000720c */ /* 0x000fc40003f84070 */
[----:B------:R-:W-:Y:S01]  /*7e20*/  @!P3 IADD3 R12, R12, -R0, RZ ;  /* 0x800000000c0cb210 */ /* 0x000fe20007ffe0ff */
[----:B------:R-:W-:Y:S01]  /*7e30*/  IMAD.HI.U32 R4, R2, R5, RZ ;  /* 0x0000000502047227 */ /* 0x000fe200078e00ff */
[----:B------:R-:W-:Y:S02]  /*7e40*/  ISETP.GT.U32.AND P3, PT, R0, R11, PT ;  /* 0x0000000b0000720c */ /* 0x000fe40003f64070 */
[----:B------:R-:W-:Y:S01]  /*7e50*/  ISETP.GE.AND P6, PT, R16, RZ, PT ;  /* 0x000000ff1000720c */ /* 0x000fe20003fc6270 */
[----:B------:R-:W-:Y:S01]  /*7e60*/  @!P5 IMAD.IADD R112, R112, 0x1, -R0 ;  /* 0x000000017070d824 */ /* 0x000fe200078e0a00 */
[----:B------:R-:W-:Y:S01]  /*7e70*/  ISETP.GE.AND P5, PT, R14, RZ, PT ;  /* 0x000000ff0e00720c */ /* 0x000fe20003fa6270 */
[----:B------:R-:W-:Y:S01]  /*7e80*/  IMAD.MOV R14, RZ, RZ, -R4 ;  /* 0x000000ffff0e7224 */ /* 0x000fe200078e0a04 */
[----:B------:R-:W-:Y:S01]  /*7e90*/  @!P2 IADD3 R6, -R6, RZ, RZ ;  /* 0x000000ff0606a210 */ /* 0x000fe20007ffe1ff */
[----:B------:R-:W-:-:S04]  /*7ea0*/  IMAD.HI.U32 R4, R2, R15, RZ ;  /* 0x0000000f02047227 */ /* 0x000fc800078e00ff */
[--C-:B------:R-:W-:Y:S01]  /*7eb0*/  @!P4 IMAD.IADD R13, R13, 0x1, -R0.reuse ;  /* 0x000000010d0dc824 */ /* 0x100fe200078e0a00 */
[C---:B------:R-:W-:Y:S01]  /*7ec0*/  ISETP.GT.U32.AND P4, PT, R0.reuse, R12, PT ;  /* 0x0000000c0000720c */ /* 0x040fe20003f84070 */
[----:B------:R-:W-:Y:S01]  /*7ed0*/  IMAD R14, R0, R14, R5 ;  /* 0x0000000e000e7224 */ /* 0x000fe200078e0205 */
[----:B------:R-:W-:Y:S01]  /*7ee0*/  IADD3 R4, -R4, RZ, RZ ;  /* 0x000000ff04047210 */ /* 0x000fe20007ffe1ff */
[----:B------:R-:W-:Y:S01]  /*7ef0*/  @!P3 IMAD.IADD R11, R11, 0x1, -R0 ;  /* 0x000000010b0bb824 */ /* 0x000fe200078e0a00 */
[----:B------:R-:W-:Y:S01]  /*7f00*/  IABS R5, R20 ;  /* 0x0000001400057213 */ /* 0x000fe20000000000 */
[----:B------:R-:W-:Y:S01]  /*7f10*/  @!P1 IMAD.MOV R112, RZ, RZ, -R112 ;  /* 0x000000ffff709224 */ /* 0x000fe200078e0a70 */
[C---:B------:R-:W-:Y:S01]  /*7f20*/  ISETP.GT.U32.AND P3, PT, R0.reuse, R14, PT ;  /* 0x0000000e0000720c */ /* 0x040fe20003f64070 */
[C---:B------:R-:W-:Y:S01]  /*7f30*/  IMAD R15, R0.reuse, R4, R15 ;  /* 0x00000004000f7224 */ /* 0x040fe200078e020f */
[----:B------:R-:W-:Y:S01]  /*7f40*/  ISETP.GT.U32.AND P1, PT, R0, R13, PT ;  /* 0x0000000d0000720c */ /* 0x000fe20003f24070 */
[----:B------:R-:W-:-:S04]  /*7f50*/  IMAD.HI.U32 R4, R2, R5, RZ ;  /* 0x0000000502047227 */ /* 0x000fc800078e00ff */
[----:B------:R-:W-:Y:S01]  /*7f60*/  @!P4 IMAD.IADD R12, R12, 0x1, -R0 ;  /* 0x000000010c0cc824 */ /* 0x000fe200078e0a00 */
[----:B------:R-:W-:Y:S01]  /*7f70*/  ISETP.GT.U32.AND P4, PT, R0, R15, PT ;  /* 0x0000000f0000720c */ /* 0x000fe20003f84070 */
[----:B------:R-:W-:Y:S01]  /*7f80*/  @!P0 IMAD.MOV R11, RZ, RZ, -R11 ;  /* 0x000000ffff0b8224 */ /* 0x000fe200078e0a0b */
[----:B------:R-:W-:Y:S01]  /*7f90*/  IADD3 R16, -R4, RZ, RZ ;  /* 0x000000ff04107210 */ /* 0x000fe20007ffe1ff */
[----:B------:R-:W-:-:S04]  /*7fa0*/  IMAD.HI.U32 R4, R2, R17, RZ ;  /* 0x0000001102047227 */ /* 0x000fc800078e00ff */
[----:B------:R-:W-:Y:S01]  /*7fb0*/  @!P3 IMAD.IADD R14, R14, 0x1, -R0 ;  /* 0x000000010e0eb824 */ /* 0x000fe200078e0a00 */
[----:B------:R-:W-:Y:S01]  /*7fc0*/  ISETP.GE.AND P3, PT, R18, RZ, PT ;  /* 0x000000ff1200720c */ /* 0x000fe20003f66270 */
[C---:B------:R-:W-:Y:S02]  /*7fd0*/  IMAD R16, R0.reuse, R16, R5 ;  /* 0x0000001000107224 */ /* 0x040fe400078e0205 */
[----:B------:R-:W-:Y:S01]  /*7fe0*/  IMAD.MOV R5, RZ, RZ, -R4 ;  /* 0x000000ffff057224 */ /* 0x000fe200078e0a04 */
[C---:B------:R-:W-:Y:S01]  /*7ff0*/  ISETP.GT.U32.AND P2, PT, R0.reuse, R14, PT ;  /* 0x0000000e0000720c */ /* 0x040fe20003f44070 */
[----:B------:R-:W-:Y:S01]  /*8000*/  @!P4 IMAD.IADD R15, R15, 0x1, -R0 ;  /* 0x000000010f0fc824 */ /* 0x000fe200078e0a00 */
[C---:B------:R-:W-:Y:S01]  /*8010*/  ISETP.GT.U32.AND P0, PT, R0.reuse, R16, PT ;  /* 0x000000100000720c */ /* 0x040fe20003f04070 */
[----:B------:R-:W-:Y:S02]  /*8020*/  IMAD R17, R0, R5, R17 ;  /* 0x0000000500117224 */ /* 0x000fe400078e0211 */
[----:B------:R-:W-:Y:S01]  /*8030*/  IMAD.HI.U32 R4, R2, R19, RZ ;  /* 0x0000001302047227 */ /* 0x000fe200078e00ff */
[----:B------:R-:W-:-:S03]  /*8040*/  ISETP.GT.U32.AND P4, PT, R0, R15, PT ;  /* 0x0000000f0000720c */ /* 0x000fc60003f84070 */
[----:B------:R-:W-:Y:S01]  /*8050*/  @!P1 IMAD.IADD R13, R13, 0x1, -R0 ;  /* 0x000000010d0d9824 */ /* 0x000fe200078e0a00 */
[----:B------:R-:W-:Y:S01]  /*8060*/  ISETP.GE.AND P1, PT, R10, RZ, PT ;  /* 0x000000ff0a00720c */ /* 0x000fe20003f26270 */
[----:B------:R-:W-:Y:S01]  /*8070*/  @!P5 IMAD.MOV R12, RZ, RZ, -R12 ;  /* 0x000000ffff0cd224 */ /* 0x000fe200078e0a0c */
[----:B------:R-:W-:Y:S01]  /*8080*/  LOP3.LUT R10, R3, 0x148, RZ, 0xfc, !PT ;  /* 0x00000148030a7812 */ /* 0x000fe200078efcff */
[--C-:B------:R-:W-:Y:S01]  /*8090*/  @!P2 IMAD.IADD R14, R14, 0x1, -R0.reuse ;  /* 0x000000010e0ea824 */ /* 0x100fe200078e0a00 */
[----:B------:R-:W-:Y:S01]  /*80a0*/  ISETP.GT.U32.AND P2, PT, R0, R17, PT ;  /* 0x000000110000720c */ /* 0x000fe20003f44070 */
[--C-:B------:R-:W-:Y:S01]  /*80b0*/  @!P0 IMAD.IADD R16, R16, 0x1, -R0.reuse ;  /* 0x0000000110108824 */ /* 0x100fe200078e0a00 */
[----:B------:R-:W-:Y:S01]  /*80c0*/  IADD3 R4, -R4, RZ, RZ ;  /* 0x000000ff04047210 */ /* 0x000fe20007ffe1ff */
[----:B------:R-:W-:Y:S01]  /*80d0*/  @!P6 IMAD.MOV R13, RZ, RZ, -R13 ;  /* 0x000000ffff0de224 */ /* 0x000fe200078e0a0d */
[----:B------:R-:W-:Y:S01]  /*80e0*/  IABS R5, R10 ;  /* 0x0000000a00057213 */ /* 0x000fe20000000000 */
[----:B------:R-:W-:Y:S01]  /*80f0*/  @!P4 IMAD.IADD R15, R15, 0x1, -R0 ;  /* 0x000000010f0fc824 */ /* 0x000fe200078e0a00 */
[----:B------:R-:W-:Y:S01]  /*8100*/  ISETP.GE.AND P5, PT, R20, RZ, PT ;  /* 0x000000ff1400720c */ /* 0x000fe20003fa6270 */
[----:B------:R-:W-:Y:S01]  /*8110*/  IMAD R18, R0, R4, R19 ;  /* 0x0000000400127224 */ /* 0x000fe200078e0213 */
[----:B------:R-:W-:Y:S01]  /*8120*/  MOV R19, R5 ;  /* 0x0000000500137202 */ /* 0x000fe20000000f00 */
[----:B------:R-:W-:Y:S01]  /*8130*/  @!P1 IMAD.MOV R14, RZ, RZ, -R14 ;  /* 0x000000ffff0e9224 */ /* 0x000fe200078e0a0e */
[----:B------:R-:W-:-:S02]  /*8140*/  @!P3 IADD3 R15, -R15, RZ, RZ ;  /* 0x000000ff0f0fb210 */ /* 0x000fc40007ffe1ff */
[C---:B------:R-:W-:Y:S01]  /*8150*/  ISETP.GT.U32.AND P3, PT, R0.reuse, R18, PT ;  /* 0x000000120000720c */ /* 0x040fe20003f64070 */
[----:B------:R-:W-:Y:S01]  /*8160*/  @!P2 IMAD.IADD R17, R17, 0x1, -R0 ;  /* 0x000000011111a824 */ /* 0x000fe200078e0a00 */
[----:B------:R-:W-:Y:S01]  /*8170*/  ISETP.GT.U32.AND P2, PT, R0, R16, PT ;  /* 0x000000100000720c */ /* 0x000fe20003f44070 */
[----:B------:R-:W-:Y:S01]  /*8180*/  IMAD.HI.U32 R4, R2, R19, RZ ;  /* 0x0000001302047227 */ /* 0x000fe200078e00ff */
[----:B------:R-:W-:Y:S02]  /*8190*/  ISETP.GE.AND P4, PT, R22, RZ, PT ;  /* 0x000000ff1600720c */ /* 0x000fe40003f86270 */
[----:B------:R-:W-:Y:S01]  /*81a0*/  ISETP.GE.AND P0, PT, R10, RZ, PT ;  /* 0x000000ff0a00720c */ /* 0x000fe20003f06270 */
[----:B------:R-:W-:Y:S01]  /*81b0*/  IMAD.MOV R4, RZ, RZ, -R4 ;  /* 0x000000ffff047224 */ /* 0x000fe200078e0a04 */
[C---:B------:R-:W-:Y:S02]  /*81c0*/  LOP3.LUT R22, R3.reuse, 0x14c, RZ, 0xfc, !PT ;  /* 0x0000014c03167812 */ /* 0x040fe400078efcff */
[----:B------:R-:W-:Y:S01]  /*81d0*/  LOP3.LUT R10, R3, 0x14a, RZ, 0xfc, !PT ;  /* 0x0000014a030a7812 */ /* 0x000fe200078efcff */
[----:B------:R-:W-:Y:S01]  /*81e0*/  IMAD R19, R0, R4, R19 ;  /* 0x0000000400137224 */ /* 0x000fe200078e0213 */
[----:B------:R-:W-:Y:S01]  /*81f0*/  ISETP.GE.AND P6, PT, R21, RZ, PT ;  /* 0x000000ff1500720c */ /* 0x000fe20003fc6270 */
[--C-:B------:R-:W-:Y:S01]  /*8200*/  @!P3 IMAD.IADD R18, R18, 0x1, -R0.reuse ;  /* 0x000000011212b824 */ /* 0x100fe200078e0a00 */
[----:B------:R-:W-:Y:S01]  /*8210*/  IABS R23, R22 ;  /* 0x0000001600177213 */ /* 0x000fe20000000000 */
[----:B------:R-:W-:Y:S01]  /*8220*/  @!P2 IMAD.IADD R16, R16, 0x1, -R0 ;  /* 0x000000011010a824 */ /* 0x000fe200078e0a00 */
[----:B------:R-:W-:-:S02]  /*8230*/  IABS R21, R10 ;  /* 0x0000000a00157213 */ /* 0x000fc40000000000 */
[----:B------:R-:W-:Y:S01]  /*8240*/  ISETP.GT.U32.AND P2, PT, R0, R19, PT ;  /* 0x000000130000720c */ /* 0x000fe20003f44070 */
[----:B------:R-:W-:Y:S01]  /*8250*/  IMAD.HI.U32 R5, R2, R23, RZ ;  /* 0x0000001702057227 */ /* 0x000fe200078e00ff */
[----:B------:R-:W-:Y:S02]  /*8260*/  ISETP.GT.U32.AND P1, PT, R0, R17, PT ;  /* 0x000000110000720c */ /* 0x000fe40003f24070 */
[----:B------:R-:W-:Y:S01]  /*8270*/  @!P5 IADD3 R16, -R16, RZ, RZ ;  /* 0x000000ff1010d210 */ /* 0x000fe20007ffe1ff */
[----:B------:R-:W-:Y:S01]  /*8280*/  IMAD.HI.U32 R4, R2, R21, RZ ;  /* 0x0000001502047227 */ /* 0x000fe200078e00ff */
[----:B------:R-:W-:Y:S02]  /*8290*/  ISETP.GT.U32.AND P5, PT, R0, R18, PT ;  /* 0x000000120000720c */ /* 0x000fe40003fa4070 */
[----:B------:R-:W-:Y:S01]  /*82a0*/  IADD3 R5, -R5, RZ, RZ ;  /* 0x000000ff05057210 */ /* 0x000fe20007ffe1ff */
[----:B------:R-:W-:Y:S01]  /*82b0*/  IMAD.MOV R20, RZ, RZ, -R4 ;  /* 0x000000ffff147224 */ /* 0x000fe200078e0a04 */
[----:B------:R-:W-:Y:S01]  /*82c0*/  ISETP.GE.AND P3, PT, R22, RZ, PT ;  /* 0x000000ff1600720c */ /* 0x000fe20003f66270 */
[----:B------:R-:W-:-:S04]  /*82d0*/  IMAD.HI.U32 R4, R2, R25, RZ ;  /* 0x0000001902047227 */ /* 0x000fc800078e00ff */
[C---:B------:R-:W-:Y:S02]  /*82e0*/  IMAD R20, R0.reuse, R20, R21 ;  /* 0x0000001400147224 */ /* 0x040fe400078e0215 */
[--C-:B------:R-:W-:Y:S02]  /*82f0*/  @!P2 IMAD.IADD R19, R19, 0x1, -R0.reuse ;  /* 0x000000011313a824 */ /* 0x100fe400078e0a00 */
[C---:B------:R-:W-:Y:S02]  /*8300*/  IMAD R21, R0.reuse, R5, R23 ;  /* 0x0000000500157224 */ /* 0x040fe400078e0217 */
[--C-:B------:R-:W-:Y:S01]  /*8310*/  @!P1 IMAD.IADD R17, R17, 0x1, -R0.reuse ;  /* 0x0000000111119824 */ /* 0x100fe200078e0a00 */
[----:B------:R-:W-:Y:S01]  /*8320*/  ISETP.GT.U32.AND P2, PT, R0, R19, PT ;  /* 0x000000130000720c */ /* 0x000fe20003f44070 */
[----:B------:R-:W-:Y:S01]  /*8330*/  @!P5 IMAD.IADD R18, R18, 0x1, -R0 ;  /* 0x000000011212d824 */ /* 0x000fe200078e0a00 */
[C---:B------:R-:W-:Y:S01]  /*8340*/  ISETP.GT.U32.AND P5, PT, R0.reuse, R21, PT ;  /* 0x000000150000720c */ /* 0x040fe20003fa4070 */
[----:B------:R-:W-:Y:S01]  /*8350*/  @!P6 IMAD.MOV R17, RZ, RZ, -R17 ;  /* 0x000000ffff11e224 */ /* 0x000fe200078e0a11 */
[----:B------:R-:W-:Y:S01]  /*8360*/  ISETP.GT.U32.AND P6, PT, R0, R20, PT ;  /* 0x000000140000720c */ /* 0x000fe20003fc4070 */
[----:B------:R-:W-:Y:S01]  /*8370*/  IMAD.MOV R4, RZ, RZ, -R4 ;  /* 0x000000ffff047224 */ /* 0x000fe200078e0a04 */
[----:B------:R-:W-:Y:S01]  /*8380*/  ISETP.GE.AND P1, PT, R10, RZ, PT ;  /* 0x000000ff0a00720c */ /* 0x000fe20003f26270 */
[----:B------:R-:W-:Y:S01]  /*8390*/  @!P4 IMAD.MOV R18, RZ, RZ, -R18 ;  /* 0x000000ffff12c224 */ /* 0x000fe200078e0a12 */
[----:B------:R-:W-:Y:S01]  /*83a0*/  LOP3.LUT R10, R3, 0x150, RZ, 0xfc, !PT ;  /* 0x00000150030a7812 */ /* 0x000fe200078efcff */
[----:B------:R-:W-:Y:S01]  /*83b0*/  IMAD R22, R0, R4, R25 ;  /* 0x0000000400167224 */ /* 0x000fe200078e0219 */
[----:B------:R-:W-:-:S02]  /*83c0*/  IABS R25, R26 ;  /* 0x0000001a00197213 */ /* 0x000fc40000000000 */
[----:B------:R-:W-:Y:S01]  /*83d0*/  IABS R23, R10 ;  /* 0x0000000a00177213 */ /* 0x000fe20000000000 */
[--C-:B------:R-:W-:Y:S01]  /*83e0*/  @!P2 IMAD.IADD R19, R19, 0x1, -R0.reuse ;  /* 0x000000011313a824 */ /* 0x100fe200078e0a00 */
[----:B------:R-:W-:Y:S01]  /*83f0*/  ISETP.GT.U32.AND P2, PT, R0, R22, PT ;  /* 0x000000160000720c */ /* 0x000fe20003f44070 */
[----:B------:R-:W-:Y:S02]  /*8400*/  @!P5 IMAD.IADD R21, R21, 0x1, -R0 ;  /* 0x000000011515d824 */ /* 0x000fe400078e0a00 */
[----:B------:R-:W-:Y:S01]  /*8410*/  @!P6 IADD3 R20, R20, -R0, RZ ;  /* 0x800000001414e210 */ /* 0x000fe20007ffe0ff */
[----:B------:R-:W-:Y:S01]  /*8420*/  IMAD.HI.U32 R4, R2, R23, RZ ;  /* 0x0000001702047227 */ /* 0x000fe200078e00ff */
[----:B------:R-:W-:Y:S02]  /*8430*/  ISETP.GE.AND P6, PT, R24, RZ, PT ;  /* 0x000000ff1800720c */ /* 0x000fe40003fc6270 */
[----:B------:R-:W-:Y:S01]  /*8440*/  ISETP.GT.U32.AND P5, PT, R0, R20, PT ;  /* 0x000000140000720c */ /* 0x000fe20003fa4070 */
[----:B------:R-:W-:Y:S01]  /*8450*/  IMAD.HI.U32 R5, R2, R25, RZ ;  /* 0x0000001902057227 */ /* 0x000fe200078e00ff */
[----:B------:R-:W-:-:S03]  /*8460*/  ISETP.GT.U32.AND P4, PT, R0, R21, PT ;  /* 0x000000150000720c */ /* 0x000fc60003f84070 */
[----:B------:R-:W-:Y:S01]  /*8470*/  IMAD.MOV R4, RZ, RZ, -R4 ;  /* 0x000000ffff047224 */ /* 0x000fe200078e0a04 */
[----:B------:R-:W-:Y:S01]  /*8480*/  @!P2 IADD3 R22, R22, -R0, RZ ;  /* 0x800000001616a210 */ /* 0x000fe20007ffe0ff */
[----:B------:R-:W-:Y:S02]  /*8490*/  IMAD.MOV R5, RZ, RZ, -R5 ;  /* 0x000000ffff057224 */ /* 0x000fe400078e0a05 */
[C---:B------:R-:W-:Y:S01]  /*84a0*/  IMAD R23, R0.reuse, R4, R23 ;  /* 0x0000000400177224 */ /* 0x040fe200078e0217 */
[C---:B------:R-:W-:Y:S01]  /*84b0*/  ISETP.GT.U32.AND P2, PT, R0.reuse, R22, PT ;  /* 0x000000160000720c */ /* 0x040fe20003f44070 */
[----:B------:R-:W-:Y:S02]  /*84c0*/  IMAD R24, R0, R5, R25 ;  /* 0x0000000500187224 */ /* 0x000fe400078e0219 */
[--C-:B------:R-:W-:Y:S01]  /*84d0*/  @!P5 IMAD.IADD R20, R20, 0x1, -R0.reuse ;  /* 0x000000011414d824 */ /* 0x100fe200078e0a00 */
[C---:B------:R-:W-:Y:S01]  /*84e0*/  ISETP.GT.U32.AND P5, PT, R0.reuse, R23, PT ;  /* 0x000000170000720c */ /* 0x040fe20003fa4070 */
[----:B------:R-:W-:Y:S01]  /*84f0*/  @!P4 IMAD.IADD R21, R21, 0x1, -R0 ;  /* 0x000000011515c824 */ /* 0x000fe200078e0a00 */
[----:B------:R-:W-:Y:S01]  /*8500*/  ISETP.GT.U32.AND P4, PT, R0, R24, PT ;  /* 0x000000180000720c */ /* 0x000fe20003f84070 */
[----:B------:R-:W-:-:S04]  /*8510*/  IMAD.HI.U32 R4, R2, R27, RZ ;  /* 0x0000001b02047227 */ /* 0x000fc800078e00ff */
[----:B------:R-:W-:Y:S01]  /*8520*/  IMAD.HI.U32 R5, R2, R29, RZ ;  /* 0x0000001d02057227 */ /* 0x000fe200078e00ff */
[----:B------:R-:W-:-:S03]  /*8530*/  IADD3 R4, -R4, RZ, RZ ;  /* 0x000000ff04047210 */ /* 0x000fc60007ffe1ff */
[----:B------:R-:W-:Y:S01]  /*8540*/  @!P0 IMAD.MOV R19, RZ, RZ, -R19 ;  /* 0x000000ffff138224 */ /* 0x000fe200078e0a13 */
[----:B------:R-:W-:Y:S01]  /*8550*/  ISETP.GE.AND P0, PT, R10, RZ, PT ;  /* 0x000000ff0a00720c */ /* 0x000fe20003f06270 */
[----:B------:R-:W-:Y:S01]  /*8560*/  IMAD.MOV R5, RZ, RZ, -R5 ;  /* 0x000000ffff057224 */ /* 0x000fe200078e0a05 */
[----:B------:R-:W-:Y:S01]  /*8570*/  IABS R10, R31 ;  /* 0x0000001f000a7213 */ /* 0x000fe20000000000 */
[--C-:B------:R-:W-:Y:S01]  /*8580*/  @!P2 IMAD.IADD R22, R22, 0x1, -R0.reuse ;  /* 0x000000011616a824 */ /* 0x100fe200078e0a00 */
[----:B------:R-:W-:Y:S01]  /*8590*/  ISETP.GE.AND P2, PT, R26, RZ, PT ;  /* 0x000000ff1a00720c */ /* 0x000fe20003f46270 */
[C---:B------:R-:W-:Y:S01]  /*85a0*/  IMAD R25, R0.reuse, R4, R27 ;  /* 0x0000000400197224 */ /* 0x040fe200078e021b */
[----:B------:R-:W-:Y:S01]  /*85b0*/  MOV R27, R10 ;  /* 0x0000000a001b7202 */ /* 0x000fe20000000f00 */
[C---:B------:R-:W-:Y:S01]  /*85c0*/  IMAD R26, R0.reuse, R5, R29 ;  /* 0x00000005001a7224 */ /* 0x040fe200078e021d */
[----:B------:R-:W-:Y:S01]  /*85d0*/  LOP3.LUT R29, R3, 0x15a, RZ, 0xfc, !PT ;  /* 0x0000015a031d7812 */ /* 0x000fe200078efcff */
[--C-:B------:R-:W-:Y:S01]  /*85e0*/  @!P5 IMAD.IADD R23, R23, 0x1, -R0.reuse ;  /* 0x000000011717d824 */ /* 0x100fe200078e0a00 */
[----:B------:R-:W-:Y:S01]  /*85f0*/  ISETP.GT.U32.AND P5, PT, R0, R25, PT ;  /* 0x000000190000720c */ /* 0x000fe20003fa4070 */
[----:B------:R-:W-:Y:S01]  /*8600*/  @!P4 IMAD.IADD R24, R24, 0x1, -R0 ;  /* 0x000000011818c824 */ /* 0x000fe200078e0a00 */
[----:B------:R-:W-:Y:S01]  /*8610*/  IABS R5, R29 ;  /* 0x0000001d00057213 */ /* 0x000fe20000000000 */
[----:B------:R-:W-:Y:S01]  /*8620*/  IMAD.HI.U32 R4, R2, R27, RZ ;  /* 0x0000001b02047227 */ /* 0x000fe200078e00ff */
[----:B------:R-:W-:-:S02]  /*8630*/  ISETP.GT.U32.AND P4, PT, R0, R23, PT ;  /* 0x000000170000720c */ /* 0x000fc40003f84070 */
[----:B------:R-:W-:Y:S01]  /*8640*/  LOP3.LUT R10, R3, 0x160, RZ, 0xfc, !PT ;  /* 0x00000160030a7812 */ /* 0x000fe200078efcff */
[----:B------:R-:W-:Y:S01]  /*8650*/  @!P1 IMAD.MOV R20, RZ, RZ, -R20 ;  /* 0x000000ffff149224 */ /* 0x000fe200078e0a14 */
[C---:B------:R-:W-:Y:S01]  /*8660*/  ISETP.GT.U32.AND P1, PT, R0.reuse, R24, PT ;  /* 0x000000180000720c */ /* 0x040fe20003f24070 */
[----:B------:R-:W-:Y:S01]  /*8670*/  @!P3 IMAD.MOV R21, RZ, RZ, -R21 ;  /* 0x000000ffff15b224 */ /* 0x000fe200078e0a15 */
[----:B------:R-:W-:Y:S01]  /*8680*/  ISETP.GT.U32.AND P3, PT, R0, R26, PT ;  /* 0x0000001a0000720c */ /* 0x000fe20003f64070 */
[----:B------:R-:W-:Y:S01]  /*8690*/  @!P6 IMAD.MOV R22, RZ, RZ, -R22 ;  /* 0x000000ffff16e224 */ /* 0x000fe200078e0a16 */
[----:B------:R-:W-:Y:S01]  /*86a0*/  IADD3 R4, -R4, RZ, RZ ;  /* 0x000000ff04047210 */ /* 0x000fe20007ffe1ff */
[----:B------:R-:W-:Y:S01]  /*86b0*/  @!P5 IMAD.IADD R25, R25, 0x1, -R0 ;  /* 0x000000011919d824 */ /* 0x000fe200078e0a00 */
[----:B------:R-:W-:Y:S02]  /*86c0*/  ISETP.GE.AND P5, PT, R28, RZ, PT ;  /* 0x000000ff1c00720c */ /* 0x000fe40003fa6270 */
[----:B------:R-:W-:Y:S01]  /*86d0*/  IABS R33, R10 ;  /* 0x0000000a00217213 */ /* 0x000fe20000000000 */
[----:B------:R-:W-:Y:S01]  /*86e0*/  IMAD R27, R0, R4, R27 ;  /* 0x00000004001b7224 */ /* 0x000fe200078e021b */
[----:B------:R-:W-:Y:S01]  /*86f0*/  @!P4 IADD3 R23, R23, -R0, RZ ;  /* 0x800000001717c210 */ /* 0x000fe20007ffe0ff */
[----:B------:R-:W-:Y:S01]  /*8700*/  IMAD.HI.U32 R4, R2, R5, RZ ;  /* 0x0000000502047227 */ /* 0x000fe200078e00ff */
[----:B------:R-:W-:-:S02]  /*8710*/  ISETP.GT.U32.AND P6, PT, R0, R25, PT ;  /* 0x000000190000720c */ /* 0x000fc40003fc4070 */
[----:B------:R-:W-:Y:S01]  /*8720*/  @!P0 IADD3 R23, -R23, RZ, RZ ;  /* 0x000000ff17178210 */ /* 0x000fe20007ffe1ff */
[--C-:B------:R-:W-:Y:S01]  /*8730*/  @!P1 IMAD.IADD R24, R24, 0x1, -R0.reuse ;  /* 0x0000000118189824 */ /* 0x100fe200078e0a00 */
[----:B------:R-:W-:Y:S01]  /*8740*/  ISETP.GT.U32.AND P1, PT, R0, R27, PT ;  /* 0x0000001b0000720c */ /* 0x000fe20003f24070 */
[----:B------:R-:W-:Y:S01]  /*8750*/  @!P3 IMAD.IADD R26, R26, 0x1, -R0 ;  /* 0x000000011a1ab824 */ /* 0x000fe200078e0a00 */
[----:B------:R-:W-:Y:S01]  /*8760*/  ISETP.GE.AND P4, PT, R30, RZ, PT ;  /* 0x000000ff1e00720c */ /* 0x000fe20003f86270 */
[----:B------:R-:W-:Y:S01]  /*8770*/  IMAD.MOV R4, RZ, RZ, -R4 ;  /* 0x000000ffff047224 */ /* 0x000fe200078e0a04 */
[----:B------:R-:W-:Y:S01]  /*8780*/  ISETP.GE.AND P3, PT, R31, RZ, PT ;  /* 0x000000ff1f00720c */ /* 0x000fe20003f66270 */
[----:B------:R-:W-:Y:S01]  /*8790*/  @!P2 IMAD.MOV R24, RZ, RZ, -R24 ;  /* 0x000000ffff18a224 */ /* 0x000fe200078e0a18 */
[C---:B------:R-:W-:Y:S01]  /*87a0*/  ISETP.GT.U32.AND P0, PT, R0.reuse, R26, PT ;  /* 0x0000001a0000720c */ /* 0x040fe20003f04070 */
[----:B------:R-:W-:Y:S01]  /*87b0*/  IMAD R28, R0, R4, R5 ;  /* 0x00000004001c7224 */ /* 0x000fe200078e0205 */
[----:B------:R-:W-:Y:S01]  /*87c0*/  LOP3.LUT R4, R3, 0x15c, RZ, 0xfc, !PT ;  /* 0x0000015c03047812 */ /* 0x000fe200078efcff */
[----:B------:R-:W-:Y:S01]  /*87d0*/  @!P6 IMAD.IADD R25, R25, 0x1, -R0 ;  /* 0x000000011919e824 */ /* 0x000fe200078e0a00 */
[----:B------:R-:W-:-:S02]  /*87e0*/  ISETP.GE.AND P6, PT, R29, RZ, PT ;  /* 0x000000ff1d00720c */ /* 0x000fc40003fc6270 */
[----:B------:R-:W-:Y:S01]  /*87f0*/  IABS R29, R4 ;  /* 0x00000004001d7213 */ /* 0x000fe20000000000 */
[----:B------:R-:W-:Y:S01]  /*8800*/  @!P1 IMAD.IADD R27, R27, 0x1, -R0 ;  /* 0x000000011b1b9824 */ /* 0x000fe200078e0a00 */
[----:B------:R-:W-:Y:S01]  /*8810*/  ISETP.GE.AND P2, PT, R4, RZ, PT ;  /* 0x000000ff0400720c */ /* 0x000fe20003f46270 */
[----:B------:R-:W-:Y:S01]  /*8820*/  @!P5 IMAD.MOV R25, RZ, RZ, -R25 ;  /* 0x000000ffff19d224 */ /* 0x000fe200078e0a19 */
[----:B------:R-:W-:Y:S01]  /*8830*/  LOP3.LUT R5, R3, 0x15e, RZ, 0xfc, !PT ;  /* 0x0000015e03057812 */ /* 0x000fe200078efcff */
[----:B------:R-:W-:Y:S01]  /*8840*/  IMAD.HI.U32 R4, R2, R29, RZ ;  /* 0x0000001d02047227 */ /* 0x000fe200078e00ff */
[----:B------:R-:W-:Y:S02]  /*8850*/  ISETP.GT.U32.AND P1, PT, R0, R27, PT ;  /* 0x0000001b0000720c */ /* 0x000fe40003f24070 */
[----:B------:R-:W-:Y:S02]  /*8860*/  @!P0 IADD3 R26, R26, -R0, RZ ;  /* 0x800000001a1a8210 */ /* 0x000fe40007ffe0ff */
[----:B------:R-:W-:-:S02]  /*8870*/  ISETP.GT.U32.AND P0, PT, R0, R28, PT ;  /* 0x0000001c0000720c */ /* 0x000fc40003f04070 */
[----:B------:R-:W-:Y:S01]  /*8880*/  IABS R31, R5 ;  /* 0x00000005001f7213 */ /* 0x000fe20000000000 */
[----:B------:R-:W-:Y:S01]  /*8890*/  @!P4 IMAD.MOV R26, RZ, RZ, -R26 ;  /* 0x000000ffff1ac224 */ /* 0x000fe200078e0a1a */
[----:B------:R-:W-:Y:S01]  /*88a0*/  ISETP.GE.AND P4, PT, R10, RZ, PT ;  /* 0x000000ff0a00720c */ /* 0x000fe20003f86270 */
[----:B------:R-:W-:Y:S01]  /*88b0*/  IMAD.MOV R10, RZ, RZ, -R4 ;  /* 0x000000ffff0a7224 */ /* 0x000fe200078e0a04 */
[----:B------:R-:W-:Y:S01]  /*88c0*/  LOP3.LUT R30, R3, 0x162, RZ, 0xfc, !PT ;  /* 0x00000162031e7812 */ /* 0x000fe200078efcff */
[----:B------:R-:W-:Y:S01]  /*88d0*/  IMAD.HI.U32 R4, R2, R31, RZ ;  /* 0x0000001f02047227 */ /* 0x000fe200078e00ff */
[----:B------:R-:W-:Y:S02]  /*88e0*/  ISETP.GE.AND P5, PT, R5, RZ, PT ;  /* 0x000000ff0500720c */ /* 0x000fe40003fa6270 */
[----:B------:R-:W-:Y:S01]  /*88f0*/  IABS R35, R30 ;  /* 0x0000001e00237213 */ /* 0x000fe20000000000 */
[----:B------:R-:W-:Y:S01]  /*8900*/  @!P1 IMAD.IADD R27, R27, 0x1, -R0 ;  /* 0x000000011b1b9824 */ /* 0x000fe200078e0a00 */
[----:B------:R-:W-:Y:S01]  /*8910*/  ISETP.GE.AND P1, PT, R30, RZ, PT ;  /* 0x000000ff1e00720c */ /* 0x000fe20003f26270 */
[----:B------:R-:W-:Y:S01]  /*8920*/  IMAD R29, R0, R10, R29 ;  /* 0x0000000a001d7224 */ /* 0x000fe200078e021d */
[----:B------:R-:W-:Y:S01]  /*8930*/  @!P0 IADD3 R28, R28, -R0, RZ ;  /* 0x800000001c1c8210 */ /* 0x000fe20007ffe0ff */
[----:B------:R-:W-:Y:S01]  /*8940*/  IMAD.HI.U32 R5, R2, R33, RZ ;  /* 0x0000002102057227 */ /* 0x000fe200078e00ff */
[----:B------:R-:W-:-:S02]  /*8950*/  @!P3 IADD3 R27, -R27, RZ, RZ ;  /* 0x000000ff1b1bb210 */ /* 0x000fc40007ffe1ff */
[C---:B------:R-:W-:Y:S01]  /*8960*/  ISETP.GT.U32.AND P0, PT, R0.reuse, R28, PT ;  /* 0x0000001c0000720c */ /* 0x040fe20003f04070 */
[----:B------:R-:W-:Y:S01]  /*8970*/  IMAD.MOV R30, RZ, RZ, -R4 ;  /* 0x000000ffff1e7224 */ /* 0x000fe200078e0a04 */
[C---:B------:R-:W-:Y:S01]  /*8980*/  ISETP.GT.U32.AND P3, PT, R0.reuse, R29, PT ;  /* 0x0000001d0000720c */ /* 0x040fe20003f64070 */
[----:B------:R-:W-:Y:S01]  /*8990*/  IMAD.MOV R5, RZ, RZ, -R5 ;  /* 0x000000ffff057224 */ /* 0x000fe200078e0a05 */
[----:B------:R-:W-:Y:S01]  /*89a0*/  IABS R10, R40 ;  /* 0x00000028000a7213 */ /* 0x000fe20000000000 */
[C---:B------:R-:W-:Y:S02]  /*89b0*/  IMAD R30, R0.reuse, R30, R31 ;  /* 0x0000001e001e7224 */ /* 0x040fe400078e021f */
[----:B------:R-:W-:Y:S01]  /*89c0*/  IMAD R31, R0, R5, R33 ;  /* 0x00000005001f7224 */ /* 0x000fe200078e0221 */
[----:B------:R-:W-:Y:S01]  /*89d0*/  IABS R33, R36 ;  /* 0x0000002400217213 */ /* 0x000fe20000000000 */
[----:B------:R-:W-:-:S04]  /*89e0*/  IMAD.HI.U32 R4, R2, R35, RZ ;  /* 0x0000002302047227 */ /* 0x000fc800078e00ff */
[----:B------:R-:W-:Y:S01]  /*89f0*/  @!P0 IMAD.IADD R28, R28, 0x1, -R0 ;  /* 0x000000011c1c8824 */ /* 0x000fe200078e0a00 */
[C---:B------:R-:W-:Y:S01]  /*8a00*/  ISETP.GT.U32.AND P0, PT, R0.reuse, R30, PT ;  /* 0x0000001e0000720c */ /* 0x040fe20003f04070 */
[----:B------:R-:W-:Y:S01]  /*8a10*/  IMAD.MOV R4, RZ, RZ, -R4 ;  /* 0x000000ffff047224 */ /* 0x000fe200078e0a04 */
[----:B------:R-:W-:Y:S01]  /*8a20*/  @!P3 IADD3 R29, R29, -R0, RZ ;  /* 0x800000001d1db210 */ /* 0x000fe20007ffe0ff */
[----:B------:R-:W-:Y:S01]  /*8a30*/  @!P6 IMAD.MOV R28, RZ, RZ, -R28 ;  /* 0x000000ffff1ce224 */ /* 0x000fe200078e0a1c */
[C---:B------:R-:W-:Y:S01]  /*8a40*/  ISETP.GT.U32.AND P6, PT, R0.reuse, R31, PT ;  /* 0x0000001f0000720c */ /* 0x040fe20003fc4070 */
[C---:B------:R-:W-:Y:S01]  /*8a50*/  IMAD R32, R0.reuse, R4, R35 ;  /* 0x0000000400207224 */ /* 0x040fe200078e0223 */
[----:B------:R-:W-:Y:S01]  /*8a60*/  ISETP.GT.U32.AND P3, PT, R0, R29, PT ;  /* 0x0000001d0000720c */ /* 0x000fe20003f64070 */
[----:B------:R-:W-:Y:S01]  /*8a70*/  IMAD.HI.U32 R4, R2, R33, RZ ;  /* 0x0000002102047227 */ /* 0x000fe200078e00ff */
[----:B------:R-:W-:-:S03]  /*8a80*/  IABS R35, R38 ;  /* 0x0000002600237213 */ /* 0x000fc60000000000 */
[----:B------:R-:W-:Y:S02]  /*8a90*/  IMAD.MOV R4, RZ, RZ, -R4 ;  /* 0x000000ffff047224 */ /* 0x000fe400078e0a04 */
[----:B------:R-:W-:-:S04]  /*8aa0*/  IMAD.HI.U32 R5, R2, R35, RZ ;  /* 0x0000002302057227 */ /* 0x000fc800078e00ff */
[--C-:B------:R-:W-:Y:S01]  /*8ab0*/  @!P6 IMAD.IADD R31, R31, 0x1, -R0.reuse ;  /* 0x000000011f1fe824 */ /* 0x100fe200078e0a00 */
[----:B------:R-:W-:Y:S01]  /*8ac0*/  IADD3 R5, -R5, RZ, RZ ;  /* 0x000000ff05057210 */ /* 0x000fe20007ffe1ff */
[--C-:B------:R-:W-:Y:S01]  /*8ad0*/  @!P3 IMAD.IADD R29, R29, 0x1, -R0.reuse ;  /* 0x000000011d1db824 */ /* 0x100fe200078e0a00 */
[----:B------:R-:W-:Y:S01]  /*8ae0*/  ISETP.GT.U32.AND P3, PT, R0, R32, PT ;  /* 0x000000200000720c */ /* 0x000fe20003f64070 */
[----:B------:R-:W-:Y:S01]  /*8af0*/  @!P0 IMAD.IADD R30, R30, 0x1, -R0 ;  /* 0x000000011e1e8824 */ /* 0x000fe200078e0a00 */
[C---:B------:R-:W-:Y:S01]  /*8b00*/  ISETP.GT.U32.AND P6, PT, R0.reuse, R31, PT ;  /* 0x0000001f0000720c */ /* 0x040fe20003fc4070 */
[C---:B------:R-:W-:Y:S02]  /*8b10*/  IMAD R34, R0.reuse, R5, R35 ;  /* 0x0000000500227224 */ /* 0x040fe400078e0223 */
[----:B------:R-:W-:Y:S01]  /*8b20*/  IMAD.MOV.U32 R35, RZ, RZ, R10 ;  /* 0x000000ffff237224 */ /* 0x000fe200078e000a */
[C---:B------:R-:W-:Y:S01]  /*8b30*/  ISETP.GT.U32.AND P0, PT, R0.reuse, R30, PT ;  /* 0x0000001e0000720c */ /* 0x040fe20003f04070 */
[----:B------:R-:W-:Y:S01]  /*8b40*/  @!P2 IMAD.MOV R29, RZ, RZ, -R29 ;  /* 0x000000ffff1da224 */ /* 0x000fe200078e0a1d */
[----:B------:R-:W-:Y:S01]  /*8b50*/  LOP3.LUT R10, R3, 0x16c, RZ, 0xfc, !PT ;  /* 0x0000016c030a7812 */ /* 0x000fe200078efcff */
[----:B------:R-:W-:-:S02]  /*8b60*/  IMAD R33, R0, R4, R33 ;  /* 0x0000000400217224 */ /* 0x000fc400078e0221 */
[----:B------:R-:W-:Y:S01]  /*8b70*/  IMAD.HI.U32 R4, R2, R35, RZ ;  /* 0x0000002302047227 */ /* 0x000fe200078e00ff */
[----:B------:R-:W-:-:S03]  /*8b80*/  IABS R39, R10 ;  /* 0x0000000a00277213 */ /* 0x000fc60000000000 */
[----:B------:R-:W-:Y:S01]  /*8b90*/  @!P3 IMAD.IADD R32, R32, 0x1, -R0 ;  /* 0x000000012020b824 */ /* 0x000fe200078e0a00 */
[----:B------:R-:W-:Y:S01]  /*8ba0*/  @!P6 IADD3 R31, R31, -R0, RZ ;  /* 0x800000001f1fe210 */ /* 0x000fe20007ffe0ff */
[----:B------:R-:W-:Y:S01]  /*8bb0*/  IMAD.HI.U32 R5, R2, R37, RZ ;  /* 0x0000002502057227 */ /* 0x000fe200078e00ff */
[C---:B------:R-:W-:Y:S02]  /*8bc0*/  ISETP.GT.U32.AND P6, PT, R0.reuse, R34, PT ;  /* 0x000000220000720c */ /* 0x040fe40003fc4070 */
[----:B------:R-:W-:Y:S01]  /*8bd0*/  ISETP.GT.U32.AND P2, PT, R0, R32, PT ;  /* 0x000000200000720c */ /* 0x000fe20003f44070 */
[----:B------:R-:W-:Y:S01]  /*8be0*/  IMAD.MOV R4, RZ, RZ, -R4 ;  /* 0x000000ffff047224 */ /* 0x000fe200078e0a04 */
[----:B------:R-:W-:Y:S01]  /*8bf0*/  IADD3 R5, -R5, RZ, RZ ;  /* 0x000000ff05057210 */ /* 0x000fe20007ffe1ff */
[----:B------:R-:W-:Y:S01]  /*8c00*/  @!P0 IMAD.IADD R30, R30, 0x1, -R0 ;  /* 0x000000011e1e8824 */ /* 0x000fe200078e0a00 */
[C---:B------:R-:W-:Y:S01]  /*8c10*/  ISETP.GT.U32.AND P0, PT, R0.reuse, R33, PT ;  /* 0x000000210000720c */ /* 0x040fe20003f04070 */
[----:B------:R-:W-:Y:S01]  /*8c20*/  IMAD R35, R0, R4, R35 ;  /* 0x0000000400237224 */ /* 0x000fe200078e0223 */
[----:B------:R-:W-:Y:S01]  /*8c30*/  ISETP.GE.AND P3, PT, R36, RZ, PT ;  /* 0x000000ff2400720c */ /* 0x000fe20003f66270 */
[----:B------:R-:W-:-:S02]  /*8c40*/  IMAD R36, R0, R5, R37 ;  /* 0x0000000500247224 */ /* 0x000fc400078e0225 */
[----:B------:R-:W-:Y:S02]  /*8c50*/  @!P5 IMAD.MOV R30, RZ, RZ, -R30 ;  /* 0x000000ffff1ed224 */ /* 0x000fe400078e0a1e */
[----:B------:R-:W-:Y:S02]  /*8c60*/  @!P6 IMAD.IADD R34, R34, 0x1, -R0 ;  /* 0x000000012222e824 */ /* 0x000fe400078e0a00 */
[----:B------:R-:W-:Y:S01]  /*8c70*/  @!P2 IADD3 R32, R32, -R0, RZ ;  /* 0x800000002020a210 */ /* 0x000fe20007ffe0ff */
[----:B------:R-:W-:Y:S01]  /*8c80*/  IMAD.HI.U32 R4, R2, R39, RZ ;  /* 0x0000002702047227 */ /* 0x000fe200078e00ff */
[C---:B------:R-:W-:Y:S02]  /*8c90*/  ISETP.GT.U32.AND P2, PT, R0.reuse, R35, PT ;  /* 0x000000230000720c */ /* 0x040fe40003f44070 */
[C---:B------:R-:W-:Y:S01]  /*8ca0*/  ISETP.GT.U32.AND P5, PT, R0.reuse, R34, PT ;  /* 0x000000220000720c */ /* 0x040fe20003fa4070 */
[----:B------:R-:W-:Y:S01]  /*8cb0*/  @!P1 IMAD.MOV R32, RZ, RZ, -R32 ;  /* 0x000000ffff209224 */ /* 0x000fe200078e0a20 */
[----:B------:R-:W-:Y:S01]  /*8cc0*/  ISETP.GT.U32.AND P1, PT, R0, R36, PT ;  /* 0x000000240000720c */ /* 0x000fe20003f24070 */
[----:B------:R-:W-:Y:S01]  /*8cd0*/  @!P4 IMAD.MOV R31, RZ, RZ, -R31 ;  /* 0x000000ffff1fc224 */ /* 0x000fe200078e0a1f */
[----:B------:R-:W-:Y:S01]  /*8ce0*/  ISETP.GE.AND P4, PT, R40, RZ, PT ;  /* 0x000000ff2800720c */ /* 0x000fe20003f86270 */
[----:B------:R-:W-:Y:S01]  /*8cf0*/  IMAD.MOV R4, RZ, RZ, -R4 ;  /* 0x000000ffff047224 */ /* 0x000fe200078e0a04 */
[----:B------:R-:W-:Y:S01]  /*8d00*/  LOP3.LUT R40, R3, 0x16e, RZ, 0xfc, !PT ;  /* 0x0000016e03287812 */ /* 0x000fe200078efcff */
[--C-:B------:R-:W-:Y:S01]  /*8d10*/  @!P0 IMAD.IADD R33, R33, 0x1, -R0.reuse ;  /* 0x0000000121218824 */ /* 0x100fe200078e0a00 */
[----:B------:R-:W-:Y:S01]  /*8d20*/  ISETP.GE.AND P0, PT, R38, RZ, PT ;  /* 0x000000ff2600720c */ /* 0x000fe20003f06270 */
[C---:B------:R-:W-:Y:S01]  /*8d30*/  IMAD R37, R0.reuse, R4, R39 ;  /* 0x0000000400257224 */ /* 0x040fe200078e0227 */
[----:B------:R-:W-:Y:S01]  /*8d40*/  IABS R5, R40 ;  /* 0x0000002800057213 */ /* 0x000fe20000000000 */
[--C-:B------:R-:W-:Y:S01]  /*8d50*/  @!P2 IMAD.IADD R35, R35, 0x1, -R0.reuse ;  /* 0x000000012323a824 */ /* 0x100fe200078e0a00 */
[----:B------:R-:W-:Y:S01]  /*8d60*/  ISETP.GT.U32.AND P6, PT, R0, R33, PT ;  /* 0x000000210000720c */ /* 0x000fe20003fc4070 */
[----:B------:R-:W-:Y:S01]  /*8d70*/  @!P5 IMAD.IADD R34, R34, 0x1, -R0 ;  /* 0x000000012222d824 */ /* 0x000fe200078e0a00 */
[----:B------:R-:W-:Y:S01]  /*8d80*/  ISETP.GT.U32.AND P5, PT, R0, R37, PT ;  /* 0x000000250000720c */ /* 0x000fe20003fa4070 */
[----:B------:R-:W-:Y:S01]  /*8d90*/  IMAD.HI.U32 R4, R2, R5, RZ ;  /* 0x0000000502047227 */ /* 0x000fe200078e00ff */
[----:B------:R-:W-:-:S02]  /*8da0*/  IABS R39, R42 ;  /* 0x0000002a00277213 */ /* 0x000fc40000000000 */
[----:B------:R-:W-:Y:S01]  /*8db0*/  ISETP.GE.AND P2, PT, R10, RZ, PT ;  /* 0x000000ff0a00720c */ /* 0x000fe20003f46270 */
[--C-:B------:R-:W-:Y:S01]  /*8dc0*/  @!P1 IMAD.IADD R36, R36, 0x1, -R0.reuse ;  /* 0x0000000124249824 */ /* 0x100fe200078e0a00 */
[----:B------:R-:W-:Y:S02]  /*8dd0*/  ISETP.GT.U32.AND P1, PT, R0, R35, PT ;  /* 0x000000230000720c */ /* 0x000fe40003f24070 */
[----:B------:R-:W-:Y:S01]  /*8de0*/  IADD3 R38, -R4, RZ, RZ ;  /* 0x000000ff04267210 */ /* 0x000fe20007ffe1ff */
[----:B------:R-:W-:Y:S01]  /*8df0*/  IMAD.HI.U32 R4, R2, R39, RZ ;  /* 0x0000002702047227 */ /* 0x000fe200078e00ff */
[----:B------:R-:W-:Y:S02]  /*8e00*/  LOP3.LUT R10, R3, 0x172, RZ, 0xfc, !PT ;  /* 0x00000172030a7812 */ /* 0x000fe400078efcff */
[----:B------:R-:W-:Y:S01]  /*8e10*/  @!P6 IADD3 R33, R33, -R0, RZ ;  /* 0x800000002121e210 */ /* 0x000fe20007ffe0ff */
[C---:B------:R-:W-:Y:S01]  /*8e20*/  IMAD R38, R0.reuse, R38, R5 ;  /* 0x0000002600267224 */ /* 0x040fe200078e0205 */
[----:B------:R-:W-:Y:S01]  /*8e30*/  ISETP.GE.AND P6, PT, R41, RZ, PT ;  /* 0x000000ff2900720c */ /* 0x000fe20003fc6270 */
[----:B------:R-:W-:Y:S01]  /*8e40*/  @!P5 IMAD.IADD R37, R37, 0x1, -R0 ;  /* 0x000000012525d824 */ /* 0x000fe200078e0a00 */
[----:B------:R-:W-:Y:S01]  /*8e50*/  ISETP.GT.U32.AND P5, PT, R0, R36, PT ;  /* 0x000000240000720c */ /* 0x000fe20003fa4070 */
[----:B------:R-:W-:Y:S01]  /*8e60*/  @!P3 IMAD.MOV R33, RZ, RZ, -R33 ;  /* 0x000000ffff21b224 */ /* 0x000fe200078e0a21 */
[----:B------:R-:W-:Y:S01]  /*8e70*/  IABS R41, R10 ;  /* 0x0000000a00297213 */ /* 0x000fe20000000000 */
[----:B------:R-:W-:Y:S01]  /*8e80*/  IMAD.MOV R4, RZ, RZ, -R4 ;  /* 0x000000ffff047224 */ /* 0x000fe200078e0a04 */
[----:B------:R-:W-:Y:S01]  /*8e90*/  @!P1 IADD3 R35, R35, -R0, RZ ;  /* 0x8000000023239210 */ /* 0x000fe20007ffe0ff */
[----:B------:R-:W-:Y:S01]  /*8ea0*/  IMAD.HI.U32 R5, R2, R43, RZ ;  /* 0x0000002b02057227 */ /* 0x000fe200078e00ff */
[----:B------:R-:W-:-:S02]  /*8eb0*/  ISETP.GT.U32.AND P1, PT, R0, R38, PT ;  /* 0x000000260000720c */ /* 0x000fc40003f24070 */
[C---:B------:R-:W-:Y:S01]  /*8ec0*/  ISETP.GT.U32.AND P3, PT, R0.reuse, R37, PT ;  /* 0x000000250000720c */ /* 0x040fe20003f64070 */
[----:B------:R-:W-:Y:S01]  /*8ed0*/  IMAD R39, R0, R4, R39 ;  /* 0x0000000400277224 */ /* 0x000fe200078e0227 */
[----:B------:R-:W-:Y:S01]  /*8ee0*/  IADD3 R5, -R5, RZ, RZ ;  /* 0x000000ff05057210 */ /* 0x000fe20007ffe1ff */
[----:B------:R-:W-:Y:S01]  /*8ef0*/  IMAD.HI.U32 R4, R2, R41, RZ ;  /* 0x0000002902047227 */ /* 0x000fe200078e00ff */
[----:B------:R-:W-:-:S03]  /*8f00*/  @!P0 IADD3 R34, -R34, RZ, RZ ;  /* 0x000000ff22228210 */ /* 0x000fc60007ffe1ff */
[----:B------:R-:W-:Y:S02]  /*8f10*/  IMAD.MOV R4, RZ, RZ, -R4 ;  /* 0x000000ffff047224 */ /* 0x000fe400078e0a04 */
[--C-:B------:R-:W-:Y:S01]  /*8f20*/  @!P5 IMAD.IADD R36, R36, 0x1, -R0.reuse ;  /* 0x000000012424d824 */ /* 0x100fe200078e0a00 */
[----:B------:R-:W-:Y:S01]  /*8f30*/  ISETP.GE.AND P5, PT, R40, RZ, PT ;  /* 0x000000ff2800720c */ /* 0x000fe20003fa6270 */
[--C-:B------:R-:W-:Y:S01]  /*8f40*/  @!P1 IMAD.IADD R38, R38, 0x1, -R0.reuse ;  /* 0x0000000126269824 */ /* 0x100fe200078e0a00 */
[----:B------:R-:W-:Y:S01]  /*8f50*/  ISETP.GE.AND P1, PT, R42, RZ, PT ;  /* 0x000000ff2a00720c */ /* 0x000fe20003f26270 */
[C---:B------:R-:W-:Y:S01]  /*8f60*/  IMAD R40, R0.reuse, R4, R41 ;  /* 0x0000000400287224 */ /* 0x040fe200078e0229 */
[----:B------:R-:W-:Y:S01]  /*8f70*/  IABS R4, R46 ;  /* 0x0000002e00047213 */ /* 0x000fe20000000000 */
[----:B------:R-:W-:Y:S01]  /*8f80*/  @!P3 IMAD.IADD R37, R37, 0x1, -R0 ;  /* 0x000000012525b824 */ /* 0x000fe200078e0a00 */
[C---:B------:R-:W-:Y:S01]  /*8f90*/  ISETP.GT.U32.AND P3, PT, R0.reuse, R39, PT ;  /* 0x000000270000720c */ /* 0x040fe20003f64070 */
[C---:B------:R-:W-:Y:S01]  /*8fa0*/  IMAD R41, R0.reuse, R5, R43 ;  /* 0x0000000500297224 */ /* 0x040fe200078e022b */
[----:B------:R-:W-:Y:S01]  /*8fb0*/  ISETP.GT.U32.AND P0, PT, R0, R38, PT ;  /* 0x000000260000720c */ /* 0x000fe20003f04070 */
[----:B------:R-:W-:-:S02]  /*8fc0*/  IMAD.MOV.U32 R43, RZ, RZ, R4 ;  /* 0x000000ffff2b7224 */ /* 0x000fc400078e0004 */
[----:B------:R-:W-:Y:S01]  /*8fd0*/  @!P4 IMAD.MOV R35, RZ, RZ, -R35 ;  /* 0x000000ffff23c224 */ /* 0x000fe200078e0a23 */
[----:B------:R-:W-:Y:S01]  /*8fe0*/  ISETP.GT.U32.AND P4, PT, R0, R40, PT ;  /* 0x000000280000720c */ /* 0x000fe20003f84070 */
[----:B------:R-:W-:-:S04]  /*8ff0*/  IMAD.HI.U32 R4, R2, R43, RZ ;  /* 0x0000002b02047227 */ /* 0x000fc800078e00ff */
[----:B------:R-:W-:Y:S02]  /*9000*/  IMAD.MOV R4, RZ, RZ, -R4 ;  /* 0x000000ffff047224 */ /* 0x000fe400078e0a04 */
[----:B------:R-:W-:Y:S02]  /*9010*/  @!P3 IMAD.IADD R39, R39, 0x1, -R0 ;  /* 0x000000012727b824 */ /* 0x000fe400078e0a00 */
[----:B------:R-:W-:Y:S01]  /*9020*/  @!P0 IADD3 R38, R38, -R0, RZ ;  /* 0x8000000026268210 */ /* 0x000fe20007ffe0ff */
[----:B------:R-:W-:Y:S01]  /*9030*/  IMAD R42, R0, R4, R43 ;  /* 0x00000004002a7224 */ /* 0x000fe200078e022b */
[----:B------:R-:W-:Y:S01]  /*9040*/  ISETP.GE.AND P0, PT, R44, RZ, PT ;  /* 0x000000ff2c00720c */ /* 0x000fe20003f06270 */
[----:B------:R-:W-:Y:S01]  /*9050*/  @!P6 IMAD.MOV R36, RZ, RZ, -R36 ;  /* 0x000000ffff24e224 */ /* 0x000fe200078e0a24 */
[C---:B------:R-:W-:Y:S01]  /*9060*/  ISETP.GT.U32.AND P3, PT, R0.reuse, R39, PT ;  /* 0x000000270000720c */ /* 0x040fe20003f64070 */
[----:B------:R-:W-:Y:S01]  /*9070*/  @!P5 IMAD.MOV R38, RZ, RZ, -R38 ;  /* 0x000000ffff26d224 */ /* 0x000fe200078e0a26 */
[----:B------:R-:W-:Y:S01]  /*9080*/  ISETP.GT.U32.AND P6, PT, R0, R41, PT ;  /* 0x000000290000720c */ /* 0x000fe20003fc4070 */
[----:B------:R-:W-:Y:S01]  /*9090*/  IMAD.HI.U32 R5, R2, R45, RZ ;  /* 0x0000002d02057227 */ /* 0x000fe200078e00ff */
[----:B------:R-:W-:-:S02]  /*90a0*/  ISETP.GT.U32.AND P5, PT, R0, R42, PT ;  /* 0x0000002a0000720c */ /* 0x000fc40003fa4070 */
[----:B------:R-:W-:Y:S01]  /*90b0*/  @!P4 IADD3 R40, R40, -R0, RZ ;  /* 0x800000002828c210 */ /* 0x000fe20007ffe0ff */
[----:B------:R-:W-:Y:S02]  /*90c0*/  IMAD.MOV R5, RZ, RZ, -R5 ;  /* 0x000000ffff057224 */ /* 0x000fe400078e0a05 */
[----:B------:R-:W-:Y:S01]  /*90d0*/  @!P2 IMAD.MOV R37, RZ, RZ, -R37 ;  /* 0x000000ffff25a224 */ /* 0x000fe200078e0a25 */
[C---:B------:R-:W-:Y:S01]  /*90e0*/  ISETP.GT.U32.AND P4, PT, R0.reuse, R40, PT ;  /* 0x000000280000720c */ /* 0x040fe20003f84070 */
[----:B------:R-:W-:Y:S01]  /*90f0*/  IMAD R43, R0, R5, R45 ;  /* 0x00000005002b7224 */ /* 0x000fe200078e022d */
[----:B------:R-:W-:Y:S01]  /*9100*/  LOP3.LUT R5, R3, 0x17a, RZ, 0xfc, !PT ;  /* 0x0000017a03057812 */ /* 0x000fe200078efcff */
[--C-:B------:R-:W-:Y:S01]  /*9110*/  @!P3 IMAD.IADD R39, R39, 0x1, -R0.reuse ;  /* 0x000000012727b824 */ /* 0x100fe200078e0a00 */
[----:B------:R-:W-:Y:S01]  /*9120*/  ISETP.GE.AND P2, PT, R10, RZ, PT ;  /* 0x000000ff0a00720c */ /* 0x000fe20003f46270 */
[--C-:B------:R-:W-:Y:S01]  /*9130*/  @!P6 IMAD.IADD R41, R41, 0x1, -R0.reuse ;  /* 0x000000012929e824 */ /* 0x100fe200078e0a00 */
[----:B------:R-:W-:Y:S01]  /*9140*/  IABS R45, R5 ;  /* 0x00000005002d7213 */ /* 0x000fe20000000000 */
[----:B------:R-:W-:Y:S01]  /*9150*/  @!P5 IMAD.IADD R42, R42, 0x1, -R0 ;  /* 0x000000012a2ad824 */ /* 0x000fe200078e0a00 */
[----:B------:R-:W-:Y:S01]  /*9160*/  LOP3.LUT R10, R3, 0x17c, RZ, 0xfc, !PT ;  /* 0x0000017c030a7812 */ /* 0x000fe200078efcff */
[----:B------:R-:W-:Y:S01]  /*9170*/  @!P1 IMAD.MOV R39, RZ, RZ, -R39 ;  /* 0x000000ffff279224 */ /* 0x000fe200078e0a27 */
[----:B------:R-:W-:Y:S01]  /*9180*/  ISETP.GT.U32.AND P1, PT, R0, R43, PT ;  /* 0x0000002b0000720c */ /* 0x000fe20003f24070 */
[----:B------:R-:W-:Y:S01]  /*9190*/  IMAD.HI.U32 R4, R2, R45, RZ ;  /* 0x0000002d02047227 */ /* 0x000fe200078e00ff */
[----:B------:R-:W-:-:S02]  /*91a0*/  ISETP.GT.U32.AND P6, PT, R0, R41, PT ;  /* 0x000000290000720c */ /* 0x000fc40003fc4070 */
[----:B------:R-:W-:Y:S01]  /*91b0*/  ISETP.GT.U32.AND P5, PT, R0, R42, PT ;  /* 0x0000002a0000720c */ /* 0x000fe20003fa4070 */
[----:B------:R-:W-:Y:S01]  /*91c0*/  IMAD.MOV R4, RZ, RZ, -R4 ;  /* 0x000000ffff047224 */ /* 0x000fe200078e0a04 */
[----:B------:R-:W-:Y:S02]  /*91d0*/  @!P4 IADD3 R40, R40, -R0, RZ ;  /* 0x800000002828c210 */ /* 0x000fe40007ffe0ff */
[----:B------:R-:W-:Y:S01]  /*91e0*/  ISETP.GE.AND P4, PT, R48, RZ, PT ;  /* 0x000000ff3000720c */ /* 0x000fe20003f86270 */
[----:B------:R-:W-:Y:S01]  /*91f0*/  IMAD R44, R0, R4, R45 ;  /* 0x00000004002c7224 */ /* 0x000fe200078e022d */
[----:B------:R-:W-:Y:S01]  /*9200*/  IABS R47, R10 ;  /* 0x0000000a002f7213 */ /* 0x000fe20000000000 */
[----:B------:R-:W-:Y:S01]  /*9210*/  @!P2 IMAD.MOV R40, RZ, RZ, -R40 ;  /* 0x000000ffff28a224 */ /* 0x000fe200078e0a28 */
[----:B------:R-:W-:Y:S02]  /*9220*/  LOP3.LUT R48, R3, 0x17e, RZ, 0xfc, !PT ;  /* 0x0000017e03307812 */ /* 0x000fe400078efcff */
[----:B------:R-:W-:Y:S01]  /*9230*/  @!P1 IADD3 R43, R43, -R0, RZ ;  /* 0x800000002b2b9210 */ /* 0x000fe20007ffe0ff */
[--C-:B------:R-:W-:Y:S01]  /*9240*/  @!P6 IMAD.IADD R41, R41, 0x1, -R0.reuse ;  /* 0x000000012929e824 */ /* 0x100fe200078e0a00 */
[----:B------:R-:W-:Y:S01]  /*9250*/  ISETP.GE.AND P6, PT, R5, RZ, PT ;  /* 0x000000ff0500720c */ /* 0x000fe20003fc6270 */
[----:B------:R-:W-:Y:S01]  /*9260*/  @!P5 IMAD.IADD R42, R42, 0x1, -R0 ;  /* 0x000000012a2ad824 */ /* 0x000fe200078e0a00 */
[----:B------:R-:W-:Y:S01]  /*9270*/  IABS R49, R48 ;  /* 0x0000003000317213 */ /* 0x000fe20000000000 */
[----:B------:R-:W-:Y:S01]  /*9280*/  IMAD.HI.U32 R5, R2, R47, RZ ;  /* 0x0000002f02057227 */ /* 0x000fe200078e00ff */
[----:B------:R-:W-:-:S02]  /*9290*/  ISETP.GT.U32.AND P2, PT, R0, R43, PT ;  /* 0x0000002b0000720c */ /* 0x000fc40003f44070 */
[----:B------:R-:W-:Y:S01]  /*92a0*/  ISETP.GT.U32.AND P5, PT, R0, R44, PT ;  /* 0x0000002c0000720c */ /* 0x000fe20003fa4070 */
[----:B------:R-:W-:Y:S01]  /*92b0*/  IMAD.MOV R5, RZ, RZ, -R5 ;  /* 0x000000ffff057224 */ /* 0x000fe200078e0a05 */
[----:B------:R-:W-:Y:S01]  /*92c0*/  ISETP.GE.AND P1, PT, R10, RZ, PT ;  /* 0x000000ff0a00720c */ /* 0x000fe20003f26270 */
[----:B------:R-:W-:Y:S01]  /*92d0*/  IMAD.HI.U32 R4, R2, R49, RZ ;  /* 0x0000003102047227 */ /* 0x000fe200078e00ff */
[----:B------:R-:W-:Y:S02]  /*92e0*/  LOP3.LUT R10, R3, 0x180, RZ, 0xfc, !PT ;  /* 0x00000180030a7812 */ /* 0x000fe400078efcff */
[----:B------:R-:W-:Y:S01]  /*92f0*/  ISETP.GE.AND P3, PT, R46, RZ, PT ;  /* 0x000000ff2e00720c */ /* 0x000fe20003f66270 */
[----:B------:R-:W-:Y:S01]  /*9300*/  IMAD R45, R0, R5, R47 ;  /* 0x00000005002d7224 */ /* 0x000fe200078e022f */
[----:B------:R-:W-:Y:S01]  /*9310*/  IADD3 R4, -R4, RZ, RZ ;  /* 0x000000ff04047210 */ /* 0x000fe20007ffe1ff */
[----:B------:R-:W-:Y:S01]  /*9320*/  @!P0 IMAD.MOV R41, RZ, RZ, -R41 ;  /* 0x000000ffff298224 */ /* 0x000fe200078e0a29 */
[----:B------:R-:W-:Y:S01]  /*9330*/  IABS R47, R10 ;  /* 0x0000000a002f7213 */ /* 0x000fe20000000000 */
[--C-:B------:R-:W-:Y:S01]  /*9340*/  @!P2 IMAD.IADD R43, R43, 0x1, -R0.reuse ;  /* 0x000000012b2ba824 */ /* 0x100fe200078e0a00 */
[----:B------:R-:W-:Y:S01]  /*9350*/  ISETP.GT.U32.AND P2, PT, R0, R45, PT ;  /* 0x0000002d0000720c */ /* 0x000fe20003f44070 */
[----:B------:R-:W-:-:S02]  /*9360*/  @!P5 IMAD.IADD R44, R44, 0x1, -R0 ;  /* 0x000000012c2cd824 */ /* 0x000fc400078e0a00 */
[----:B------:R-:W-:Y:S01]  /*9370*/  IMAD R46, R0, R4, R49 ;  /* 0x00000004002e7224 */ /* 0x000fe200078e0231 */
[----:B------:R-:W-:Y:S01]  /*9380*/  IABS R49, R52 ;  /* 0x0000003400317213 */ /* 0x000fe20000000000 */
[----:B------:R-:W-:Y:S01]  /*9390*/  IMAD.HI.U32 R4, R2, R47, RZ ;  /* 0x0000002f02047227 */ /* 0x000fe200078e00ff */
[C---:B------:R-:W-:Y:S02]  /*93a0*/  ISETP.GT.U32.AND P0, PT, R0.reuse, R44, PT ;  /* 0x0000002c0000720c */ /* 0x040fe40003f04070 */
[----:B------:R-:W-:Y:S01]  /*93b0*/  ISETP.GT.U32.AND P5, PT, R0, R46, PT ;  /* 0x0000002e0000720c */ /* 0x000fe20003fa4070 */
[----:B------:R-:W-:-:S04]  /*93c0*/  IMAD.HI.U32 R5, R2, R51, RZ ;  /* 0x0000003302057227 */ /* 0x000fc800078e00ff */
[----:B------:R-:W-:Y:S01]  /*93d0*/  IMAD.MOV R4, RZ, RZ, -R4 ;  /* 0x000000ffff047224 */ /* 0x000fe200078e0a04 */
[----:B------:R-:W-:Y:S01]  /*93e0*/  IADD3 R5, -R5, RZ, RZ ;  /* 0x000000ff05057210 */ /* 0x000fe20007ffe1ff */
[--C-:B------:R-:W-:Y:S01]  /*93f0*/  @!P2 IMAD.IADD R45, R45, 0x1, -R0.reuse ;  /* 0x000000012d2da824 */ /* 0x100fe200078e0a00 */
[----:B------:R-:W-:Y:S01]  /*9400*/  ISETP.GE.AND P2, PT, R48, RZ, PT ;  /* 0x000000ff3000720c */ /* 0x000fe20003f46270 */
[C---:B------:R-:W-:Y:S01]  /*9410*/  IMAD R47, R0.reuse, R4, R47 ;  /* 0x00000004002f7224 */ /* 0x040fe200078e022f */
[----:B------:R-:W-:Y:S01]  /*9420*/  IABS R4, R54 ;  /* 0x0000003600047213 */ /* 0x000fe20000000000 */
[----:B------:R-:W-:Y:S02]  /*9430*/  IMAD R48, R0, R5, R51 ;  /* 0x0000000500307224 */ /* 0x000fe400078e0233 */
[----:B------:R-:W-:Y:S01]  /*9440*/  @!P0 IMAD.IADD R44, R44, 0x1, -R0 ;  /* 0x000000012c2c8824 */ /* 0x000fe200078e0a00 */
[----:B------:R-:W-:Y:S01]  /*9450*/  ISETP.GT.U32.AND P0, PT, R0, R47, PT ;  /* 0x0000002f0000720c */ /* 0x000fe20003f04070 */
[----:B------:R-:W-:Y:S01]  /*9460*/  IMAD.MOV.U32 R51, RZ, RZ, R4 ;  /* 0x000000ffff337224 */ /* 0x000fe200078e0004 */
[----:B------:R-:W-:Y:S01]  /*9470*/  @!P5 IADD3 R46, R46, -R0, RZ ;  /* 0x800000002e2ed210 */ /* 0x000fe20007ffe0ff */
[----:B------:R-:W-:-:S03]  /*9480*/  IMAD.HI.U32 R4, R2, R49, RZ ;  /* 0x0000003102047227 */ /* 0x000fc600078e00ff */
[----:B------:R-:W-:Y:S01]  /*9490*/  ISETP.GT.U32.AND P5, PT, R0, R46, PT ;  /* 0x0000002e0000720c */ /* 0x000fe20003fa4070 */
[----:B------:R-:W-:Y:S01]  /*94a0*/  @!P3 IMAD.MOV R42, RZ, RZ, -R42 ;  /* 0x000000ffff2ab224 */ /* 0x000fe200078e0a2a */
[----:B------:R-:W-:Y:S01]  /*94b0*/  IADD3 R4, -R4, RZ, RZ ;  /* 0x000000ff04047210 */ /* 0x000fe20007ffe1ff */
[----:B------:R-:W-:Y:S01]  /*94c0*/  @!P6 IMAD.MOV R44, RZ, RZ, -R44 ;  /* 0x000000ffff2ce224 */ /* 0x000fe200078e0a2c */
[----:B------:R-:W-:Y:S01]  /*94d0*/  ISETP.GT.U32.AND P3, PT, R0, R45, PT ;  /* 0x0000002d0000720c */ /* 0x000fe20003f64070 */
[----:B------:R-:W-:Y:S01]  /*94e0*/  IMAD.HI.U32 R5, R2, R51, RZ ;  /* 0x0000003302057227 */ /* 0x000fe200078e00ff */
[----:B------:R-:W-:-:S03]  /*94f0*/  ISETP.GT.U32.AND P6, PT, R0, R48, PT ;  /* 0x000000300000720c */ /* 0x000fc60003fc4070 */
[----:B------:R-:W-:Y:S02]  /*9500*/  IMAD R49, R0, R4, R49 ;  /* 0x0000000400317224 */ /* 0x000fe400078e0231 */
[--C-:B------:R-:W-:Y:S02]  /*9510*/  @!P0 IMAD.IADD R47, R47, 0x1, -R0.reuse ;  /* 0x000000012f2f8824 */ /* 0x100fe400078e0a00 */
[----:B------:R-:W-:Y:S01]  /*9520*/  @!P5 IADD3 R46, R46, -R0, RZ ;  /* 0x800000002e2ed210 */ /* 0x000fe20007ffe0ff */
[----:B------:R-:W-:Y:S01]  /*9530*/  IMAD.MOV R5, RZ, RZ, -R5 ;  /* 0x000000ffff057224 */ /* 0x000fe200078e0a05 */
[----:B------:R-:W-:Y:S01]  /*9540*/  ISETP.GT.U32.AND P0, PT, R0, R49, PT ;  /* 0x000000310000720c */ /* 0x000fe20003f04070 */
[----:B------:R-:W-:Y:S01]  /*9550*/  @!P4 IMAD.MOV R43, RZ, RZ, -R43 ;  /* 0x000000ffff2bc224 */ /* 0x000fe200078e0a2b */
[----:B------:R-:W-:Y:S01]  /*9560*/  ISETP.GE.AND P5, PT, R52, RZ, PT ;  /* 0x000000ff3400720c */ /* 0x000fe20003fa6270 */
[--C-:B------:R-:W-:Y:S01]  /*9570*/  @!P3 IMAD.IADD R45, R45, 0x1, -R0.reuse ;  /* 0x000000012d2db824 */ /* 0x100fe200078e0a00 */
[----:B------:R-:W-:Y:S01]  /*9580*/  LOP3.LUT R52, R3, 0x188, RZ, 0xfc, !PT ;  /* 0x0000018803347812 */ /* 0x000fe200078efcff */
[----:B------:R-:W-:Y:S01]  /*9590*/  @!P6 IMAD.IADD R48, R48, 0x1, -R0 ;  /* 0x000000013030e824 */ /* 0x000fe200078e0a00 */
[----:B------:R-:W-:Y:S01]  /*95a0*/  ISETP.GE.AND P3, PT, R50, RZ, PT ;  /* 0x000000ff3200720c */ /* 0x000fe20003f66270 */
[C---:B------:R-:W-:Y:S01]  /*95b0*/  IMAD R50, R0.reuse, R5, R51 ;  /* 0x0000000500327224 */ /* 0x040fe200078e0233 */
[----:B------:R-:W-:Y:S01]  /*95c0*/  IABS R51, R52 ;  /* 0x0000003400337213 */ /* 0x000fe20000000000 */
[----:B------:R-:W-:Y:S01]  /*95d0*/  @!P1 IMAD.MOV R45, RZ, RZ, -R45 ;  /* 0x000000ffff2d9224 */ /* 0x000fe200078e0a2d */
[----:B------:R-:W-:Y:S01]  /*95e0*/  ISETP.GT.U32.AND P6, PT, R0, R47, PT ;  /* 0x0000002f0000720c */ /* 0x000fe20003fc4070 */
[----:B------:R-:W-:Y:S01]  /*95f0*/  IMAD.HI.U32 R5, R2, R55, RZ ;  /* 0x0000003702057227 */ /* 0x000fe200078e00ff */
[----:B------:R-:W-:-:S02]  /*9600*/  ISETP.GE.AND P4, PT, R10, RZ, PT ;  /* 0x000000ff0a00720c */ /* 0x000fc40003f86270 */
[----:B------:R-:W-:Y:S01]  /*9610*/  @!P0 IADD3 R49, R49, -R0, RZ ;  /* 0x8000000031318210 */ /* 0x000fe20007ffe0ff */
[----:B------:R-:W-:Y:S01]  /*9620*/  IMAD.HI.U32 R4, R2, R51, RZ ;  /* 0x0000003302047227 */ /* 0x000fe200078e00ff */
[C---:B------:R-:W-:Y:S02]  /*9630*/  ISETP.GT.U32.AND P1, PT, R0.reuse, R48, PT ;  /* 0x000000300000720c */ /* 0x040fe40003f24070 */
[C---:B------:R-:W-:Y:S01]  /*9640*/  ISETP.GT.U32.AND P0, PT, R0.reuse, R49, PT ;  /* 0x000000310000720c */ /* 0x040fe20003f04070 */
[----:B------:R-:W-:Y:S02]  /*9650*/  IMAD.MOV R4, RZ, RZ, -R4 ;  /* 0x000000ffff047224 */ /* 0x000fe400078e0a04 */
[----:B------:R-:W-:Y:S02]  /*9660*/  IMAD.MOV R5, RZ, RZ, -R5 ;  /* 0x000000ffff057224 */ /* 0x000fe400078e0a05 */
[C---:B------:R-:W-:Y:S02]  /*9670*/  IMAD R51, R0.reuse, R4, R51 ;  /* 0x0000000400337224 */ /* 0x040fe400078e0233 */
[----:B------:R-:W-:Y:S01]  /*9680*/  @!P6 IMAD.IADD R47, R47, 0x1, -R0 ;  /* 0x000000012f2fe824 */ /* 0x000fe200078e0a00 */
[----:B------:R-:W-:Y:S01]  /*9690*/  ISETP.GT.U32.AND P6, PT, R0, R50, PT ;  /* 0x000000320000720c */ /* 0x000fe20003fc4070 */
[----:B------:R-:W-:-:S04]  /*96a0*/  IMAD.HI.U32 R4, R2, R53, RZ ;  /* 0x0000003502047227 */ /* 0x000fc800078e00ff */
[-C--:B------:R-:W-:Y:S01]  /*96b0*/  @!P0 IADD3 R49, R49, -R0.reuse, RZ ;  /* 0x8000000031318210 */ /* 0x080fe20007ffe0ff */
[----:B------:R-:W-:Y:S01]  /*96c0*/  IMAD.MOV R4, RZ, RZ, -R4 ;  /* 0x000000ffff047224 */ /* 0x000fe200078e0a04 */
[----:B------:R-:W-:Y:S01]  /*96d0*/  ISETP.GT.U32.AND P0, PT, R0, R51, PT ;  /* 0x000000330000720c */ /* 0x000fe20003f04070 */
[----:B------:R-:W-:Y:S01]  /*96e0*/  @!P1 IMAD.IADD R48, R48, 0x1, -R0 ;  /* 0x0000000130309824 */ /* 0x000fe200078e0a00 */
[----:B------:R-:W-:Y:S01]  /*96f0*/  ISETP.GE.AND P1, PT, R54, RZ, PT ;  /* 0x000000ff3600720c */ /* 0x000fe20003f26270 */
[----:B------:R-:W-:Y:S02]  /*9700*/  @!P4 IMAD.MOV R47, RZ, RZ, -R47 ;  /* 0x000000ffff2fc224 */ /* 0x000fe400078e0a2f */
[----:B------:R-:W-:Y:S01]  /*9710*/  @!P2 IMAD.MOV R46, RZ, RZ, -R46 ;  /* 0x000000ffff2ea224 */ /* 0x000fe200078e0a2e */
[----:B------:R-:W-:Y:S01]  /*9720*/  @!P6 IADD3 R50, R50, -R0, RZ ;  /* 0x800000003232e210 */ /* 0x000fe20007ffe0ff */
[----:B------:R-:W-:Y:S01]  /*9730*/  IMAD.HI.U32 R10, R2, R57, RZ ;  /* 0x00000039020a7227 */ /* 0x000fe200078e00ff */
[----:B------:R-:W-:-:S02]  /*9740*/  ISETP.GE.AND P6, PT, R52, RZ, PT ;  /* 0x000000ff3400720c */ /* 0x000fc40003fc6270 */
[----:B------:R-:W-:Y:S01]  /*9750*/  @!P3 IADD3 R48, -R48, RZ, RZ ;  /* 0x000000ff3030b210 */ /* 0x000fe20007ffe1ff */
[C---:B------:R-:W-:Y:S02]  /*9760*/  IMAD R52, R0.reuse, R4, R53 ;  /* 0x0000000400347224 */ /* 0x040fe400078e0235 */
[----:B------:R-:W-:Y:S01]  /*9770*/  @!P0 IMAD.IADD R51, R51, 0x1, -R0 ;  /* 0x0000000133338824 */ /* 0x000fe200078e0a00 */
[C---:B------:R-:W-:Y:S01]  /*9780*/  ISETP.GT.U32.AND P0, PT, R0.reuse, R50, PT ;  /* 0x000000320000720c */ /* 0x040fe20003f04070 */
[C---:B------:R-:W-:Y:S01]  /*9790*/  IMAD R53, R0.reuse, R5, R55 ;  /* 0x0000000500357224 */ /* 0x040fe200078e0237 */
[----:B------:R-:W-:Y:S01]  /*97a0*/  IABS R55, R60 ;  /* 0x0000003c00377213 */ /* 0x000fe20000000000 */
[----:B------:R-:W-:Y:S01]  /*97b0*/  IMAD.MOV R10, RZ, RZ, -R10 ;  /* 0x000000ffff0a7224 */ /* 0x000fe200078e0a0a */
[C---:B------:R-:W-:Y:S01]  /*97c0*/  ISETP.GT.U32.AND P4, PT, R0.reuse, R51, PT ;  /* 0x000000330000720c */ /* 0x040fe20003f84070 */
[----:B------:R-:W-:Y:S01]  /*97d0*/  @!P5 IMAD.MOV R49, RZ, RZ, -R49 ;  /* 0x000000ffff31d224 */ /* 0x000fe200078e0a31 */
[----:B------:R-:W-:Y:S01]  /*97e0*/  ISETP.GT.U32.AND P2, PT, R0, R52, PT ;  /* 0x000000340000720c */ /* 0x000fe20003f44070 */
[----:B------:R-:W-:Y:S01]  /*97f0*/  IMAD.HI.U32 R4, R2, R55, RZ ;  /* 0x0000003702047227 */ /* 0x000fe200078e00ff */
[----:B------:R-:W-:-:S02]  /*9800*/  ISETP.GT.U32.AND P3, PT, R0, R53, PT ;  /* 0x000000350000720c */ /* 0x000fc40003f64070 */
[----:B------:R-:W-:Y:S01]  /*9810*/  ISETP.GE.AND P5, PT, R56, RZ, PT ;  /* 0x000000ff3800720c */ /* 0x000fe20003fa6270 */
[----:B------:R-:W-:Y:S02]  /*9820*/  IMAD.MOV R5, RZ, RZ, -R4 ;  /* 0x000000ffff057224 */ /* 0x000fe400078e0a04 */
[C---:B------:R-:W-:Y:S01]  /*9830*/  IMAD R54, R0.reuse, R10, R57 ;  /* 0x0000000a00367224 */ /* 0x040fe200078e0239 */
[----:B------:R-:W-:Y:S01]  /*9840*/  LOP3.LUT R10, R3, 0x192, RZ, 0xfc, !PT ;  /* 0x00000192030a7812 */ /* 0x000fe200078efcff */
[----:B------:R-:W-:Y:S02]  /*9850*/  IMAD R55, R0, R5, R55 ;  /* 0x0000000500377224 */ /* 0x000fe400078e0237 */
[----:B------:R-:W-:Y:S01]  /*9860*/  @!P4 IADD3 R51, R51, -R0, RZ ;  /* 0x800000003333c210 */ /* 0x000fe20007ffe0ff */
[--C-:B------:R-:W-:Y:S01]  /*9870*/  @!P0 IMAD.IADD R50, R50, 0x1, -R0.reuse ;  /* 0x0000000132328824 */ /* 0x100fe200078e0a00 */
[----:B------:R-:W-:Y:S01]  /*9880*/  ISETP.GT.U32.AND P0, PT, R0, R54, PT ;  /* 0x000000360000720c */ /* 0x000fe20003f04070 */
[--C-:B------:R-:W-:Y:S01]  /*9890*/  @!P2 IMAD.IADD R52, R52, 0x1, -R0.reuse ;  /* 0x000000013434a824 */ /* 0x100fe200078e0a00 */
[----:B------:R-:W-:Y:S01]  /*98a0*/  IABS R57, R10 ;  /* 0x0000000a00397213 */ /* 0x000fe20000000000 */
[----:B------:R-:W-:Y:S01]  /*98b0*/  @!P3 IMAD.IADD R53, R53, 0x1, -R0 ;  /* 0x000000013535b824 */ /* 0x000fe200078e0a00 */
[----:B------:R-:W-:Y:S01]  /*98c0*/  ISETP.GE.AND P4, PT, R58, RZ, PT ;  /* 0x000000ff3a00720c */ /* 0x000fe20003f86270 */
[----:B------:R-:W-:Y:S01]  /*98d0*/  @!P6 IMAD.MOV R51, RZ, RZ, -R51 ;  /* 0x000000ffff33e224 */ /* 0x000fe200078e0a33 */
[----:B------:R-:W-:Y:S01]  /*98e0*/  ISETP.GT.U32.AND P3, PT, R0, R52, PT ;  /* 0x000000340000720c */ /* 0x000fe20003f64070 */
[----:B------:R-:W-:Y:S01]  /*98f0*/  IMAD.HI.U32 R4, R2, R57, RZ ;  /* 0x0000003902047227 */ /* 0x000fe200078e00ff */
[----:B------:R-:W-:-:S02]  /*9900*/  ISETP.GT.U32.AND P6, PT, R0, R55, PT ;  /* 0x000000370000720c */ /* 0x000fc40003fc4070 */
[----:B------:R-:W-:Y:S01]  /*9910*/  LOP3.LUT R58, R3, 0x194, RZ, 0xfc, !PT ;  /* 0x00000194033a7812 */ /* 0x000fe200078efcff */
[----:B------:R-:W-:Y:S01]  /*9920*/  IMAD.MOV R4, RZ, RZ, -R4 ;  /* 0x000000ffff047224 */ /* 0x000fe200078e0a04 */
[----:B------:R-:W-:Y:S01]  /*9930*/  ISETP.GE.AND P2, PT, R59, RZ, PT ;  /* 0x000000ff3b00720c */ /* 0x000fe20003f46270 */
[----:B------:R-:W-:Y:S01]  /*9940*/  @!P1 IMAD.MOV R50, RZ, RZ, -R50 ;  /* 0x000000ffff329224 */ /* 0x000fe200078e0a32 */
[----:B------:R-:W-:Y:S01]  /*9950*/  @!P0 IADD3 R54, R54, -R0, RZ ;  /* 0x8000000036368210 */ /* 0x000fe20007ffe0ff */
[C---:B------:R-:W-:Y:S01]  /*9960*/  IMAD R56, R0.reuse, R4, R57 ;  /* 0x0000000400387224 */ /* 0x040fe200078e0239 */
[----:B------:R-:W-:Y:S02]  /*9970*/  ISETP.GT.U32.AND P1, PT, R0, R53, PT ;  /* 0x000000350000720c */ /* 0x000fe40003f24070 */
[----:B------:R-:W-:Y:S01]  /*9980*/  IABS R59, R62 ;  /* 0x0000003e003b7213 */ /* 0x000fe20000000000 */
[--C-:B------:R-:W-:Y:S01]  /*9990*/  @!P3 IMAD.IADD R52, R52, 0x1, -R0.reuse ;  /* 0x000000013434b824 */ /* 0x100fe200078e0a00 */
[----:B------:R-:W-:Y:S01]  /*99a0*/  ISETP.GT.U32.AND P0, PT, R0, R54, PT ;  /* 0x000000360000720c */ /* 0x000fe20003f04070 */
[----:B------:R-:W-:Y:S01]  /*99b0*/  @!P6 IMAD.IADD R55, R55, 0x1, -R0 ;  /* 0x000000013737e824 */ /* 0x000fe200078e0a00 */
[----:B------:R-:W-:Y:S01]  /*99c0*/  IABS R57, R58 ;  /* 0x0000003a00397213 */ /* 0x000fe20000000000 */
[----:B------:R-:W-:Y:S01]  /*99d0*/  IMAD.HI.U32 R5, R2, R59, RZ ;  /* 0x0000003b02057227 */ /* 0x000fe200078e00ff */
[----:B------:R-:W-:-:S02]  /*99e0*/  ISETP.GE.AND P6, PT, R58, RZ, PT ;  /* 0x000000ff3a00720c */ /* 0x000fc40003fc6270 */
[----:B------:R-:W-:Y:S01]  /*99f0*/  ISETP.GE.AND P3, PT, R60, RZ, PT ;  /* 0x000000ff3c00720c */ /* 0x000fe20003f66270 */
[----:B------:R-:W-:Y:S01]  /*9a00*/  @!P5 IMAD.MOV R52, RZ, RZ, -R52 ;  /* 0x000000ffff34d224 */ /* 0x000fe200078e0a34 */
[----:B------:R-:W-:Y:S01]  /*9a10*/  ISETP.GT.U32.AND P5, PT, R0, R55, PT ;  /* 0x000000370000720c */ /* 0x000fe20003fa4070 */
[----:B------:R-:W-:Y:S01]  /*9a20*/  IMAD.HI.U32 R4, R2, R57, RZ ;  /* 0x0000003902047227 */ /* 0x000fe200078e00ff */
[----:B------:R-:W-:Y:S02]  /*9a30*/  IADD3 R5, -R5, RZ, RZ ;  /* 0x000000ff05057210 */ /* 0x000fe40007ffe1ff */
[----:B------:R-:W-:Y:S01]  /*9a40*/  @!P1 IADD3 R53, R53, -R0, RZ ;  /* 0x8000000035359210 */ /* 0x000fe20007ffe0ff */
[----:B------:R-:W-:Y:S01]  /*9a50*/  IMAD.MOV R4, RZ, RZ, -R4 ;  /* 0x000000ffff047224 */ /* 0x000fe200078e0a04 */
[----:B------:R-:W-:Y:S01]  /*9a60*/  ISETP.GT.U32.AND P1, PT, R0, R56, PT ;  /* 0x000000380000720c */ /* 0x000fe20003f24070 */
[--C-:B------:R-:W-:Y:S01]  /*9a70*/  @!P0 IMAD.IADD R54, R54, 0x1, -R0.reuse ;  /* 0x0000000136368824 */ /* 0x100fe200078e0a00 */
[----:B------:R-:W-:Y:S01]  /*9a80*/  ISETP.GE.AND P0, PT, R10, RZ, PT ;  /* 0x000000ff0a00720c */ /* 0x000fe20003f06270 */
[C---:B------:R-:W-:Y:S01]  /*9a90*/  IMAD R57, R0.reuse, R4, R57 ;  /* 0x0000000400397224 */ /* 0x040fe200078e0239 */
[----:B------:R-:W-:Y:S01]  /*9aa0*/  LOP3.LUT R10, R3, 0x198, RZ, 0xfc, !PT ;  /* 0x00000198030a7812 */ /* 0x000fe200078efcff */
[----:B------:R-:W-:Y:S01]  /*9ab0*/  IMAD R58, R0, R5, R59 ;  /* 0x00000005003a7224 */ /* 0x000fe200078e023b */
[----:B------:R-:W-:Y:S01]  /*9ac0*/  @!P2 IADD3 R54, -R54, RZ, RZ ;  /* 0x000000ff3636a210 */ /* 0x000fe20007ffe1ff */
[----:B------:R-:W-:Y:S01]  /*9ad0*/  @!P4 IMAD.MOV R53, RZ, RZ, -R53 ;  /* 0x000000ffff35c224 */ /* 0x000fe200078e0a35 */
[C---:B------:R-:W-:Y:S01]  /*9ae0*/  ISETP.GT.U32.AND P4, PT, R0.reuse, R57, PT ;  /* 0x000000390000720c */ /* 0x040fe20003f84070 */
[----:B------:R-:W-:Y:S01]  /*9af0*/  @!P5 IMAD.IADD R55, R55, 0x1, -R0 ;  /* 0x000000013737d824 */ /* 0x000fe200078e0a00 */
[----:B------:R-:W-:-:S02]  /*9b00*/  ISETP.GT.U32.AND P5, PT, R0, R58, PT ;  /* 0x0000003a0000720c */ /* 0x000fc40003fa4070 */
[----:B------:R-:W-:Y:S01]  /*9b10*/  IABS R61, R10 ;  /* 0x0000000a003d7213 */ /* 0x000fe20000000000 */
[----:B------:R-:W-:Y:S01]  /*9b20*/  @!P1 IMAD.IADD R56, R56, 0x1, -R0 ;  /* 0x0000000138389824 */ /* 0x000fe200078e0a00 */
[----:B------:R-:W-:Y:S01]  /*9b30*/  ISETP.GE.AND P2, PT, R62, RZ, PT ;  /* 0x000000ff3e00720c */ /* 0x000fe20003f46270 */
[----:B------:R-:W-:Y:S01]  /*9b40*/  @!P3 IMAD.MOV R55, RZ, RZ, -R55 ;  /* 0x000000ffff37b224 */ /* 0x000fe200078e0a37 */
[----:B------:R-:W-:Y:S01]  /*9b50*/  LOP3.LUT R60, R3, 0x19c, RZ, 0xfc, !PT ;  /* 0x0000019c033c7812 */ /* 0x000fe200078efcff */
[----:B------:R-:W-:Y:S01]  /*9b60*/  IMAD.HI.U32 R4, R2, R61, RZ ;  /* 0x0000003d02047227 */ /* 0x000fe200078e00ff */
[----:B------:R-:W-:Y:S02]  /*9b70*/  ISETP.GT.U32.AND P1, PT, R0, R56, PT ;  /* 0x000000380000720c */ /* 0x000fe40003f24070 */
[----:B------:R-:W-:Y:S01]  /*9b80*/  IABS R63, R60 ;  /* 0x0000003c003f7213 */ /* 0x000fe20000000000 */
[----:B------:R-:W-:Y:S01]  /*9b90*/  IMAD.MOV R4, RZ, RZ, -R4 ;  /* 0x000000ffff047224 */ /* 0x000fe200078e0a04 */
[----:B------:R-:W-:Y:S01]  /*9ba0*/  @!P4 IADD3 R57, R57, -R0, RZ ;  /* 0x800000003939c210 */ /* 0x000fe20007ffe0ff */
[----:B------:R-:W-:Y:S01]  /*9bb0*/  @!P5 IMAD.IADD R58, R58, 0x1, -R0 ;  /* 0x000000013a3ad824 */ /* 0x000fe200078e0a00 */
[C---:B------:R-:W-:Y:S01]  /*9bc0*/  LOP3.LUT R62, R3.reuse, 0x19e, RZ, 0xfc, !PT ;  /* 0x0000019e033e7812 */ /* 0x040fe200078efcff */
[----:B------:R-:W-:Y:S01]  /*9bd0*/  IMAD R59, R0, R4, R61 ;  /* 0x00000004003b7224 */ /* 0x000fe200078e023d */
[----:B------:R-:W-:Y:S01]  /*9be0*/  LOP3.LUT R4, R3, 0x19a, RZ, 0xfc, !PT ;  /* 0x0000019a03047812 */ /* 0x000fe200078efcff */
[----:B------:R-:W-:Y:S01]  /*9bf0*/  IMAD.HI.U32 R5, R2, R63, RZ ;  /* 0x0000003f02057227 */ /* 0x000fe200078e00ff */
[----:B------:R-:W-:-:S02]  /*9c00*/  ISETP.GT.U32.AND P3, PT, R0, R57, PT ;  /* 0x000000390000720c */ /* 0x000fc40003f64070 */
[----:B------:R-:W-:Y:S01]  /*9c10*/  ISETP.GT.U32.AND P5, PT, R0, R58, PT ;  /* 0x0000003a0000720c */ /* 0x000fe20003fa4070 */
[----:B------:R-:W-:Y:S01]  /*9c20*/  @!P1 IMAD.IADD R56, R56, 0x1, -R0 ;  /* 0x0000000138389824 */ /* 0x000fe200078e0a00 */
[----:B------:R-:W-:Y:S01]  /*9c30*/  IABS R61, R4 ;  /* 0x00000004003d7213 */ /* 0x000fe20000000000 */
[----:B------:R-:W-:Y:S01]  /*9c40*/  IMAD.MOV R5, RZ, RZ, -R5 ;  /* 0x000000ffff057224 */ /* 0x000fe200078e0a05 */
[----:B------:R-:W-:Y:S01]  /*9c50*/  ISETP.GE.AND P4, PT, R4, RZ, PT ;  /* 0x000000ff0400720c */ /* 0x000fe20003f86270 */
[----:B------:R-:W-:Y:S01]  /*9c60*/  @!P0 IMAD.MOV R56, RZ, RZ, -R56 ;  /* 0x000000ffff388224 */ /* 0x000fe200078e0a38 */
[----:B------:R-:W-:Y:S01]  /*9c70*/  ISETP.GT.U32.AND P0, PT, R0, R59, PT ;  /* 0x0000003b0000720c */ /* 0x000fe20003f04070 */
[----:B------:R-:W-:Y:S01]  /*9c80*/  IMAD.HI.U32 R4, R2, R61, RZ ;  /* 0x0000003d02047227 */ /* 0x000fe200078e00ff */
[----:B------:R-:W-:Y:S02]  /*9c90*/  IABS R65, R62 ;  /* 0x0000003e00417213 */ /* 0x000fe40000000000 */
[----:B------:R-:W-:Y:S01]  /*9ca0*/  ISETP.GE.AND P1, PT, R10, RZ, PT ;  /* 0x000000ff0a00720c */ /* 0x000fe20003f26270 */
[----:B------:R-:W-:Y:S01]  /*9cb0*/  IMAD.MOV R4, RZ, RZ, -R4 ;  /* 0x000000ffff047224 */ /* 0x000fe200078e0a04 */
[----:B------:R-:W-:Y:S01]  /*9cc0*/  @!P3 IADD3 R57, R57, -R0, RZ ;  /* 0x800000003939b210 */ /* 0x000fe20007ffe0ff */
[----:B------:R-:W-:Y:S01]  /*9cd0*/  IMAD.HI.U32 R10, R2, R65, RZ ;  /* 0x00000041020a7227 */ /* 0x000fe200078e00ff */
[----:B------:R-:W-:-:S02]  /*9ce0*/  ISETP.GE.AND P3, PT, R60, RZ, PT ;  /* 0x000000ff3c00720c */ /* 0x000fc40003f66270 */
[----:B------:R-:W-:Y:S01]  /*9cf0*/  @!P5 IADD3 R58, R58, -R0, RZ ;  /* 0x800000003a3ad210 */ /* 0x000fe20007ffe0ff */
[----:B------:R-:W-:Y:S01]  /*9d00*/  IMAD R60, R0, R4, R61 ;  /* 0x00000004003c7224 */ /* 0x000fe200078e023d */
[----:B------:R-:W-:Y:S01]  /*9d10*/  LOP3.LUT R4, R3, 0x1a0, RZ, 0xfc, !PT ;  /* 0x000001a003047812 */ /* 0x000fe200078efcff */
[----:B------:R-:W-:Y:S01]  /*9d20*/  @!P0 IMAD.IADD R59, R59, 0x1, -R0 ;  /* 0x000000013b3b8824 */ /* 0x000fe200078e0a00 */
[----:B------:R-:W-:Y:S01]  /*9d30*/  ISETP.GE.AND P5, PT, R62, RZ, PT ;  /* 0x000000ff3e00720c */ /* 0x000fe20003fa6270 */
[----:B------:R-:W-:Y:S01]  /*9d40*/  @!P2 IMAD.MOV R58, RZ, RZ, -R58 ;  /* 0x000000ffff3aa224 */ /* 0x000fe200078e0a3a */
[C---:B------:R-:W-:Y:S01]  /*9d50*/  ISETP.GT.U32.AND P2, PT, R0.reuse, R60, PT ;  /* 0x0000003c0000720c */ /* 0x040fe20003f44070 */
[C---:B------:R-:W-:Y:S01]  /*9d60*/  IMAD R61, R0.reuse, R5, R63 ;  /* 0x00000005003d7224 */ /* 0x040fe200078e023f */
[----:B------:R-:W-:Y:S01]  /*9d70*/  ISETP.GT.U32.AND P0, PT, R0, R59, PT ;  /* 0x0000003b0000720c */ /* 0x000fe20003f04070 */
[----:B------:R-:W-:Y:S01]  /*9d80*/  @!P6 IMAD.MOV R57, RZ, RZ, -R57 ;  /* 0x000000ffff39e224 */ /* 0x000fe200078e0a39 */
[----:B------:R-:W-:Y:S01]  /*9d90*/  IABS R63, R4 ;  /* 0x00000004003f7213 */ /* 0x000fe20000000000 */
[----:B------:R-:W-:Y:S01]  /*9da0*/  IMAD.MOV R10, RZ, RZ, -R10 ;  /* 0x000000ffff0a7224 */ /* 0x000fe200078e0a0a */
[----:B------:R-:W-:-:S03]  /*9db0*/  ISETP.GE.AND P6, PT, R4, RZ, PT ;  /* 0x000000ff0400720c */ /* 0x000fc60003fc6270 */
[----:B------:R-:W-:-:S04]  /*9dc0*/  IMAD.HI.U32 R4, R2, R63, RZ ;  /* 0x0000003f02047227 */ /* 0x000fc800078e00ff */
[----:B------:R-:W-:Y:S02]  /*9dd0*/  @!P2 IMAD.IADD R60, R60, 0x1, -R0 ;  /* 0x000000013c3ca824 */ /* 0x000fe400078e0a00 */
[----:B------:R-:W-:Y:S01]  /*9de0*/  @!P0 IADD3 R59, R59, -R0, RZ ;  /* 0x800000003b3b8210 */ /* 0x000fe20007ffe0ff */
[C---:B------:R-:W-:Y:S01]  /*9df0*/  IMAD R62, R0.reuse, R10, R65 ;  /* 0x0000000a003e7224 */ /* 0x040fe200078e0241 */
[C---:B------:R-:W-:Y:S01]  /*9e00*/  ISETP.GT.U32.AND P0, PT, R0.reuse, R61, PT ;  /* 0x0000003d0000720c */ /* 0x040fe20003f04070 */
[----:B------:R-:W-:Y:S01]  /*9e10*/  IMAD.MOV R4, RZ, RZ, -R4 ;  /* 0x000000ffff047224 */ /* 0x000fe200078e0a04 */
[C---:B------:R-:W-:Y:S01]  /*9e20*/  ISETP.GT.U32.AND P2, PT, R0.reuse, R60, PT ;  /* 0x0000003c0000720c */ /* 0x040fe20003f44070 */
[----:B------:R-:W-:Y:S01]  /*9e30*/  @!P1 IMAD.MOV R59, RZ, RZ, -R59 ;  /* 0x000000ffff3b9224 */ /* 0x000fe200078e0a3b */
[C---:B------:R-:W-:Y:S01]  /*9e40*/  ISETP.GT.U32.AND P1, PT, R0.reuse, R62, PT ;  /* 0x0000003e0000720c */ /* 0x040fe20003f24070 */
[----:B------:R-:W-:Y:S01]  /*9e50*/  IMAD R63, R0, R4, R63 ;  /* 0x00000004003f7224 */ /* 0x000fe200078e023f */
[----:B------:R-:W-:Y:S01]  /*9e60*/  IABS R65, R74 ;  /* 0x0000004a00417213 */ /* 0x000fe20000000000 */
[----:B------:R-:W-:-:S04]  /*9e70*/  IMAD.HI.U32 R10, R2, R67, RZ ;  /* 0x00000043020a7227 */ /* 0x000fc800078e00ff */
[----:B------:R-:W-:-:S04]  /*9e80*/  IMAD.HI.U32 R5, R2, R65, RZ ;  /* 0x0000004102057227 */ /* 0x000fc800078e00ff */
[--C-:B------:R-:W-:Y:S01]  /*9e90*/  @!P2 IMAD.IADD R60, R60, 0x1, -R0.reuse ;  /* 0x000000013c3ca824 */ /* 0x100fe200078e0a00 */
[----:B------:R-:W-:Y:S01]  /*9ea0*/  ISETP.GT.U32.AND P2, PT, R0, R63, PT ;  /* 0x0000003f0000720c */ /* 0x000fe20003f44070 */
[--C-:B------:R-:W-:Y:S01]  /*9eb0*/  @!P0 IMAD.IADD R61, R61, 0x1, -R0.reuse ;  /* 0x000000013d3d8824 */ /* 0x100fe200078e0a00 */
[----:B------:R-:W-:Y:S01]  /*9ec0*/  IADD3 R5, -R5, RZ, RZ ;  /* 0x000000ff05057210 */ /* 0x000fe20007ffe1ff */
[----:B------:R-:W-:Y:S02]  /*9ed0*/  @!P1 IMAD.IADD R62, R62, 0x1, -R0 ;  /* 0x000000013e3e9824 */ /* 0x000fe400078e0a00 */
[----:B------:R-:W-:Y:S01]  /*9ee0*/  IMAD.MOV R10, RZ, RZ, -R10 ;  /* 0x000000ffff0a7224 */ /* 0x000fe200078e0a0a */
[C---:B------:R-:W-:Y:S01]  /*9ef0*/  ISETP.GT.U32.AND P0, PT, R0.reuse, R61, PT ;  /* 0x0000003d0000720c */ /* 0x040fe20003f04070 */
[----:B------:R-:W-:Y:S02]  /*9f00*/  IMAD R64, R0, R5, R65 ;  /* 0x0000000500407224 */ /* 0x000fe400078e0241 */
[----:B------:R-:W-:-:S04]  /*9f10*/  IMAD.HI.U32 R4, R2, R69, RZ ;  /* 0x0000004502047227 */ /* 0x000fc800078e00ff */
[----:B------:R-:W-:Y:S01]  /*9f20*/  @!P2 IADD3 R63, R63, -R0, RZ ;  /* 0x800000003f3fa210 */ /* 0x000fe20007ffe0ff */
[C---:B------:R-:W-:Y:S01]  /*9f30*/  IMAD R65, R0.reuse, R10, R67 ;  /* 0x0000000a00417224 */ /* 0x040fe200078e0243 */
[----:B------:R-:W-:Y:S01]  /*9f40*/  ISETP.GT.U32.AND P2, PT, R0, R62, PT ;  /* 0x0000003e0000720c */ /* 0x000fe20003f44070 */
[----:B------:R-:W-:Y:S01]  /*9f50*/  IMAD.HI.U32 R5, R2, R73, RZ ;  /* 0x0000004902057227 */ /* 0x000fe200078e00ff */
[----:B------:R-:W-:Y:S02]  /*9f60*/  IADD3 R4, -R4, RZ, RZ ;  /* 0x000000ff04047210 */ /* 0x000fe40007ffe1ff */
[C---:B------:R-:W-:Y:S01]  /*9f70*/  ISETP.GT.U32.AND P1, PT, R0.reuse, R65, PT ;  /* 0x000000410000720c */ /* 0x040fe20003f24070 */
[----:B------:R-:W-:Y:S01]  /*9f80*/  @!P0 IMAD.IADD R61, R61, 0x1, -R0 ;  /* 0x000000013d3d8824 */ /* 0x000fe200078e0a00 */
[C---:B------:R-:W-:Y:S01]  /*9f90*/  ISETP.GT.U32.AND P0, PT, R0.reuse, R64, PT ;  /* 0x000000400000720c */ /* 0x040fe20003f04070 */
[----:B------:R-:W-:Y:S01]  /*9fa0*/  IMAD R66, R0, R4, R69 ;  /* 0x0000000400427224 */ /* 0x000fe200078e0245 */
[----:B------:R-:W-:Y:S01]  /*9fb0*/  LOP3.LUT R10, R3, 0x1aa, RZ, 0xfc, !PT ;  /* 0x000001aa030a7812 */ /* 0x000fe200078efcff */
[----:B------:R-:W-:Y:S01]  /*9fc0*/  IMAD.MOV R5, RZ, RZ, -R5 ;  /* 0x000000ffff057224 */ /* 0x000fe200078e0a05 */
[----:B------:R-:W-:Y:S01]  /*9fd0*/  IABS R69, R76 ;  /* 0x0000004c00457213 */ /* 0x000fe20000000000 */
[----:B------:R-:W-:-:S02]  /*9fe0*/  @!P4 IMAD.MOV R60, RZ, RZ, -R60 ;  /* 0x000000ffff3cc224 */ /* 0x000fc400078e0a3c */
[----:B------:R-:W-:Y:S01]  /*9ff0*/  @!P2 IADD3 R62, R62, -R0, RZ ;  /* 0x800000003e3ea210 */ /* 0x000fe20007ffe0ff */
[C---:B------:R-:W-:Y:S01]  /*a000*/  IMAD R67, R0.reuse, R5, R73 ;  /* 0x0000000500437224 */ /* 0x040fe200078e0249 */
[----:B------:R-:W-:Y:S01]  /*a010*/  ISETP.GT.U32.AND P2, PT, R0, R66, PT ;  /* 0x000000420000720c */ /* 0x000fe20003f44070 */
[----:B------:R-:W-:Y:S01]  /*a020*/  @!P3 IMAD.MOV R61, RZ, RZ, -R61 ;  /* 0x000000ffff3db224 */ /* 0x000fe200078e0a3d */
[----:B------:R-:W-:Y:S01]  /*a030*/  IABS R5, R10 ;  /* 0x0000000a00057213 */ /* 0x000fe20000000000 */
[--C-:B------:R-:W-:Y:S01]  /*a040*/  @!P1 IMAD.IADD R65, R65, 0x1, -R0.reuse ;  /* 0x0000000141419824 */ /* 0x100fe200078e0a00 */
[----:B------:R-:W-:Y:S01]  /*a050*/  IABS R73, R75 ;  /* 0x0000004b00497213 */ /* 0x000fe20000000000 */
[----:B------:R-:W-:Y:S01]  /*a060*/  @!P0 IMAD.IADD R64, R64, 0x1, -R0 ;  /* 0x0000000140408824 */ /* 0x000fe200078e0a00 */
[----:B------:R-:W-:Y:S01]  /*a070*/  ISETP.GT.U32.AND P0, PT, R0, R63, PT ;  /* 0x0000003f0000720c */ /* 0x000fe20003f04070 */
[----:B------:R-:W-:Y:S01]  /*a080*/  IMAD.HI.U32 R4, R2, R5, RZ ;  /* 0x0000000502047227 */ /* 0x000fe200078e00ff */
[----:B------:R-:W-:-:S02]  /*a090*/  ISETP.GT.U32.AND P1, PT, R0, R65, PT ;  /* 0x000000410000720c */ /* 0x000fc40003f24070 */
[----:B------:R-:W-:Y:S01]  /*a0a0*/  ISETP.GT.U32.AND P4, PT, R0, R64, PT ;  /* 0x000000400000720c */ /* 0x000fe20003f84070 */
[----:B------:R-:W-:Y:S01]  /*a0b0*/  IMAD.MOV R4, RZ, RZ, -R4 ;  /* 0x000000ffff047224 */ /* 0x000fe200078e0a04 */
[----:B------:R-:W-:Y:S01]  /*a0c0*/  @!P5 IADD3 R62, -R62, RZ, RZ ;  /* 0x000000ff3e3ed210 */ /* 0x000fe20007ffe1ff */
[----:B------:R-:W-:Y:S01]  /*a0d0*/  @!P2 IMAD.IADD R66, R66, 0x1, -R0 ;  /* 0x000000014242a824 */ /* 0x000fe200078e0a00 */
[----:B------:R-:W-:Y:S01]  /*a0e0*/  ISETP.GE.AND P2, PT, R70, RZ, PT ;  /* 0x000000ff4600720c */ /* 0x000fe20003f46270 */
[----:B------:R-:W-:Y:S02]  /*a0f0*/  IMAD R68, R0, R4, R5 ;  /* 0x0000000400447224 */ /* 0x000fe400078e0205 */
[----:B------:R-:W-:-:S04]  /*a100*/  IMAD.HI.U32 R5, R2, R73, RZ ;  /* 0x0000004902057227 */ /* 0x000fc800078e00ff */
[----:B------:R-:W-:Y:S01]  /*a110*/  IMAD.MOV R5, RZ, RZ, -R5 ;  /* 0x000000ffff057224 */ /* 0x000fe200078e0a05 */
[----:B------:R-:W-:Y:S01]  /*a120*/  @!P1 IADD3 R65, R65, -R0, RZ ;  /* 0x8000000041419210 */ /* 0x000fe20007ffe0ff */
[--C-:B------:R-:W-:Y:S01]  /*a130*/  @!P0 IMAD.IADD R63, R63, 0x1, -R0.reuse ;  /* 0x000000013f3f8824 */ /* 0x100fe200078e0a00 */
[C---:B------:R-:W-:Y:S01]  /*a140*/  ISETP.GT.U32.AND P0, PT, R0.reuse, R67, PT ;  /* 0x000000430000720c */ /* 0x040fe20003f04070 */
[C---:B------:R-:W-:Y:S01]  /*a150*/  IMAD R70, R0.reuse, R5, R73 ;  /* 0x0000000500467224 */ /* 0x040fe200078e0249 */
[----:B------:R-:W-:Y:S01]  /*a160*/  ISETP.GT.U32.AND P1, PT, R0, R68, PT ;  /* 0x000000440000720c */ /* 0x000fe20003f24070 */
[----:B------:R-:W-:Y:S02]  /*a170*/  @!P2 IMAD.MOV R65, RZ, RZ, -R65 ;  /* 0x000000ffff41a224 */ /* 0x000fe400078e0a41 */
[----:B------:R-:W-:Y:S01]  /*a180*/  @!P4 IMAD.IADD R64, R64, 0x1, -R0 ;  /* 0x000000014040c824 */ /* 0x000fe200078e0a00 */
[----:B------:R-:W-:Y:S01]  /*a190*/  ISETP.GT.U32.AND P2, PT, R0, R70, PT ;  /* 0x000000460000720c */ /* 0x000fe20003f44070 */
[----:B------:R-:W-:Y:S01]  /*a1a0*/  IMAD.HI.U32 R4, R2, R69, RZ ;  /* 0x0000004502047227 */ /* 0x000fe200078e00ff */
[----:B------:R-:W-:-:S02]  /*a1b0*/  ISETP.GE.AND P4, PT, R74, RZ, PT ;  /* 0x000000ff4a00720c */ /* 0x000fc40003f86270 */
[----:B------:R-:W-:Y:S01]  /*a1c0*/  LOP3.LUT R74, R3, 0x1b0, RZ, 0xfc, !PT ;  /* 0x000001b0034a7812 */ /* 0x000fe200078efcff */
[----:B------:R-:W-:Y:S02]  /*a1d0*/  IMAD.MOV R4, RZ, RZ, -R4 ;  /* 0x000000ffff047224 */ /* 0x000fe400078e0a04 */
[----:B------:R-:W-:Y:S01]  /*a1e0*/  @!P0 IADD3 R67, R67, -R0, RZ ;  /* 0x8000000043438210 */ /* 0x000fe20007ffe0ff */
[----:B------:R-:W-:Y:S01]  /*a1f0*/  @!P6 IMAD.MOV R63, RZ, RZ, -R63 ;  /* 0x000000ffff3fe224 */ /* 0x000fe200078e0a3f */
[----:B------:R-:W-:Y:S01]  /*a200*/  ISETP.GE.AND P0, PT, R72, RZ, PT ;  /* 0x000000ff4800720c */ /* 0x000fe20003f06270 */
[--C-:B------:R-:W-:Y:S01]  /*a210*/  @!P1 IMAD.IADD R68, R68, 0x1, -R0.reuse ;  /* 0x0000000144449824 */ /* 0x100fe200078e0a00 */
[----:B------:R-:W-:Y:S01]  /*a220*/  IABS R72, R74 ;  /* 0x0000004a00487213 */ /* 0x000fe20000000000 */
[C---:B------:R-:W-:Y:S01]  /*a230*/  IMAD R69, R0.reuse, R4, R69 ;  /* 0x0000000400457224 */ /* 0x040fe200078e0245 */
[----:B------:R-:W-:Y:S01]  /*a240*/  ISETP.GT.U32.AND P1, PT, R0, R66, PT ;  /* 0x000000420000720c */ /* 0x000fe20003f24070 */
[----:B------:R-:W-:Y:S01]  /*a250*/  @!P2 IMAD.IADD R70, R70, 0x1, -R0 ;  /* 0x000000014646a824 */ /* 0x000fe200078e0a00 */
[C---:B------:R-:W-:Y:S01]  /*a260*/  ISETP.GT.U32.AND P6, PT, R0.reuse, R68, PT ;  /* 0x000000440000720c */ /* 0x040fe20003fc4070 */
[----:B------:R-:W-:Y:S01]  /*a270*/  IMAD.MOV.U32 R5, RZ, RZ, R72 ;  /* 0x000000ffff057224 */ /* 0x000fe200078e0048 */
[C---:B------:R-:W-:Y:S01]  /*a280*/  ISETP.GT.U32.AND P5, PT, R0.reuse, R69, PT ;  /* 0x000000450000720c */ /* 0x040fe20003fa4070 */
[----:B------:R-:W-:Y:S01]  /*a290*/  @!P4 IMAD.MOV R64, RZ, RZ, -R64 ;  /* 0x000000ffff40c224 */ /* 0x000fe200078e0a40 */
[----:B------:R-:W-:Y:S01]  /*a2a0*/  ISETP.GT.U32.AND P2, PT, R0, R70, PT ;  /* 0x000000460000720c */ /* 0x000fe20003f44070 */
[----:B------:R-:W-:Y:S01]  /*a2b0*/  IMAD.HI.U32 R4, R2, R5, RZ ;  /* 0x0000000502047227 */ /* 0x000fe200078e00ff */
[----:B------:R-:W-:-:S02]  /*a2c0*/  ISETP.GT.U32.AND P3, PT, R0, R67, PT ;  /* 0x000000430000720c */ /* 0x000fc40003f64070 */
[----:B------:R-:W-:Y:S01]  /*a2d0*/  ISETP.GE.AND P4, PT, R71, RZ, PT ;  /* 0x000000ff4700720c */ /* 0x000fe20003f86270 */
[----:B------:R-:W-:Y:S02]  /*a2e0*/  IMAD.MOV R4, RZ, RZ, -R4 ;  /* 0x000000ffff047224 */ /* 0x000fe400078e0a04 */
[----:B------:R-:W-:Y:S02]  /*a2f0*/  @!P1 IADD3 R66, R66, -R0, RZ ;  /* 0x8000000042429210 */ /* 0x000fe40007ffe0ff */
[----:B------:R-:W-:Y:S01]  /*a300*/  ISETP.GE.AND P1, PT, R10, RZ, PT ;  /* 0x000000ff0a00720c */ /* 0x000fe20003f26270 */
[----:B------:R-:W-:Y:S01]  /*a310*/  IMAD R71, R0, R4, R5 ;  /* 0x0000000400477224 */ /* 0x000fe200078e0205 */
[----:B------:R-:W-:Y:S01]  /*a320*/  LOP3.LUT R5, R3, 0x1b4, RZ, 0xfc, !PT ;  /* 0x000001b403057812 */ /* 0x000fe200078efcff */
[--C-:B------:R-:W-:Y:S01]  /*a330*/  @!P6 IMAD.IADD R68, R68, 0x1, -R0.reuse ;  /* 0x000000014444e824 */ /* 0x100fe200078e0a00 */
[----:B------:R-:W-:Y:S01]  /*a340*/  @!P5 IADD3 R69, R69, -R0, RZ ;  /* 0x800000004545d210 */ /* 0x000fe20007ffe0ff */
[--C-:B------:R-:W-:Y:S01]  /*a350*/  @!P2 IMAD.IADD R70, R70, 0x1, -R0.reuse ;  /* 0x000000014646a824 */ /* 0x100fe200078e0a00 */
[----:B------:R-:W-:Y:S01]  /*a360*/  ISETP.GT.U32.AND P2, PT, R0, R71, PT ;  /* 0x000000470000720c */ /* 0x000fe20003f44070 */
[----:B------:R-:W-:Y:S01]  /*a370*/  @!P3 IMAD.IADD R67, R67, 0x1, -R0 ;  /* 0x000000014343b824 */ /* 0x000fe200078e0a00 */
[----:B------:R-:W-:Y:S01]  /*a380*/  LOP3.LUT R4, R3, 0x1b2, RZ, 0xfc, !PT ;  /* 0x000001b203047812 */ /* 0x000fe200078efcff */
[----:B------:R-:W-:Y:S01]  /*a390*/  @!P0 IMAD.MOV R66, RZ, RZ, -R66 ;  /* 0x000000ffff428224 */ /* 0x000fe200078e0a42 */
[----:B------:R-:W-:Y:S01]  /*a3a0*/  ISETP.GE.AND P6, PT, R75, RZ, PT ;  /* 0x000000ff4b00720c */ /* 0x000fe20003fc6270 */
[----:B------:R-:W-:Y:S01]  /*a3b0*/  @!P4 IMAD.MOV R67, RZ, RZ, -R67 ;  /* 0x000000ffff43c224 */ /* 0x000fe200078e0a43 */
[----:B------:R-:W-:-:S02]  /*a3c0*/  IABS R75, R5 ;  /* 0x00000005004b7213 */ /* 0x000fc40000000000 */
[----:B------:R-:W-:Y:S02]  /*a3d0*/  ISETP.GT.U32.AND P0, PT, R0, R69, PT ;  /* 0x000000450000720c */ /* 0x000fe40003f04070 */
[----:B------:R-:W-:Y:S02]  /*a3e0*/  IABS R73, R4 ;  /* 0x0000000400497213 */ /* 0x000fe40000000000 */
[----:B------:R-:W-:Y:S01]  /*a3f0*/  @!P1 IADD3 R68, -R68, RZ, RZ ;  /* 0x000000ff44449210 */ /* 0x000fe20007ffe1ff */
[----:B------:R-:W-:Y:S01]  /*a400*/  @!P2 IMAD.IADD R71, R71, 0x1, -R0 ;  /* 0x000000014747a824 */ /* 0x000fe200078e0a00 */
[----:B------:R-:W-:Y:S01]  /*a410*/  ISETP.GE.AND P1, PT, R5, RZ, PT ;  /* 0x000000ff0500720c */ /* 0x000fe20003f26270 */
[----:B------:R-:W-:Y:S01]  /*a420*/  IMAD.HI.U32 R5, R2, R75, RZ ;  /* 0x0000004b02057227 */ /* 0x000fe200078e00ff */
[----:B------:R-:W-:Y:S02]  /*a430*/  LOP3.LUT R10, R3, 0x1b6, RZ, 0xfc, !PT ;  /* 0x000001b6030a7812 */ /* 0x000fe400078efcff */
[----:B------:R-:W-:Y:S01]  /*a440*/  ISETP.GE.AND P4, PT, R4, RZ, PT ;  /* 0x000000ff0400720c */ /* 0x000fe20003f86270 */
[----:B------:R-:W-:Y:S01]  /*a450*/  IMAD.HI.U32 R4, R2, R73, RZ ;  /* 0x0000004902047227 */ /* 0x000fe200078e00ff */
[----:B------:R-:W-:-:S02]  /*a460*/  ISETP.GE.AND P3, PT, R76, RZ, PT ;  /* 0x000000ff4c00720c */ /* 0x000fc40003f66270 */
[----:B------:R-:W-:Y:S01]  /*a470*/  IABS R77, R10 ;  /* 0x0000000a004d7213 */ /* 0x000fe20000000000 */
[----:B------:R-:W-:Y:S01]  /*a480*/  IMAD.MOV R72, RZ, RZ, -R4 ;  /* 0x000000ffff487224 */ /* 0x000fe200078e0a04 */
[----:B------:R-:W-:Y:S01]  /*a490*/  IADD3 R5, -R5, RZ, RZ ;  /* 0x000000ff05057210 */ /* 0x000fe20007ffe1ff */
[----:B------:R-:W-:Y:S01]  /*a4a0*/  @!P0 IMAD.IADD R69, R69, 0x1, -R0 ;  /* 0x0000000145458824 */ /* 0x000fe200078e0a00 */
[----:B------:R-:W-:Y:S01]  /*a4b0*/  ISETP.GT.U32.AND P2, PT, R0, R71, PT ;  /* 0x000000470000720c */ /* 0x000fe20003f44070 */
[----:B------:R-:W-:Y:S01]  /*a4c0*/  IMAD.HI.U32 R4, R2, R77, RZ ;  /* 0x0000004d02047227 */ /* 0x000fe200078e00ff */
[----:B------:R-:W-:Y:S02]  /*a4d0*/  ISETP.GE.AND P5, PT, R74, RZ, PT ;  /* 0x000000ff4a00720c */ /* 0x000fe40003fa6270 */
[----:B------:R-:W-:Y:S01]  /*a4e0*/  ISETP.GE.AND P0, PT, R10, RZ, PT ;  /* 0x000000ff0a00720c */ /* 0x000fe20003f06270 */
[C---:B------:R-:W-:Y:S01]  /*a4f0*/  IMAD R72, R0.reuse, R72, R73 ;  /* 0x0000004800487224 */ /* 0x040fe200078e0249 */
[----:B------:R-:W-:Y:S01]  /*a500*/  LOP3.LUT R10, R3, 0x1c2, RZ, 0xfc, !PT ;  /* 0x000001c2030a7812 */ /* 0x000fe200078efcff */
[C---:B------:R-:W-:Y:S01]  /*a510*/  IMAD R73, R0.reuse, R5, R75 ;  /* 0x0000000500497224 */ /* 0x040fe200078e024b */
[----:B------:R-:W-:Y:S01]  /*a520*/  @!P3 IADD3 R69, -R69, RZ, RZ ;  /* 0x000000ff4545b210 */ /* 0x000fe20007ffe1ff */
[----:B------:R-:W-:Y:S01]  /*a530*/  IMAD.MOV R74, RZ, RZ, -R4 ;  /* 0x000000ffff4a7224 */ /* 0x000fe200078e0a04 */
[C---:B------:R-:W-:Y:S01]  /*a540*/  ISETP.GT.U32.AND P3, PT, R0.reuse, R72, PT ;  /* 0x000000480000720c */ /* 0x040fe20003f64070 */
[----:B------:R-:W-:Y:S01]  /*a550*/  @!P6 IMAD.MOV R70, RZ, RZ, -R70 ;  /* 0x000000ffff46e224 */ /* 0x000fe200078e0a46 */
[C---:B------:R-:W-:Y:S01]  /*a560*/  ISETP.GT.U32.AND P6, PT, R0.reuse, R73, PT ;  /* 0x000000490000720c */ /* 0x040fe20003fc4070 */
[----:B------:R-:W-:Y:S01]  /*a570*/  IMAD R74, R0, R74, R77 ;  /* 0x0000004a004a7224 */ /* 0x000fe200078e024d */
[----:B------:R-:W-:Y:S01]  /*a580*/  IABS R77, R83 ;  /* 0x00000053004d7213 */ /* 0x000fe20000000000 */
[----:B------:R-:W-:Y:S01]  /*a590*/  @!P2 IMAD.IADD R71, R71, 0x1, -R0 ;  /* 0x000000014747a824 */ /* 0x000fe200078e0a00 */
[----:B------:R-:W-:Y:S01]  /*a5a0*/  IABS R84, R10 ;  /* 0x0000000a00547213 */ /* 0x000fe20000000000 */
[----:B------:R-:W-:Y:S01]  /*a5b0*/  IMAD.HI.U32 R4, R2, R79, RZ ;  /* 0x0000004f02047227 */ /* 0x000fe200078e00ff */
[----:B------:R-:W-:-:S02]  /*a5c0*/  ISETP.GT.U32.AND P2, PT, R0, R74, PT ;  /* 0x0000004a0000720c */ /* 0x000fc40003f44070 */
[----:B------:R-:W-:Y:S01]  /*a5d0*/  @!P5 IADD3 R71, -R71, RZ, RZ ;  /* 0x000000ff4747d210 */ /* 0x000fe20007ffe1ff */
[----:B------:R-:W-:Y:S02]  /*a5e0*/  IMAD.HI.U32 R5, R2, R85, RZ ;  /* 0x0000005502057227 */ /* 0x000fe400078e00ff */
[----:B------:R-:W-:Y:S02]  /*a5f0*/  @!P3 IADD3 R72, R72, -R0, RZ ;  /* 0x800000004848b210 */ /* 0x000fe40007ffe0ff */
[----:B------:R-:W-:Y:S02]  /*a600*/  IMAD.MOV R4, RZ, RZ, -R4 ;  /* 0x000000ffff047224 */ /* 0x000fe400078e0a04 */
[----:B------:R-:W-:Y:S01]  /*a610*/  @!P6 IMAD.IADD R73, R73, 0x1, -R0 ;  /* 0x000000014949e824 */ /* 0x000fe200078e0a00 */
[C---:B------:R-:W-:Y:S01]  /*a620*/  ISETP.GT.U32.AND P6, PT, R0.reuse, R72, PT ;  /* 0x000000480000720c */ /* 0x040fe20003fc4070 */
[----:B------:R-:W-:Y:S02]  /*a630*/  IMAD.MOV R5, RZ, RZ, -R5 ;  /* 0x000000ffff057224 */ /* 0x000fe400078e0a05 */
[C---:B------:R-:W-:Y:S01]  /*a640*/  IMAD R75, R0.reuse, R4, R79 ;  /* 0x00000004004b7224 */ /* 0x040fe200078e024f */
[C---:B------:R-:W-:Y:S01]  /*a650*/  ISETP.GT.U32.AND P5, PT, R0.reuse, R73, PT ;  /* 0x000000490000720c */ /* 0x040fe20003fa4070 */
[----:B------:R-:W-:Y:S01]  /*a660*/  IMAD R76, R0, R5, R85 ;  /* 0x00000005004c7224 */ /* 0x000fe200078e0255 */
[----:B------:R-:W-:Y:S01]  /*a670*/  IABS R85, R80 ;  /* 0x0000005000557213 */ /* 0x000fe20000000000 */
[----:B------:R-:W-:Y:S01]  /*a680*/  IMAD.HI.U32 R5, R2, R77, RZ ;  /* 0x0000004d02057227 */ /* 0x000fe200078e00ff */
[----:B------:R-:W-:-:S02]  /*a690*/  ISETP.GT.U32.AND P3, PT, R0, R75, PT ;  /* 0x0000004b0000720c */ /* 0x000fc40003f64070 */
[----:B------:R-:W-:Y:S01]  /*a6a0*/  LOP3.LUT R4, R3, 0x1c0, RZ, 0xfc, !PT ;  /* 0x000001c003047812 */ /* 0x000fe200078efcff */
[--C-:B------:R-:W-:Y:S02]  /*a6b0*/  @!P2 IMAD.IADD R74, R74, 0x1, -R0.reuse ;  /* 0x000000014a4aa824 */ /* 0x100fe400078e0a00 */
[----:B------:R-:W-:Y:S01]  /*a6c0*/  IMAD.MOV R5, RZ, RZ, -R5 ;  /* 0x000000ffff057224 */ /* 0x000fe200078e0a05 */
[----:B------:R-:W-:Y:S01]  /*a6d0*/  IABS R79, R4 ;  /* 0x00000004004f7213 */ /* 0x000fe20000000000 */
[----:B------:R-:W-:Y:S01]  /*a6e0*/  @!P6 IMAD.IADD R72, R72, 0x1, -R0 ;  /* 0x000000014848e824 */ /* 0x000fe200078e0a00 */
[C---:B------:R-:W-:Y:S01]  /*a6f0*/  ISETP.GT.U32.AND P2, PT, R0.reuse, R74, PT ;  /* 0x0000004a0000720c */ /* 0x040fe20003f44070 */
[C---:B------:R-:W-:Y:S01]  /*a700*/  IMAD R77, R0.reuse, R5, R77 ;  /* 0x00000005004d7224 */ /* 0x040fe200078e024d */
[----:B------:R-:W-:Y:S01]  /*a710*/  ISETP.GT.U32.AND P6, PT, R0, R76, PT ;  /* 0x0000004c0000720c */ /* 0x000fe20003fc4070 */
[----:B------:R-:W-:Y:S01]  /*a720*/  IMAD.HI.U32 R5, R2, R85, RZ ;  /* 0x0000005502057227 */ /* 0x000fe200078e00ff */
[----:B------:R-:W-:-:S02]  /*a730*/  @!P5 IADD3 R73, R73, -R0, RZ ;  /* 0x800000004949d210 */ /* 0x000fc40007ffe0ff */
[C---:B------:R-:W-:Y:S01]  /*a740*/  ISETP.GT.U32.AND P5, PT, R0.reuse, R77, PT ;  /* 0x0000004d0000720c */ /* 0x040fe20003fa4070 */
[----:B------:R-:W-:Y:S02]  /*a750*/  @!P3 IMAD.IADD R75, R75, 0x1, -R0 ;  /* 0x000000014b4bb824 */ /* 0x000fe400078e0a00 */
[----:B------:R-:W-:Y:S02]  /*a760*/  IMAD.MOV R5, RZ, RZ, -R5 ;  /* 0x000000ffff057224 */ /* 0x000fe400078e0a05 */
[----:B------:R-:W-:Y:S01]  /*a770*/  @!P4 IMAD.MOV R72, RZ, RZ, -R72 ;  /* 0x000000ffff48c224 */ /* 0x000fe200078e0a48 */
[----:B------:R-:W-:Y:S01]  /*a780*/  ISETP.GT.U32.AND P3, PT, R0, R75, PT ;  /* 0x0000004b0000720c */ /* 0x000fe20003f64070 */
[----:B------:R-:W-:Y:S01]  /*a790*/  @!P2 IMAD.IADD R74, R74, 0x1, -R0 ;  /* 0x000000014a4aa824 */ /* 0x000fe200078e0a00 */
[----:B------:R-:W-:Y:S01]  /*a7a0*/  ISETP.GE.AND P2, PT, R78, RZ, PT ;  /* 0x000000ff4e00720c */ /* 0x000fe20003f46270 */
[----:B------:R-:W-:Y:S01]  /*a7b0*/  IMAD R78, R0, R5, R85 ;  /* 0x00000005004e7224 */ /* 0x000fe200078e0255 */
[----:B------:R-:W-:Y:S01]  /*a7c0*/  IABS R85, R82 ;  /* 0x0000005200557213 */ /* 0x000fe20000000000 */
[----:B------:R-:W-:Y:S01]  /*a7d0*/  IMAD.HI.U32 R5, R2, R79, RZ ;  /* 0x0000004f02057227 */ /* 0x000fe200078e00ff */
[----:B------:R-:W-:-:S03]  /*a7e0*/  @!P0 IADD3 R74, -R74, RZ, RZ ;  /* 0x000000ff4a4a8210 */ /* 0x000fc60007ffe1ff */
[--C-:B------:R-:W-:Y:S01]  /*a7f0*/  @!P6 IMAD.IADD R76, R76, 0x1, -R0.reuse ;  /* 0x000000014c4ce824 */ /* 0x100fe200078e0a00 */
[----:B------:R-:W-:Y:S01]  /*a800*/  ISETP.GE.AND P6, PT, R81, RZ, PT ;  /* 0x000000ff5100720c */ /* 0x000fe20003fc6270 */
[----:B------:R-:W-:Y:S01]  /*a810*/  @!P5 IMAD.IADD R77, R77, 0x1, -R0 ;  /* 0x000000014d4dd824 */ /* 0x000fe200078e0a00 */
[----:B------:R-:W-:Y:S01]  /*a820*/  IADD3 R81, -R5, RZ, RZ ;  /* 0x000000ff05517210 */ /* 0x000fe20007ffe1ff */
[----:B------:R-:W-:Y:S01]  /*a830*/  IMAD.MOV.U32 R5, RZ, RZ, R84 ;  /* 0x000000ffff057224 */ /* 0x000fe200078e0054 */
[----:B------:R-:W-:Y:S01]  /*a840*/  ISETP.GE.AND P5, PT, R83, RZ, PT ;  /* 0x000000ff5300720c */ /* 0x000fe20003fa6270 */
[----:B------:R-:W-:Y:S01]  /*a850*/  @!P3 IMAD.IADD R75, R75, 0x1, -R0 ;  /* 0x000000014b4bb824 */ /* 0x000fe200078e0a00 */
[----:B------:R-:W-:Y:S01]  /*a860*/  ISETP.GT.U32.AND P4, PT, R0, R77, PT ;  /* 0x0000004d0000720c */ /* 0x000fe20003f84070 */
[----:B------:R-:W-:Y:S01]  /*a870*/  IMAD.HI.U32 R83, R2, R5, RZ ;  /* 0x0000000502537227 */ /* 0x000fe200078e00ff */
[----:B------:R-:W-:-:S03]  /*a880*/  ISETP.GT.U32.AND P3, PT, R0, R78, PT ;  /* 0x0000004e0000720c */ /* 0x000fc60003f64070 */
[----:B------:R-:W-:Y:S02]  /*a890*/  IMAD.MOV R84, RZ, RZ, -R83 ;  /* 0x000000ffff547224 */ /* 0x000fe400078e0a53 */
[----:B------:R-:W-:Y:S01]  /*a8a0*/  @!P2 IMAD.MOV R75, RZ, RZ, -R75 ;  /* 0x000000ffff4ba224 */ /* 0x000fe200078e0a4b */
[----:B------:R-:W-:Y:S01]  /*a8b0*/  ISETP.GE.AND P2, PT, R80, RZ, PT ;  /* 0x000000ff5000720c */ /* 0x000fe20003f46270 */
[C---:B------:R-:W-:Y:S01]  /*a8c0*/  IMAD R80, R0.reuse, R84, R5 ;  /* 0x0000005400507224 */ /* 0x040fe200078e0205 */
[----:B------:R-:W-:Y:S01]  /*a8d0*/  LOP3.LUT R5, R3, 0x1c8, RZ, 0xfc, !PT ;  /* 0x000001c803057812 */ /* 0x000fe200078efcff */
[C---:B------:R-:W-:Y:S02]  /*a8e0*/  IMAD R79, R0.reuse, R81, R79 ;  /* 0x00000051004f7224 */ /* 0x040fe400078e024f */
[----:B------:R-:W-:Y:S01]  /*a8f0*/  @!P4 IADD3 R77, R77, -R0, RZ ;  /* 0x800000004d4dc210 */ /* 0x000fe20007ffe0ff */
[----:B------:R-:W-:Y:S01]  /*a900*/  IMAD.MOV.U32 R81, RZ, RZ, R85 ;  /* 0x000000ffff517224 */ /* 0x000fe200078e0055 */
[C---:B------:R-:W-:Y:S01]  /*a910*/  ISETP.GT.U32.AND P4, PT, R0.reuse, R80, PT ;  /* 0x000000500000720c */ /* 0x040fe20003f84070 */
[----:B------:R-:W-:Y:S01]  /*a920*/  @!P1 IMAD.MOV R73, RZ, RZ, -R73 ;  /* 0x000000ffff499224 */ /* 0x000fe200078e0a49 */
[----:B------:R-:W-:Y:S01]  /*a930*/  ISETP.GT.U32.AND P0, PT, R0, R79, PT ;  /* 0x0000004f0000720c */ /* 0x000fe20003f04070 */
[----:B------:R-:W-:Y:S01]  /*a940*/  IMAD.HI.U32 R83, R2, R81, RZ ;  /* 0x0000005102537227 */ /* 0x000fe200078e00ff */
[----:B------:R-:W-:-:S02]  /*a950*/  @!P3 IADD3 R78, R78, -R0, RZ ;  /* 0x800000004e4eb210 */ /* 0x000fc40007ffe0ff */
[C---:B------:R-:W-:Y:S01]  /*a960*/  ISETP.GT.U32.AND P3, PT, R0.reuse, R76, PT ;  /* 0x0000004c0000720c */ /* 0x040fe20003f64070 */
[----:B------:R-:W-:Y:S01]  /*a970*/  IMAD.MOV R83, RZ, RZ, -R83 ;  /* 0x000000ffff537224 */ /* 0x000fe200078e0a53 */
[C---:B------:R-:W-:Y:S01]  /*a980*/  ISETP.GT.U32.AND P1, PT, R0.reuse, R78, PT ;  /* 0x0000004e0000720c */ /* 0x040fe20003f24070 */
[----:B------:R-:W-:Y:S02]  /*a990*/  @!P5 IMAD.MOV R77, RZ, RZ, -R77 ;  /* 0x000000ffff4dd224 */ /* 0x000fe400078e0a4d */
[----:B------:R-:W-:Y:S01]  /*a9a0*/  IMAD R81, R0, R83, R81 ;  /* 0x0000005300517224 */ /* 0x000fe200078e0251 */
[----:B------:R-:W-:Y:S02]  /*a9b0*/  IABS R83, R5 ;  /* 0x0000000500537213 */ /* 0x000fe40000000000 */
[----:B------:R-:W-:Y:S01]  /*a9c0*/  @!P4 IADD3 R80, R80, -R0, RZ ;  /* 0x800000005050c210 */ /* 0x000fe20007ffe0ff */
[----:B------:R-:W-:-:S03]  /*a9d0*/  @!P0 IMAD.IADD R79, R79, 0x1, -R0 ;  /* 0x000000014f4f8824 */ /* 0x000fc600078e0a00 */
[----:B------:R-:W-:Y:S01]  /*a9e0*/  ISETP.GT.U32.AND P4, PT, R0, R80, PT ;  /* 0x000000500000720c */ /* 0x000fe20003f84070 */
[--C-:B------:R-:W-:Y:S01]  /*a9f0*/  @!P3 IMAD.IADD R76, R76, 0x1, -R0.reuse ;  /* 0x000000014c4cb824 */ /* 0x100fe200078e0a00 */
[----:B------:R-:W-:Y:S01]  /*aa00*/  ISETP.GT.U32.AND P0, PT, R0, R79, PT ;  /* 0x0000004f0000720c */ /* 0x000fe20003f04070 */
[----:B------:R-:W-:Y:S01]  /*aa10*/  @!P1 IMAD.IADD R78, R78, 0x1, -R0 ;  /* 0x000000014e4e9824 */ /* 0x000fe200078e0a00 */
[----:B------:R-:W-:Y:S01]  /*aa20*/  ISETP.GE.AND P3, PT, R4, RZ, PT ;  /* 0x000000ff0400720c */ /* 0x000fe20003f66270 */
[----:B------:R-:W-:Y:S01]  /*aa30*/  @!P6 IMAD.MOV R76, RZ, RZ, -R76 ;  /* 0x000000ffff4ce224 */ /* 0x000fe200078e0a4c */
[----:B------:R-:W-:Y:S01]  /*aa40*/  LOP3.LUT R4, R3, 0x1c6, RZ, 0xfc, !PT ;  /* 0x000001c603047812 */ /* 0x000fe200078efcff */
[----:B------:R-:W-:Y:S01]  /*aa50*/  @!P2 IMAD.MOV R78, RZ, RZ, -R78 ;  /* 0x000000ffff4ea224 */ /* 0x000fe200078e0a4e */
[----:B------:R-:W-:Y:S02]  /*aa60*/  ISETP.GE.AND P1, PT, R10, RZ, PT ;  /* 0x000000ff0a00720c */ /* 0x000fe40003f26270 */
[----:B------:R-:W-:-:S02]  /*aa70*/  IABS R89, R4 ;  /* 0x0000000400597213 */ /* 0x000fc40000000000 */
[----:B------:R-:W-:Y:S02]  /*aa80*/  ISETP.GE.AND P6, PT, R82, RZ, PT ;  /* 0x000000ff5200720c */ /* 0x000fe40003fc6270 */
[----:B------:R-:W-:Y:S01]  /*aa90*/  @!P4 IADD3 R80, R80, -R0, RZ ;  /* 0x800000005050c210 */ /* 0x000fe20007ffe0ff */
[----:B------:R-:W-:Y:S01]  /*aaa0*/  IMAD.HI.U32 R82, R2, R89, RZ ;  /* 0x0000005902527227 */ /* 0x000fe200078e00ff */
[----:B------:R-:W-:Y:S02]  /*aab0*/  ISETP.GT.U32.AND P4, PT, R0, R81, PT ;  /* 0x000000510000720c */ /* 0x000fe40003f84070 */
[----:B------:R-:W-:Y:S01]  /*aac0*/  LOP3.LUT R10, R3, 0x1ca, RZ, 0xfc, !PT ;  /* 0x000001ca030a7812 */ /* 0x000fe200078efcff */
[----:B------:R-:W-:Y:S01]  /*aad0*/  @!P0 IMAD.IADD R79, R79, 0x1, -R0 ;  /* 0x000000014f4f8824 */ /* 0x000fe200078e0a00 */
[----:B------:R-:W-:Y:S01]  /*aae0*/  ISETP.GE.AND P5, PT, R4, RZ, PT ;  /* 0x000000ff0400720c */ /* 0x000fe20003fa6270 */
[----:B------:R-:W-:Y:S01]  /*aaf0*/  IMAD.HI.U32 R4, R2, R83, RZ ;  /* 0x0000005302047227 */ /* 0x000fe200078e00ff */
[----:B------:R-:W-:-:S02]  /*ab00*/  ISETP.GE.AND P0, PT, R10, RZ, PT ;  /* 0x000000ff0a00720c */ /* 0x000fc40003f06270 */
[----:B------:R-:W-:Y:S01]  /*ab10*/  IABS R87, R10 ;  /* 0x0000000a00577213 */ /* 0x000fe20000000000 */
[----:B------:R-:W-:Y:S01]  /*ab20*/  IMAD.MOV R82, RZ, RZ, -R82 ;  /* 0x000000ffff527224 */ /* 0x000fe200078e0a52 */
[----:B------:R-:W-:Y:S01]  /*ab30*/  LOP3.LUT R10, R3, 0x1cc, RZ, 0xfc, !PT ;  /* 0x000001cc030a7812 */ /* 0x000fe200078efcff */
[----:B------:R-:W-:Y:S01]  /*ab40*/  IMAD.MOV R4, RZ, RZ, -R4 ;  /* 0x000000ffff047224 */ /* 0x000fe200078e0a04 */
[----:B------:R-:W-:Y:S01]  /*ab50*/  @!P1 IADD3 R80, -R80, RZ, RZ ;  /* 0x000000ff50509210 */ /* 0x000fe20007ffe1ff */
[C---:B------:R-:W-:Y:S01]  /*ab60*/  IMAD R82, R0.reuse, R82, R89 ;  /* 0x0000005200527224 */ /* 0x040fe200078e0259 */
[----:B------:R-:W-:Y:S01]  /*ab70*/  @!P4 IADD3 R81, R81, -R0, RZ ;  /* 0x800000005151c210 */ /* 0x000fe20007ffe0ff */
[----:B------:R-:W-:Y:S01]  /*ab80*/  IMAD R83, R0, R4, R83 ;  /* 0x0000000400537224 */ /* 0x000fe200078e0253 */
[----:B------:R-:W-:Y:S01]  /*ab90*/  IABS R85, R10 ;  /* 0x0000000a00557213 */ /* 0x000fe20000000000 */
[----:B------:R-:W-:Y:S01]  /*aba0*/  IMAD.HI.U32 R84, R2, R87, RZ ;  /* 0x0000005702547227 */ /* 0x000fe200078e00ff */
[----:B------:R-:W-:-:S02]  /*abb0*/  ISETP.GT.U32.AND P4, PT, R0, R81, PT ;  /* 0x000000510000720c */ /* 0x000fc40003f84070 */
[C---:B------:R-:W-:Y:S01]  /*abc0*/  ISETP.GT.U32.AND P1, PT, R0.reuse, R83, PT ;  /* 0x000000530000720c */ /* 0x040fe20003f24070 */
[----:B------:R-:W-:Y:S01]  /*abd0*/  @!P3 IMAD.MOV R79, RZ, RZ, -R79 ;  /* 0x000000ffff4fb224 */ /* 0x000fe200078e0a4f */
[----:B------:R-:W-:Y:S01]  /*abe0*/  ISETP.GT.U32.AND P3, PT, R0, R82, PT ;  /* 0x000000520000720c */ /* 0x000fe20003f64070 */
[----:B------:R-:W-:Y:S01]  /*abf0*/  IMAD.MOV R84, RZ, RZ, -R84 ;  /* 0x000000ffff547224 */ /* 0x000fe200078e0a54 */
[----:B------:R-:W-:Y:S01]  /*ac00*/  ISETP.GE.AND P2, PT, R5, RZ, PT ;  /* 0x000000ff0500720c */ /* 0x000fe20003f46270 */
[----:B------:R-:W-:Y:S01]  /*ac10*/  IMAD.HI.U32 R4, R2, R85, RZ ;  /* 0x0000005502047227 */ /* 0x000fe200078e00ff */
[----:B------:R-:W-:-:S03]  /*ac20*/  IABS R5, R88 ;  /* 0x0000005800057213 */ /* 0x000fc60000000000 */
[C---:B------:R-:W-:Y:S01]  /*ac30*/  IMAD R84, R0.reuse, R84, R87 ;  /* 0x0000005400547224 */ /* 0x040fe200078e0257 */
[----:B------:R-:W-:Y:S01]  /*ac40*/  IABS R87, R90 ;  /* 0x0000005a00577213 */ /* 0x000fe20000000000 */
[----:B------:R-:W-:Y:S02]  /*ac50*/  IMAD.MOV R4, RZ, RZ, -R4 ;  /* 0x000000ffff047224 */ /* 0x000fe400078e0a04 */
[--C-:B------:R-:W-:Y:S01]  /*ac60*/  @!P4 IMAD.IADD R81, R81, 0x1, -R0.reuse ;  /* 0x000000015151c824 */ /* 0x100fe200078e0a00 */
[C---:B------:R-:W-:Y:S01]  /*ac70*/  ISETP.GT.U32.AND P4, PT, R0.reuse, R84, PT ;  /* 0x000000540000720c */ /* 0x040fe20003f84070 */
[----:B------:R-:W-:Y:S01]  /*ac80*/  IMAD R85, R0, R4, R85 ;  /* 0x0000000400557224 */ /* 0x000fe200078e0255 */
[----:B------:R-:W-:Y:S01]  /*ac90*/  LOP3.LUT R4, R3, 0x1d2, RZ, 0xfc, !PT ;  /* 0x000001d203047812 */ /* 0x000fe200078efcff */
[----:B------:R-:W-:Y:S02]  /*aca0*/  @!P6 IMAD.MOV R81, RZ, RZ, -R81 ;  /* 0x000000ffff51e224 */ /* 0x000fe400078e0a51 */
[--C-:B------:R-:W-:Y:S01]  /*acb0*/  @!P3 IMAD.IADD R82, R82, 0x1, -R0.reuse ;  /* 0x000000015252b824 */ /* 0x100fe200078e0a00 */
[----:B------:R-:W-:Y:S01]  /*acc0*/  ISETP.GT.U32.AND P6, PT, R0, R85, PT ;  /* 0x000000550000720c */ /* 0x000fe20003fc4070 */
[----:B------:R-:W-:Y:S01]  /*acd0*/  @!P1 IMAD.IADD R83, R83, 0x1, -R0 ;  /* 0x0000000153539824 */ /* 0x000fe200078e0a00 */
[----:B------:R-:W-:Y:S01]  /*ace0*/  IABS R91, R4 ;  /* 0x00000004005b7213 */ /* 0x000fe20000000000 */
[----:B------:R-:W-:Y:S01]  /*acf0*/  IMAD.HI.U32 R86, R2, R5, RZ ;  /* 0x0000000502567227 */ /* 0x000fe200078e00ff */
[----:B------:R-:W-:-:S02]  /*ad00*/  ISETP.GT.U32.AND P3, PT, R0, R82, PT ;  /* 0x000000520000720c */ /* 0x000fc40003f64070 */
[----:B------:R-:W-:Y:S01]  /*ad10*/  ISETP.GT.U32.AND P1, PT, R0, R83, PT ;  /* 0x000000530000720c */ /* 0x000fe20003f24070 */
[----:B------:R-:W-:-:S04]  /*ad20*/  IMAD.HI.U32 R92, R2, R87, RZ ;  /* 0x00000057025c7227 */ /* 0x000fc800078e00ff */
[----:B------:R-:W-:Y:S01]  /*ad30*/  IMAD.MOV R86, RZ, RZ, -R86 ;  /* 0x000000ffff567224 */ /* 0x000fe200078e0a56 */
[----:B------:R-:W-:Y:S01]  /*ad40*/  IADD3 R92, -R92, RZ, RZ ;  /* 0x000000ff5c5c7210 */ /* 0x000fe20007ffe1ff */
[--C-:B------:R-:W-:Y:S02]  /*ad50*/  @!P4 IMAD.IADD R84, R84, 0x1, -R0.reuse ;  /* 0x000000015454c824 */ /* 0x100fe400078e0a00 */
[C---:B------:R-:W-:Y:S01]  /*ad60*/  IMAD R86, R0.reuse, R86, R5 ;  /* 0x0000005600567224 */ /* 0x040fe200078e0205 */
[----:B------:R-:W-:Y:S01]  /*ad70*/  LOP3.LUT R5, R3, 0x1d4, RZ, 0xfc, !PT ;  /* 0x000001d403057812 */ /* 0x000fe200078efcff */
[--C-:B------:R-:W-:Y:S01]  /*ad80*/  @!P6 IMAD.IADD R85, R85, 0x1, -R0.reuse ;  /* 0x000000015555e824 */ /* 0x100fe200078e0a00 */
[C---:B------:R-:W-:Y:S01]  /*ad90*/  ISETP.GT.U32.AND P4, PT, R0.reuse, R84, PT ;  /* 0x000000540000720c */ /* 0x040fe20003f84070 */
[----:B------:R-:W-:Y:S01]  /*ada0*/  IMAD R87, R0, R92, R87 ;  /* 0x0000005c00577224 */ /* 0x000fe200078e0257 */
[----:B------:R-:W-:Y:S01]  /*adb0*/  IABS R89, R5 ;  /* 0x0000000500597213 */ /* 0x000fe20000000000 */
[----:B------:R-:W-:Y:S01]  /*adc0*/  @!P3 IMAD.IADD R82, R82, 0x1, -R0 ;  /* 0x000000015252b824 */ /* 0x000fe200078e0a00 */
[----:B------:R-:W-:Y:S01]  /*add0*/  @!P1 IADD3 R83, R83, -R0, RZ ;  /* 0x8000000053539210 */ /* 0x000fe20007ffe0ff */
[----:B------:R-:W-:Y:S01]  /*ade0*/  IMAD.HI.U32 R92, R2, R91, RZ ;  /* 0x0000005b025c7227 */ /* 0x000fe200078e00ff */
[----:B------:R-:W-:-:S02]  /*adf0*/  ISETP.GT.U32.AND P6, PT, R0, R85, PT ;  /* 0x000000550000720c */ /* 0x000fc40003fc4070 */
[----:B------:R-:W-:Y:S01]  /*ae00*/  ISETP.GT.U32.AND P1, PT, R0, R87, PT ;  /* 0x000000570000720c */ /* 0x000fe20003f24070 */
[----:B------:R-:W-:Y:S01]  /*ae10*/  IMAD.HI.U32 R93, R2, R89, RZ ;  /* 0x00000059025d7227 */ /* 0x000fe200078e00ff */
[----:B------:R-:W-:Y:S02]  /*ae20*/  ISETP.GT.U32.AND P3, PT, R0, R86, PT ;  /* 0x000000560000720c */ /* 0x000fe40003f64070 */
[----:B------:R-:W-:Y:S01]  /*ae30*/  @!P2 IADD3 R83, -R83, RZ, RZ ;  /* 0x000000ff5353a210 */ /* 0x000fe20007ffe1ff */
[----:B------:R-:W-:Y:S01]  /*ae40*/  @!P5 IMAD.MOV R82, RZ, RZ, -R82 ;  /* 0x000000ffff52d224 */ /* 0x000fe200078e0a52 */
[----:B------:R-:W-:Y:S01]  /*ae50*/  ISETP.GE.AND P5, PT, R10, RZ, PT ;  /* 0x000000ff0a00720c */ /* 0x000fe20003fa6270 */
[----:B------:R-:W-:Y:S01]  /*ae60*/  IMAD.MOV R92, RZ, RZ, -R92 ;  /* 0x000000ffff5c7224 */ /* 0x000fe200078e0a5c */
[----:B------:R-:W-:Y:S01]  /*ae70*/  IADD3 R93, -R93, RZ, RZ ;  /* 0x000000ff5d5d7210 */ /* 0x000fe20007ffe1ff */
[--C-:B------:R-:W-:Y:S01]  /*ae80*/  @!P4 IMAD.IADD R84, R84, 0x1, -R0.reuse ;  /* 0x000000015454c824 */ /* 0x100fe200078e0a00 */
[----:B------:R-:W-:Y:S01]  /*ae90*/  ISETP.GE.AND P4, PT, R88, RZ, PT ;  /* 0x000000ff5800720c */ /* 0x000fe20003f86270 */
[----:B------:R-:W-:Y:S01]  /*aea0*/  IMAD R88, R0, R92, R91 ;  /* 0x0000005c00587224 */ /* 0x000fe200078e025b */
[----:B------:R-:W-:Y:S01]  /*aeb0*/  LOP3.LUT R10, R3, 0x1d8, RZ, 0xfc, !PT ;  /* 0x000001d8030a7812 */ /* 0x000fe200078efcff */
[----:B------:R-:W-:-:S02]  /*aec0*/  @!P6 IMAD.IADD R85, R85, 0x1, -R0 ;  /* 0x000000015555e824 */ /* 0x000fc400078e0a00 */
[C---:B------:R-:W-:Y:S01]  /*aed0*/  IMAD R89, R0.reuse, R93, R89 ;  /* 0x0000005d00597224 */ /* 0x040fe200078e0259 */
[----:B------:R-:W-:Y:S01]  /*aee0*/  ISETP.GT.U32.AND P6, PT, R0, R88, PT ;  /* 0x000000580000720c */ /* 0x000fe20003fc4070 */
[--C-:B------:R-:W-:Y:S01]  /*aef0*/  @!P1 IMAD.IADD R87, R87, 0x1, -R0.reuse ;  /* 0x0000000157579824 */ /* 0x100fe200078e0a00 */
[----:B------:R-:W-:Y:S01]  /*af00*/  IABS R92, R10 ;  /* 0x0000000a005c7213 */ /* 0x000fe20000000000 */
[----:B------:R-:W-:Y:S01]  /*af10*/  @!P3 IMAD.IADD R86, R86, 0x1, -R0 ;  /* 0x000000015656b824 */ /* 0x000fe200078e0a00 */
[----:B------:R-:W-:Y:S01]  /*af20*/  @!P5 IADD3 R85, -R85, RZ, RZ ;  /* 0x000000ff5555d210 */ /* 0x000fe20007ffe1ff */
[----:B------:R-:W-:Y:S01]  /*af30*/  @!P0 IMAD.MOV R84, RZ, RZ, -R84 ;  /* 0x000000ffff548224 */ /* 0x000fe200078e0a54 */
[C---:B------:R-:W-:Y:S02]  /*af40*/  ISETP.GT.U32.AND P1, PT, R0.reuse, R87, PT ;  /* 0x000000570000720c */ /* 0x040fe40003f24070 */
[----:B------:R-:W-:Y:S02]  /*af50*/  ISETP.GT.U32.AND P5, PT, R0, R89, PT ;  /* 0x000000590000720c */ /* 0x000fe40003fa4070 */
[----:B------:R-:W-:-:S02]  /*af60*/  ISETP.GE.AND P3, PT, R90, RZ, PT ;  /* 0x000000ff5a00720c */ /* 0x000fc40003f66270 */
[----:B------:R-:W-:Y:S02]  /*af70*/  LOP3.LUT R90, R3, 0x1d6, RZ, 0xfc, !PT ;  /* 0x000001d6035a7812 */ /* 0x000fe400078efcff */
[----:B------:R-:W-:Y:S02]  /*af80*/  ISETP.GT.U32.AND P2, PT, R0, R86, PT ;  /* 0x000000560000720c */ /* 0x000fe40003f44070 */
[----:B------:R-:W-:Y:S02]  /*af90*/  IABS R91, R90 ;  /* 0x0000005a005b7213 */ /* 0x000fe40000000000 */
[----:B------:R-:W-:Y:S01]  /*afa0*/  ISETP.GE.AND P0, PT, R4, RZ, PT ;  /* 0x000000ff0400720c */ /* 0x000fe20003f06270 */
[--C-:B------:R-:W-:Y:S01]  /*afb0*/  @!P1 IMAD.IADD R87, R87, 0x1, -R0.reuse ;  /* 0x0000000157579824 */ /* 0x100fe200078e0a00 */
[----:B------:R-:W-:Y:S01]  /*afc0*/  @!P6 IADD3 R88, R88, -R0, RZ ;  /* 0x800000005858e210 */ /* 0x000fe20007ffe0ff */
[----:B------:R-:W-:Y:S01]  /*afd0*/  IMAD.MOV.U32 R4, RZ, RZ, R91 ;  /* 0x000000ffff047224 */ /* 0x000fe200078e005b */
[----:B------:R-:W-:Y:S01]  /*afe0*/  ISETP.GE.AND P1, PT, R90, RZ, PT ;  /* 0x000000ff5a00720c */ /* 0x000fe20003f26270 */
[----:B------:R-:W-:Y:S01]  /*aff0*/  @!P5 IMAD.IADD R89, R89, 0x1, -R0 ;  /* 0x000000015959d824 */ /* 0x000fe200078e0a00 */
[----:B------:R-:W-:Y:S01]  /*b000*/  ISETP.GT.U32.AND P5, PT, R0, R88, PT ;  /* 0x000000580000720c */ /* 0x000fe20003fa4070 */
[----:B------:R-:W-:Y:S01]  /*b010*/  IMAD.HI.U32 R90, R2, R4, RZ ;  /* 0x00000004025a7227 */ /* 0x000fe200078e00ff */
[----:B------:R-:W-:-:S02]  /*b020*/  LOP3.LUT R93, R3, 0x1dc, RZ, 0xfc, !PT ;  /* 0x000001dc035d7812 */ /* 0x000fc400078efcff */
[----:B------:R-:W-:Y:S01]  /*b030*/  ISETP.GE.AND P6, PT, R10, RZ, PT ;  /* 0x000000ff0a00720c */ /* 0x000fe20003fc6270 */
[----:B------:R-:W-:Y:S02]  /*b040*/  IMAD.MOV R90, RZ, RZ, -R90 ;  /* 0x000000ffff5a7224 */ /* 0x000fe400078e0a5a */
[----:B------:R-:W-:Y:S01]  /*b050*/  @!P2 IMAD.IADD R86, R86, 0x1, -R0 ;  /* 0x000000015656a824 */ /* 0x000fe200078e0a00 */
[----:B------:R-:W-:Y:S01]  /*b060*/  ISETP.GE.AND P2, PT, R5, RZ, PT ;  /* 0x000000ff0500720c */ /* 0x000fe20003f46270 */
[----:B------:R-:W-:Y:S02]  /*b070*/  IMAD R90, R0, R90, R4 ;  /* 0x0000005a005a7224 */ /* 0x000fe400078e0204 */
[----:B------:R-:W-:Y:S01]  /*b080*/  IMAD.MOV.U32 R91, RZ, RZ, R92 ;  /* 0x000000ffff5b7224 */ /* 0x000fe200078e005c */
[----:B------:R-:W-:Y:S01]  /*b090*/  @!P4 IADD3 R86, -R86, RZ, RZ ;  /* 0x000000ff5656c210 */ /* 0x000fe20007ffe1ff */
[----:B------:R-:W-:Y:S01]  /*b0a0*/  @!P5 IMAD.IADD R88, R88, 0x1, -R0 ;  /* 0x000000015858d824 */ /* 0x000fe200078e0a00 */
[----:B------:R-:W-:Y:S01]  /*b0b0*/  ISETP.GT.U32.AND P4, PT, R0, R89, PT ;  /* 0x000000590000720c */ /* 0x000fe20003f84070 */
[----:B------:R-:W-:Y:S01]  /*b0c0*/  IMAD.HI.U32 R5, R2, R91, RZ ;  /* 0x0000005b02057227 */ /* 0x000fe200078e00ff */
[----:B------:R-:W-:-:S02]  /*b0d0*/  ISETP.GT.U32.AND P5, PT, R0, R90, PT ;  /* 0x0000005a0000720c */ /* 0x000fc40003fa4070 */
[----:B------:R-:W-:Y:S01]  /*b0e0*/  LOP3.LUT R92, R3, 0x1da, RZ, 0xfc, !PT ;  /* 0x000001da035c7812 */ /* 0x000fe200078efcff */
[----:B------:R-:W-:Y:S01]  /*b0f0*/  IMAD.MOV R5, RZ, RZ, -R5 ;  /* 0x000000ffff057224 */ /* 0x000fe200078e0a05 */
[----:B------:R-:W-:Y:S01]  /*b100*/  @!P0 IADD3 R88, -R88, RZ, RZ ;  /* 0x000000ff58588210 */ /* 0x000fe20007ffe1ff */
[----:B------:R-:W-:Y:S01]  /*b110*/  @!P3 IMAD.MOV R87, RZ, RZ, -R87 ;  /* 0x000000ffff57b224 */ /* 0x000fe200078e0a57 */
[----:B------:R-:W-:Y:S01]  /*b120*/  ISETP.GE.AND P3, PT, R92, RZ, PT ;  /* 0x000000ff5c00720c */ /* 0x000fe20003f66270 */
[----:B------:R-:W-:Y:S01]  /*b130*/  IMAD R91, R0, R5, R91 ;  /* 0x00000005005b7224 */ /* 0x000fe200078e025b */
[----:B------:R-:W-:Y:S02]  /*b140*/  ISETP.GE.AND P0, PT, R94, RZ, PT ;  /* 0x000000ff5e00720c */ /* 0x000fe40003f06270 */
[----:B------:R-:W-:Y:S01]  /*b150*/  IABS R92, R92 ;  /* 0x0000005c005c7213 */ /* 0x000fe20000000000 */
[--C-:B------:R-:W-:Y:S01]  /*b160*/  @!P4 IMAD.IADD R89, R89, 0x1, -R0.reuse ;  /* 0x000000015959c824 */ /* 0x100fe200078e0a00 */
[----:B------:R-:W-:Y:S01]  /*b170*/  ISETP.GE.AND P4, PT, R93, RZ, PT ;  /* 0x000000ff5d00720c */ /* 0x000fe20003f86270 */
[----:B------:R-:W-:Y:S01]  /*b180*/  @!P5 IMAD.IADD R90, R90, 0x1, -R0 ;  /* 0x000000015a5ad824 */ /* 0x000fe200078e0a00 */
[----:B------:R-:W-:Y:S01]  /*b190*/  IABS R93, R93 ;  /* 0x0000005d005d7213 */ /* 0x000fe20000000000 */
[----:B------:R-:W-:Y:S01]  /*b1a0*/  @!P2 IMAD.MOV R89, RZ, RZ, -R89 ;  /* 0x000000ffff59a224 */ /* 0x000fe200078e0a59 */
[----:B------:R-:W-:Y:S01]  /*b1b0*/  ISETP.GT.U32.AND P2, PT, R0, R91, PT ;  /* 0x0000005b0000720c */ /* 0x000fe20003f44070 */
[----:B------:R-:W-:Y:S01]  /*b1c0*/  IMAD.HI.U32 R5, R2, R92, RZ ;  /* 0x0000005c02057227 */ /* 0x000fe200078e00ff */
[----:B------:R-:W-:-:S02]  /*b1d0*/  ISETP.GT.U32.AND P5, PT, R0, R90, PT ;  /* 0x0000005a0000720c */ /* 0x000fc40003fa4070 */
[----:B------:R-:W-:Y:S01]  /*b1e0*/  IABS R94, R94 ;  /* 0x0000005e005e7213 */ /* 0x000fe20000000000 */
[----:B------:R-:W-:-:S04]  /*b1f0*/  IMAD.HI.U32 R4, R2, R93, RZ ;  /* 0x0000005d02047227 */ /* 0x000fc800078e00ff */
[----:B------:R-:W-:Y:S01]  /*b200*/  IMAD.HI.U32 R10, R2, R94, RZ ;  /* 0x0000005e020a7227 */ /* 0x000fe200078e00ff */
[----:B------:R-:W-:-:S03]  /*b210*/  IADD3 R4, -R4, RZ, RZ ;  /* 0x000000ff04047210 */ /* 0x000fc60007ffe1ff */
[--C-:B------:R-:W-:Y:S02]  /*b220*/  @!P2 IMAD.IADD R91, R91, 0x1, -R0.reuse ;  /* 0x000000015b5ba824 */ /* 0x100fe400078e0a00 */
[----:B------:R-:W-:Y:S02]  /*b230*/  IMAD R93, R0, R4, R93 ;  /* 0x00000004005d7224 */ /* 0x000fe400078e025d */
[----:B------:R-:W-:Y:S01]  /*b240*/  @!P5 IMAD.IADD R90, R90, 0x1, -R0 ;  /* 0x000000015a5ad824 */ /* 0x000fe200078e0a00 */
[C---:B------:R-:W-:Y:S01]  /*b250*/  ISETP.GT.U32.AND P2, PT, R0.reuse, R91, PT ;  /* 0x0000005b0000720c */ /* 0x040fe20003f44070 */
[----:B------:R-:W-:Y:S02]  /*b260*/  IMAD.MOV R5, RZ, RZ, -R5 ;  /* 0x000000ffff057224 */ /* 0x000fe400078e0a05 */
[----:B------:R-:W-:Y:S01]  /*b270*/  @!P1 IMAD.MOV R90, RZ, RZ, -R90 ;  /* 0x000000ffff5a9224 */ /* 0x000fe200078e0a5a */
[----:B------:R-:W-:Y:S01]  /*b280*/  ISETP.GT.U32.AND P1, PT, R0, R93, PT ;  /* 0x0000005d0000720c */ /* 0x000fe20003f24070 */
[----:B------:R-:W-:-:S02]  /*b290*/  IMAD.MOV R10, RZ, RZ, -R10 ;  /* 0x000000ffff0a7224 */ /* 0x000fc400078e0a0a */
[C---:B------:R-:W-:Y:S02]  /*b2a0*/  IMAD R92, R0.reuse, R5, R92 ;  /* 0x00000005005c7224 */ /* 0x040fe400078e025c */
[----:B------:R-:W-:Y:S02]  /*b2b0*/  IMAD R94, R0, R10, R94 ;  /* 0x0000000a005e7224 */ /* 0x000fe400078e025e */
[----:B------:R-:W-:Y:S01]  /*b2c0*/  IMAD.HI.U32 R4, R2, R96, RZ ;  /* 0x0000006002047227 */ /* 0x000fe200078e00ff */
[----:B------:R-:W-:-:S03]  /*b2d0*/  ISETP.GT.U32.AND P5, PT, R0, R92, PT ;  /* 0x0000005c0000720c */ /* 0x000fc60003fa4070 */
[--C-:B------:R-:W-:Y:S01]  /*b2e0*/  @!P2 IMAD.IADD R91, R91, 0x1, -R0.reuse ;  /* 0x000000015b5ba824 */ /* 0x100fe200078e0a00 */
[----:B------:R-:W-:Y:S01]  /*b2f0*/  ISETP.GT.U32.AND P2, PT, R0, R94, PT ;  /* 0x0000005e0000720c */ /* 0x000fe20003f44070 */
[----:B------:R-:W-:Y:S02]  /*b300*/  @!P1 IMAD.IADD R93, R93, 0x1, -R0 ;  /* 0x000000015d5d9824 */ /* 0x000fe400078e0a00 */
[----:B------:R-:W-:Y:S02]  /*b310*/  IMAD.MOV R4, RZ, RZ, -R4 ;  /* 0x000000ffff047224 */ /* 0x000fe400078e0a04 */
[----:B------:R-:W-:Y:S01]  /*b320*/  IMAD.HI.U32 R5, R2, R95, RZ ;  /* 0x0000005f02057227 */ /* 0x000fe200078e00ff */
[----:B------:R-:W-:-:S03]  /*b330*/  ISETP.GT.U32.AND P1, PT, R0, R93, PT ;  /* 0x0000005d0000720c */ /* 0x000fc60003f24070 */
[----:B------:R-:W-:Y:S01]  /*b340*/  @!P5 IADD3 R92, R92, -R0, RZ ;  /* 0x800000005c5cd210 */ /* 0x000fe20007ffe0ff */
[----:B------:R-:W-:Y:S01]  /*b350*/  IMAD R96, R0, R4, R96 ;  /* 0x0000000400607224 */ /* 0x000fe200078e0260 */
[----:B------:R-:W-:Y:S01]  /*b360*/  IADD3 R5, -R5, RZ, RZ ;  /* 0x000000ff05057210 */ /* 0x000fe20007ffe1ff */
[----:B------:R-:W-:Y:S01]  /*b370*/  IMAD.HI.U32 R4, R2, R97, RZ ;  /* 0x0000006102047227 */ /* 0x000fe200078e00ff */
[----:B------:R-:W-:-:S03]  /*b380*/  ISETP.GT.U32.AND P5, PT, R0, R92, PT ;  /* 0x0000005c0000720c */ /* 0x000fc60003fa4070 */
[----:B------:R-:W-:Y:S02]  /*b390*/  @!P2 IMAD.IADD R94, R94, 0x1, -R0 ;  /* 0x000000015e5ea824 */ /* 0x000fe400078e0a00 */
[----:B------:R-:W-:Y:S02]  /*b3a0*/  IMAD.MOV R4, RZ, RZ, -R4 ;  /* 0x000000ffff047224 */ /* 0x000fe400078e0a04 */
[----:B------:R-:W-:Y:S01]  /*b3b0*/  @!P1 IMAD.IADD R93, R93, 0x1, -R0 ;  /* 0x000000015d5d9824 */ /* 0x000fe200078e0a00 */
[C---:B------:R-:W-:Y:S01]  /*b3c0*/  ISETP.GT.U32.AND P2, PT, R0.reuse, R94, PT ;  /* 0x0000005e0000720c */ /* 0x040fe20003f44070 */
[C---:B------:R-:W-:Y:S01]  /*b3d0*/  IMAD R95, R0.reuse, R5, R95 ;  /* 0x00000005005f7224 */ /* 0x040fe200078e025f */
[C---:B------:R-:W-:Y:S01]  /*b3e0*/  ISETP.GT.U32.AND P1, PT, R0.reuse, R96, PT ;  /* 0x000000600000720c */ /* 0x040fe20003f24070 */
[----:B------:R-:W-:Y:S02]  /*b3f0*/  IMAD R97, R0, R4, R97 ;  /* 0x0000000400617224 */ /* 0x000fe400078e0261 */
[----:B------:R-:W-:Y:S01]  /*b400*/  @!P5 IADD3 R92, R92, -R0, RZ ;  /* 0x800000005c5cd210 */ /* 0x000fe20007ffe0ff */
[----:B------:R-:W-:Y:S01]  /*b410*/  @!P6 IMAD.MOV R91, RZ, RZ, -R91 ;  /* 0x000000ffff5be224 */ /* 0x000fe200078e0a5b */
[----:B------:R-:W-:Y:S01]  /*b420*/  ISETP.GT.U32.AND P5, PT, R0, R95, PT ;  /* 0x0000005f0000720c */ /* 0x000fe20003fa4070 */
[----:B------:R-:W-:-:S04]  /*b430*/  IMAD.HI.U32 R5, R2, R99, RZ ;  /* 0x0000006302057227 */ /* 0x000fc800078e00ff */
[----:B------:R-:W-:Y:S01]  /*b440*/  IMAD.MOV R5, RZ, RZ, -R5 ;  /* 0x000000ffff057224 */ /* 0x000fe200078e0a05 */
[----:B------:R-:W-:Y:S01]  /*b450*/  @!P2 IADD3 R94, R94, -R0, RZ ;  /* 0x800000005e5ea210 */ /* 0x000fe20007ffe0ff */
[----:B------:R-:W-:Y:S01]  /*b460*/  IMAD.HI.U32 R4, R2, R98, RZ ;  /* 0x0000006202047227 */ /* 0x000fe200078e00ff */
[----:B------:R-:W-:-:S03]  /*b470*/  ISETP.GT.U32.AND P2, PT, R0, R97, PT ;  /* 0x000000610000720c */ /* 0x000fc60003f44070 */
[--C-:B------:R-:W-:Y:S02]  /*b480*/  @!P1 IMAD.IADD R96, R96, 0x1, -R0.reuse ;  /* 0x0000000160609824 */ /* 0x100fe400078e0a00 */
[----:B------:R-:W-:Y:S01]  /*b490*/  @!P5 IMAD.IADD R95, R95, 0x1, -R0 ;  /* 0x000000015f5fd824 */ /* 0x000fe200078e0a00 */
[----:B------:R-:W-:Y:S01]  /*b4a0*/  ISETP.GE.AND P5, PT, R101, RZ, PT ;  /* 0x000000ff6500720c */ /* 0x000fe20003fa6270 */
[C---:B------:R-:W-:Y:S01]  /*b4b0*/  IMAD R99, R0.reuse, R5, R99 ;  /* 0x0000000500637224 */ /* 0x040fe200078e0263 */
[----:B------:R-:W-:Y:S01]  /*b4c0*/  ISETP.GT.U32.AND P6, PT, R0, R96, PT ;  /* 0x000000600000720c */ /* 0x000fe20003fc4070 */
[----:B------:R-:W-:Y:S01]  /*b4d0*/  IMAD.MOV R4, RZ, RZ, -R4 ;  /* 0x000000ffff047224 */ /* 0x000fe200078e0a04 */
[----:B------:R-:W-:Y:S01]  /*b4e0*/  IABS R101, R120 ;  /* 0x0000007800657213 */ /* 0x000fe20000000000 */
[----:B------:R-:W-:Y:S01]  /*b4f0*/  IMAD.HI.U32 R10, R2, R100, RZ ;  /* 0x00000064020a7227 */ /* 0x000fe200078e00ff */
[C---:B------:R-:W-:Y:S02]  /*b500*/  ISETP.GT.U32.AND P1, PT, R0.reuse, R95, PT ;  /* 0x0000005f0000720c */ /* 0x040fe40003f24070 */
[----:B------:R-:W-:Y:S01]  /*b510*/  @!P2 IADD3 R97, R97, -R0, RZ ;  /* 0x800000006161a210 */ /* 0x000fe20007ffe0ff */
[----:B------:R-:W-:-:S02]  /*b520*/  IMAD R98, R0, R4, R98 ;  /* 0x0000000400627224 */ /* 0x000fc400078e0262 */
[----:B------:R-:W-:Y:S01]  /*b530*/  IMAD.HI.U32 R4, R2, R101, RZ ;  /* 0x0000006502047227 */ /* 0x000fe200078e00ff */
[----:B------:R-:W-:-:S03]  /*b540*/  ISETP.GT.U32.AND P2, PT, R0, R97, PT ;  /* 0x000000610000720c */ /* 0x000fc60003f44070 */
[----:B------:R-:W-:Y:S01]  /*b550*/  @!P6 IMAD.IADD R96, R96, 0x1, -R0 ;  /* 0x000000016060e824 */ /* 0x000fe200078e0a00 */
[C---:B------:R-:W-:Y:S01]  /*b560*/  ISETP.GT.U32.AND P6, PT, R0.reuse, R99, PT ;  /* 0x000000630000720c */ /* 0x040fe20003fc4070 */
[----:B------:R-:W-:Y:S02]  /*b570*/  IMAD.MOV R10, RZ, RZ, -R10 ;  /* 0x000000ffff0a7224 */ /* 0x000fe400078e0a0a */
[----:B------:R-:W-:Y:S02]  /*b580*/  IMAD.MOV R4, RZ, RZ, -R4 ;  /* 0x000000ffff047224 */ /* 0x000fe400078e0a04 */
[C---:B------:R-:W-:Y:S02]  /*b590*/  IMAD R100, R0.reuse, R10, R100 ;  /* 0x0000000a00647224 */ /* 0x040fe400078e0264 */
[----:B------:R-:W-:Y:S02]  /*b5a0*/  IMAD R101, R0, R4, R101 ;  /* 0x0000000400657224 */ /* 0x000fe400078e0265 */
[----:B------:R-:W-:Y:S01]  /*b5b0*/  @!P1 IMAD.IADD R95, R95, 0x1, -R0 ;  /* 0x000000015f5f9824 */ /* 0x000fe200078e0a00 */
[----:B------:R-:W-:Y:S01]  /*b5c0*/  @!P2 IADD3 R97, R97, -R0, RZ ;  /* 0x800000006161a210 */ /* 0x000fe20007ffe0ff */
[----:B------:R-:W-:Y:S01]  /*b5d0*/  IMAD.HI.U32 R5, R2, R102, RZ ;  /* 0x0000006602057227 */ /* 0x000fe200078e00ff */
[----:B------:R-:W-:-:S02]  /*b5e0*/  ISETP.GT.U32.AND P1, PT, R0, R98, PT ;  /* 0x000000620000720c */ /* 0x000fc40003f24070 */
[C---:B------:R-:W-:Y:S01]  /*b5f0*/  ISETP.GT.U32.AND P2, PT, R0.reuse, R100, PT ;  /* 0x000000640000720c */ /* 0x040fe20003f44070 */
[----:B------:R-:W-:Y:S01]  /*b600*/  @!P6 IMAD.IADD R99, R99, 0x1, -R0 ;  /* 0x000000016363e824 */ /* 0x000fe200078e0a00 */
[----:B------:R-:W-:Y:S01]  /*b610*/  ISETP.GT.U32.AND P6, PT, R0, R101, PT ;  /* 0x000000650000720c */ /* 0x000fe20003fc4070 */
[----:B------:R-:W-:Y:S01]  /*b620*/  IMAD.MOV R4, RZ, RZ, -R5 ;  /* 0x000000ffff047224 */ /* 0x000fe200078e0a05 */
[----:B------:R-:W-:Y:S01]  /*b630*/  IADD3 R5, -R249, RZ, RZ ;  /* 0x000000fff9057210 */ /* 0x000fe20007ffe1ff */
[----:B------:R-:W-:Y:S01]  /*b640*/  IMAD.HI.U32 R10, R2, R104, RZ ;  /* 0x00000068020a7227 */ /* 0x000fe200078e00ff */
[----:B------:R-:W-:-:S03]  /*b650*/  IABS R249, R117 ;  /* 0x0000007500f97213 */ /* 0x000fc60000000000 */
[----:B------:R-:W-:Y:S01]  /*b660*/  IMAD R102, R0, R4, R102 ;  /* 0x0000000400667224 */ /* 0x000fe200078e0266 */
[----:B------:R-:W-:Y:S01]  /*b670*/  IABS R4, R8 ;  /* 0x0000000800047213 */ /* 0x000fe20000000000 */
[----:B------:R-:W-:-:S04]  /*b680*/  IMAD.HI.U32 R3, R2, R249, RZ ;  /* 0x000000f902037227 */ /* 0x000fc800078e00ff */
[--C-:B------:R-:W-:Y:S01]  /*b690*/  @!P1 IMAD.IADD R98, R98, 0x1, -R0.reuse ;  /* 0x0000000162629824 */ /* 0x100fe200078e0a00 */
[----:B------:R-:W-:Y:S01]  /*b6a0*/  ISETP.GE.AND P1, PT, R251, RZ, PT ;  /* 0x000000fffb00720c */ /* 0x000fe20003f26270 */
[----:B------:R-:W-:Y:S01]  /*b6b0*/  @!P2 IMAD.IADD R100, R100, 0x1, -R0 ;  /* 0x000000016464a824 */ /* 0x000fe200078e0a00 */
[----:B------:R-:W-:Y:S01]  /*b6c0*/  ISETP.GE.AND P2, PT, R250, RZ, PT ;  /* 0x000000fffa00720c */ /* 0x000fe20003f46270 */
[----:B------:R-:W-:Y:S01]  /*b6d0*/  IMAD.MOV R10, RZ, RZ, -R10 ;  /* 0x000000ffff0a7224 */ /* 0x000fe200078e0a0a */
[----:B------:R-:W-:Y:S01]  /*b6e0*/  IABS R250, R252 ;  /* 0x000000fc00fa7213 */ /* 0x000fe20000000000 */
[C---:B------:R-:W-:Y:S01]  /*b6f0*/  IMAD R103, R0.reuse, R5, R103 ;  /* 0x0000000500677224 */ /* 0x040fe200078e0267 */
[----:B------:R-:W-:Y:S01]  /*b700*/  IABS R251, R7 ;  /* 0x0000000700fb7213 */ /* 0x000fe20000000000 */
[----:B------:R-:W-:Y:S01]  /*b710*/  IMAD.MOV R3, RZ, RZ, -R3 ;  /* 0x000000ffff037224 */ /* 0x000fe200078e0a03 */
[----:B------:R-:W-:Y:S01]  /*b720*/  @!P6 IADD3 R101, R101, -R0, RZ ;  /* 0x800000006565e210 */ /* 0x000fe20007ffe0ff */
[C---:B------:R-:W-:Y:S01]  /*b730*/  IMAD R104, R0.reuse, R10, R104 ;  /* 0x0000000a00687224 */ /* 0x040fe200078e0268 */
[----:B------:R-:W-:Y:S01]  /*b740*/  IABS R5, R9 ;  /* 0x0000000900057213 */ /* 0x000fe20000000000 */
[C---:B------:R-:W-:Y:S01]  /*b750*/  IMAD R249, R0.reuse, R3, R249 ;  /* 0x0000000300f97224 */ /* 0x040fe200078e02f9 */
[----:B------:R-:W-:Y:S01]  /*b760*/  ISETP.GT.U32.AND P6, PT, R0, R102, PT ;  /* 0x000000660000720c */ /* 0x000fe20003fc4070 */
[----:B------:R-:W-:Y:S01]  /*b770*/  IMAD.HI.U32 R10, R2, R250, RZ ;  /* 0x000000fa020a7227 */ /* 0x000fe200078e00ff */
[----:B------:R-:W-:-:S03]  /*b780*/  @!P3 IADD3 R92, -R92, RZ, RZ ;  /* 0x000000ff5c5cb210 */ /* 0x000fc60007ffe1ff */
[----:B---3--:R-:W-:Y:S01]  /*b790*/  IMAD.HI.U32 R124, R2, R251, RZ ;  /* 0x000000fb027c7227 */ /* 0x008fe200078e00ff */
[----:B------:R-:W-:-:S03]  /*b7a0*/  ISETP.GT.U32.AND P3, PT, R0, R98, PT ;  /* 0x000000620000720c */ /* 0x000fc60003f64070 */
[----:B------:R-:W-:Y:S01]  /*b7b0*/  IMAD.HI.U32 R3, R2, R4, RZ ;  /* 0x0000000402037227 */ /* 0x000fe200078e00ff */
[----:B------:R-:W-:-:S03]  /*b7c0*/  IADD3 R124, -R124, RZ, RZ ;  /* 0x000000ff7c7c7210 */ /* 0x000fc60007ffe1ff */
[----:B------:R-:W-:-:S04]  /*b7d0*/  IMAD.HI.U32 R2, R2, R5, RZ ;  /* 0x0000000502027227 */ /* 0x000fc800078e00ff */
[----:B------:R-:W-:Y:S01]  /*b7e0*/  @!P4 IMAD.MOV R93, RZ, RZ, -R93 ;  /* 0x000000ffff5dc224 */ /* 0x000fe200078e0a5d */
[C---:B------:R-:W-:Y:S01]  /*b7f0*/  ISETP.GT.U32.AND P4, PT, R0.reuse, R99, PT ;  /* 0x000000630000720c */ /* 0x040fe20003f84070 */
[----:B------:R-:W-:Y:S01]  /*b800*/  @!P0 IMAD.MOV R94, RZ, RZ, -R94 ;  /* 0x000000ffff5e8224 */ /* 0x000fe200078e0a5e */
[----:B------:R-:W-:Y:S01]  /*b810*/  ISETP.GT.U32.AND P0, PT, R0, R100, PT ;  /* 0x000000640000720c */ /* 0x000fe20003f04070 */
[----:B------:R-:W-:Y:S02]  /*b820*/  IMAD.MOV R3, RZ, RZ, -R3 ;  /* 0x000000ffff037224 */ /* 0x000fe400078e0a03 */
[----:B------:R-:W-:Y:S02]  /*b830*/  IMAD.MOV R2, RZ, RZ, -R2 ;  /* 0x000000ffff027224 */ /* 0x000fe400078e0a02 */
[----:B------:R-:W-:Y:S02]  /*b840*/  IMAD.MOV R10, RZ, RZ, -R10 ;  /* 0x000000ffff0a7224 */ /* 0x000fe400078e0a0a */
[----:B------:R-:W-:Y:S01]  /*b850*/  @!P6 IMAD.IADD R102, R102, 0x1, -R0 ;  /* 0x000000016666e824 */ /* 0x000fe200078e0a00 */
[----:B------:R-:W-:Y:S01]  /*b860*/  @!P1 IADD3 R96, -R96, RZ, RZ ;  /* 0x000000ff60609210 */ /* 0x000fe20007ffe1ff */
[C---:B------:R-:W-:Y:S01]  /*b870*/  IMAD R4, R0.reuse, R3, R4 ;  /* 0x0000000300047224 */ /* 0x040fe200078e0204 */
[C---:B------:R-:W-:Y:S01]  /*b880*/  ISETP.GT.U32.AND P6, PT, R0.reuse, R103, PT ;  /* 0x000000670000720c */ /* 0x040fe20003fc4070 */
[----:B------:R-:W-:-:S02]  /*b890*/  IMAD R5, R0, R2, R5 ;  /* 0x0000000200057224 */ /* 0x000fc400078e0205 */
[----:B------:R-:W1:Y:S01]  /*b8a0*/  LDC.64 R2, c[0x0][0x238] ;  /* 0x00008e00ff027b82 */ /* 0x000e620000000a00 */
[C---:B------:R-:W-:Y:S01]  /*b8b0*/  IMAD R250, R0.reuse, R10, R250 ;  /* 0x0000000a00fa7224 */ /* 0x040fe200078e02fa */
[C---:B------:R-:W-:Y:S01]  /*b8c0*/  ISETP.GT.U32.AND P1, PT, R0.reuse, R102, PT ;  /* 0x000000660000720c */ /* 0x040fe20003f24070 */
[C---:B------:R-:W-:Y:S02]  /*b8d0*/  IMAD R251, R0.reuse, R124, R251 ;  /* 0x0000007c00fb7224 */ /* 0x040fe400078e02fb */
[----:B------:R-:W-:Y:S01]  /*b8e0*/  @!P2 IMAD.MOV R97, RZ, RZ, -R97 ;  /* 0x000000ffff61a224 */ /* 0x000fe200078e0a61 */
[----:B------:R-:W-:Y:S01]  /*b8f0*/  ISETP.GT.U32.AND P2, PT, R0, R104, PT ;  /* 0x000000680000720c */ /* 0x000fe20003f44070 */
[--C-:B------:R-:W-:Y:S01]  /*b900*/  @!P3 IMAD.IADD R98, R98, 0x1, -R0.reuse ;  /* 0x000000016262b824 */ /* 0x100fe200078e0a00 */
[C---:B------:R-:W-:Y:S01]  /*b910*/  ISETP.GT.U32.AND P3, PT, R0.reuse, R249, PT ;  /* 0x000000f90000720c */ /* 0x040fe20003f64070 */
[--C-:B------:R-:W-:Y:S01]  /*b920*/  @!P4 IMAD.IADD R99, R99, 0x1, -R0.reuse ;  /* 0x000000016363c824 */ /* 0x100fe200078e0a00 */
[----:B------:R-:W-:Y:S01]  /*b930*/  ISETP.GT.U32.AND P4, PT, R0, R250, PT ;  /* 0x000000fa0000720c */ /* 0x000fe20003f84070 */
[----:B------:R-:W2:Y:S01]  /*b940*/  LDL.LU R124, [R1+0x1c10] ;  /* 0x001c1000017c7983 */ /* 0x000ea20000300800 */
[-C--:B------:R-:W-:Y:S01]  /*b950*/  @!P0 IADD3 R100, R100, -R0.reuse, RZ ;  /* 0x8000000064648210 */ /* 0x080fe20007ffe0ff */
[----:B------:R-:W-:Y:S01]  /*b960*/  @!P5 IMAD.MOV R95, RZ, RZ, -R95 ;  /* 0x000000ffff5fd224 */ /* 0x000fe200078e0a5f */
[----:B------:R-:W-:Y:S01]  /*b970*/  ISETP.GT.U32.AND P0, PT, R0, R251, PT ;  /* 0x000000fb0000720c */ /* 0x000fe20003f04070 */
[--C-:B------:R-:W-:Y:S01]  /*b980*/  @!P1 IMAD.IADD R102, R102, 0x1, -R0.reuse ;  /* 0x0000000166669824 */ /* 0x100fe200078e0a00 */
[----:B------:R-:W-:Y:S01]  /*b990*/  ISETP.GE.AND P1, PT, R123, RZ, PT ;  /* 0x000000ff7b00720c */ /* 0x000fe20003f26270 */
[----:B------:R-:W-:Y:S01]  /*b9a0*/  @!P6 IMAD.IADD R103, R103, 0x1, -R0 ;  /* 0x000000016767e824 */ /* 0x000fe200078e0a00 */
[----:B------:R-:W3:Y:S01]  /*b9b0*/  LDL.LU R123, [R1+0x1c0c] ;  /* 0x001c0c00017b7983 */ /* 0x000ee20000300800 */
[----:B------:R-:W-:-:S02]  /*b9c0*/  @!P2 IADD3 R104, R104, -R0, RZ ;  /* 0x800000006868a210 */ /* 0x000fc40007ffe0ff */
[----:B------:R-:W-:Y:S01]  /*b9d0*/  ISETP.GE.AND P2, PT, R122, RZ, PT ;  /* 0x000000ff7a00720c */ /* 0x000fe20003f46270 */
[--C-:B------:R-:W-:Y:S01]  /*b9e0*/  @!P3 IMAD.IADD R249, R249, 0x1, -R0.reuse ;  /* 0x00000001f9f9b824 */ /* 0x100fe200078e0a00 */
[----:B------:R-:W4:Y:S01]  /*b9f0*/  LDL.LU R122, [R1+0x1c08] ;  /* 0x001c0800017a7983 */ /* 0x000f220000300800 */
[----:B------:R-:W-:Y:S01]  /*ba00*/  ISETP.GE.AND P3, PT, R121, RZ, PT ;  /* 0x000000ff7900720c */ /* 0x000fe20003f66270 */
[--C-:B------:R-:W-:Y:S01]  /*ba10*/  @!P4 IMAD.IADD R250, R250, 0x1, -R0.reuse ;  /* 0x00000001fafac824 */ /* 0x100fe200078e0a00 */
[----:B------:R-:W-:Y:S01]  /*ba20*/  ISETP.GE.AND P4, PT, R120, RZ, PT ;  /* 0x000000ff7800720c */ /* 0x000fe20003f86270 */
[----:B------:R-:W2:Y:S01]  /*ba30*/  LDL.LU R121, [R1+0x1c04] ;  /* 0x001c040001797983 */ /* 0x000ea20000300800 */
[----:B------:R-:W-:Y:S01]  /*ba40*/  @!P0 IMAD.IADD R251, R251, 0x1, -R0 ;  /* 0x00000001fbfb8824 */ /* 0x000fe200078e0a00 */
[----:B------:R-:W-:Y:S02]  /*ba50*/  ISETP.GE.AND P0, PT, R119, RZ, PT ;  /* 0x000000ff7700720c */ /* 0x000fe40003f06270 */
[----:B------:R-:W3:Y:S01]  /*ba60*/  LDL.LU R120, [R1+0x1c00] ;  /* 0x001c000001787983 */ /* 0x000ee20000300800 */
[----:B------:R-:W-:-:S02]  /*ba70*/  ISETP.GT.U32.AND P5, PT, R0, R101, PT ;  /* 0x000000650000720c */ /* 0x000fc40003fa4070 */
[C---:B------:R-:W-:Y:S01]  /*ba80*/  ISETP.GT.U32.AND P6, PT, R0.reuse, R103, PT ;  /* 0x000000670000720c */ /* 0x040fe20003fc4070 */
[----:B------:R-:W4:Y:S04]  /*ba90*/  LDL.LU R119, [R1+0x1bfc] ;  /* 0x001bfc0001777983 */ /* 0x000f280000300800 */
[----:B-1----:R1:W-:Y:S06]  /*baa0*/  STL [R1+0x1bd0], R2 ;  /* 0x001bd00201007387 */ /* 0x0023ec0000100800 */
[----:B------:R-:W-:Y:S01]  /*bab0*/  @!P5 IMAD.IADD R101, R101, 0x1, -R0 ;  /* 0x000000016565d824 */ /* 0x000fe200078e0a00 */
[----:B------:R-:W-:Y:S01]  /*bac0*/  ISETP.GT.U32.AND P5, PT, R0, R4, PT ;  /* 0x000000040000720c */ /* 0x000fe20003fa4070 */
[----:B-1----:R-:W2:-:S12]  /*bad0*/  LDL.LU R2, [R1+0x48] ;  /* 0x0000480001027983 */ /* 0x002e980000300800 */
[----:B------:R-:W-:Y:S02]  /*bae0*/  @!P5 IADD3 R4, R4, -R0, RZ ;  /* 0x800000000404d210 */ /* 0x000fe40007ffe0ff */
[----:B------:R-:W-:Y:S02]  /*baf0*/  ISETP.GE.AND P5, PT, R248, RZ, PT ;  /* 0x000000fff800720c */ /* 0x000fe40003fa6270 */
[----:B------:R-:W1:Y:S01]  /*bb00*/  S2R R248, SR_TID.X ;  /* 0x0000000000f87919 */ /* 0x000e620000002100 */
[----:B------:R-:W-:Y:S01]  /*bb10*/  @!P6 IMAD.IADD R103, R103, 0x1, -R0 ;  /* 0x000000016767e824 */ /* 0x000fe200078e0a00 */
[C---:B------:R-:W-:Y:S01]  /*bb20*/  ISETP.GT.U32.AND P6, PT, R0.reuse, R5, PT ;  /* 0x000000050000720c */ /* 0x040fe20003fc4070 */
[----:B------:R-:W-:Y:S01]  /*bb30*/  @!P1 IMAD.MOV R98, RZ, RZ, -R98 ;  /* 0x000000ffff629224 */ /* 0x000fe200078e0a62 */
[C---:B------:R-:W-:Y:S01]  /*bb40*/  ISETP.GT.U32.AND P1, PT, R0.reuse, R104, PT ;  /* 0x000000680000720c */ /* 0x040fe20003f24070 */
[----:B------:R-:W-:Y:S01]  /*bb50*/  @!P3 IMAD.MOV R100, RZ, RZ, -R100 ;  /* 0x000000ffff64b224 */ /* 0x000fe200078e0a64 */
[----:B------:R-:W-:Y:S01]  /*bb60*/  @!P2 IADD3 R99, -R99, RZ, RZ ;  /* 0x000000ff6363a210 */ /* 0x000fe20007ffe1ff */
[----:B------:R-:W-:Y:S01]  /*bb70*/  @!P4 IMAD.MOV R101, RZ, RZ, -R101 ;  /* 0x000000ffff65c224 */ /* 0x000fe200078e0a65 */
[----:B------:R-:W-:-:S02]  /*bb80*/  ISETP.GT.U32.AND P2, PT, R0, R249, PT ;  /* 0x000000f90000720c */ /* 0x000fc40003f44070 */
[C---:B------:R-:W-:Y:S02]  /*bb90*/  ISETP.GT.U32.AND P3, PT, R0.reuse, R250, PT ;  /* 0x000000fa0000720c */ /* 0x040fe40003f64070 */
[----:B------:R-:W-:-:S03]  /*bba0*/  ISETP.GT.U32.AND P4, PT, R0, R251, PT ;  /* 0x000000fb0000720c */ /* 0x000fc60003f84070 */
[----:B------:R-:W-:Y:S01]  /*bbb0*/  @!P6 IMAD.IADD R5, R5, 0x1, -R0 ;  /* 0x000000010505e824 */ /* 0x000fe200078e0a00 */
[----:B------:R-:W-:Y:S01]  /*bbc0*/  ISETP.GT.U32.AND P6, PT, R0, R4, PT ;  /* 0x000000040000720c */ /* 0x000fe20003fc4070 */
[----:B------:R-:W-:-:S03]  /*bbd0*/  @!P0 IMAD.MOV R102, RZ, RZ, -R102 ;  /* 0x000000ffff668224 */ /* 0x000fc600078e0a66 */
[----:B------:R-:W-:Y:S01]  /*bbe0*/  ISETP.GT.U32.AND P0, PT, R0, R5, PT ;  /* 0x000000050000720c */ /* 0x000fe20003f04070 */
[--C-:B------:R-:W-:Y:S01]  /*bbf0*/  @!P1 IMAD.IADD R104, R104, 0x1, -R0.reuse ;  /* 0x0000000168689824 */ /* 0x100fe200078e0a00 */
[----:B------:R-:W-:Y:S01]  /*bc00*/  @!P5 IADD3 R103, -R103, RZ, RZ ;  /* 0x000000ff6767d210 */ /* 0x000fe20007ffe1ff */
[----:B-1----:R-:W-:Y:S01]  /*bc10*/  IMAD.SHL.U32 R10, R248, 0x400, RZ ;  /* 0x00000400f80a7824 */ /* 0x002fe200078e00ff */
[----:B------:R-:W-:Y:S01]  /*bc20*/  ISETP.GE.AND P5, PT, R118, RZ, PT ;  /* 0x000000ff7600720c */ /* 0x000fe20003fa6270 */
[--C-:B------:R-:W-:Y:S01]  /*bc30*/  @!P2 IMAD.IADD R249, R249, 0x1, -R0.reuse ;  /* 0x00000001f9f9a824 */ /* 0x100fe200078e0a00 */
[----:B------:R-:W-:Y:S01]  /*bc40*/  ISETP.GE.AND P1, PT, R117, RZ, PT ;  /* 0x000000ff7500720c */ /* 0x000fe20003f26270 */
[--C-:B------:R-:W-:Y:S01]  /*bc50*/  @!P3 IMAD.IADD R250, R250, 0x1, -R0.reuse ;  /* 0x00000001fafab824 */ /* 0x100fe200078e0a00 */
[----:B------:R-:W-:Y:S01]  /*bc60*/  ISETP.GE.AND P2, PT, R252, RZ, PT ;  /* 0x000000fffc00720c */ /* 0x000fe20003f46270 */
[----:B------:R-:W-:Y:S01]  /*bc70*/  @!P6 IMAD.IADD R4, R4, 0x1, -R0 ;  /* 0x000000010404e824 */ /* 0x000fe200078e0a00 */
[----:B------:R-:W-:-:S02]  /*bc80*/  ISETP.GE.AND P3, PT, R7, RZ, PT ;  /* 0x000000ff0700720c */ /* 0x000fc40003f66270 */
[----:B------:R-:W-:Y:S02]  /*bc90*/  @!P4 IADD3 R251, R251, -R0, RZ ;  /* 0x80000000fbfbc210 */ /* 0x000fe40007ffe0ff */
[----:B------:R-:W-:Y:S02]  /*bca0*/  ISETP.GE.AND P4, PT, R8, RZ, PT ;  /* 0x000000ff0800720c */ /* 0x000fe40003f86270 */
[----:B------:R-:W-:Y:S01]  /*bcb0*/  ISETP.GE.AND P6, PT, R9, RZ, PT ;  /* 0x000000ff0900720c */ /* 0x000fe20003fc6270 */
[----:B------:R-:W-:Y:S01]  /*bcc0*/  @!P0 IMAD.IADD R5, R5, 0x1, -R0 ;  /* 0x0000000105058824 */ /* 0x000fe200078e0a00 */
[----:B------:R-:W-:-:S05]  /*bcd0*/  LOP3.LUT R248, R248, 0x3f, RZ, 0xc0, !PT ;  /* 0x0000003ff8f87812 */ /* 0x000fca00078ec0ff */
[----:B------:R-:W-:Y:S01]  /*bce0*/  IMAD R3, R248, R3, RZ ;  /* 0x00000003f8037224 */ /* 0x000fe200078e02ff */
[----:B--2---:R-:W-:-:S05]  /*bcf0*/  LOP3.LUT R10, R2, 0x8000, R10, 0xf8, !PT ;  /* 0x00008000020a7812 */ /* 0x004fca00078ef80a */
[----:B------:R1:W-:Y:S04]  /*bd00*/  STL [R1+0x1bd4], R10 ;  /* 0x001bd40a01007387 */ /* 0x0003e80000100800 */
[----:B------:R-:W2:Y:S04]  /*bd10*/  LDL.LU R118, [R1+0x1bf8] ;  /* 0x001bf80001767983 */ /* 0x000ea80000300800 */
[----:B------:R-:W3:Y:S04]  /*bd20*/  LDL.LU R117, [R1+0x1bf4] ;  /* 0x001bf40001757983 */ /* 0x000ee80000300800 */
[----:B------:R-:W4:Y:S04]  /*bd30*/  LDL.LU R252, [R1+0x1bf0] ;  /* 0x001bf00001fc7983 */ /* 0x000f280000300800 */
[----:B------:R-:W2:Y:S04]  /*bd40*/  LDL.LU R7, [R1+0x24] ;  /* 0x0000240001077983 */ /* 0x000ea80000300800 */
[----:B------:R-:W3:Y:S04]  /*bd50*/  LDL.LU R8, [R1+0x20] ;  /* 0x0000200001087983 */ /* 0x000ee80000300800 */
[----:B------:R-:W4:Y:S04]  /*bd60*/  LDL.LU R9, [R1+0x1c] ;  /* 0x00001c0001097983 */ /* 0x000f280000300800 */
[----:B-1----:R-:W4:Y:S04]  /*bd70*/  LDL.LU R10, [R1+0x10] ;  /* 0x00001000010a7983 */ /* 0x002f280000300800 */
[----:B------:R-:W4:Y:S04]  /*bd80*/  LDL.LU R2, [R1+0xc] ;  /* 0x00000c0001027983 */ /* 0x000f280000300800 */
[----:B------:R-:W2:Y:S04]  /*bd90*/  LDL R0, [R1+0x1b94] ;  /* 0x001b940001007983 */ /* 0x000ea80000100800 */
[----:B------:R-:W3:Y:S01]  /*bda0*/  LDL.LU R248, [R1+0x1bec] ;  /* 0x001bec0001f87983 */ /* 0x000ee20000300800 */
[----:B------:R-:W-:-:S03]  /*bdb0*/  @!P5 IMAD.MOV R104, RZ, RZ, -R104 ;  /* 0x000000ffff68d224 */ /* 0x000fc600078e0a68 */
[----:B------:R1:W-:Y:S02]  /*bdc0*/  STL [R1+0x2c], R3 ;  /* 0x00002c0301007387 */ /* 0x0003e40000100800 */
[----:B-1----:R-:W-:Y:S01]  /*bdd0*/  LEA R3, P0, R3, UR8, 0x2 ;  /* 0x0000000803037c11 */ /* 0x002fe2000f8010ff */
[----:B------:R-:W-:Y:S01]  /*bde0*/  @!P2 IMAD.MOV R250, RZ, RZ, -R250 ;  /* 0x000000fffffaa224 */ /* 0x000fe200078e0afa */
[----:B------:R-:W-:Y:S01]  /*bdf0*/  @!P1 IADD3 R249, -R249, RZ, RZ ;  /* 0x000000fff9f99210 */ /* 0x000fe20007ffe1ff */
[----:B------:R-:W-:Y:S02]  /*be00*/  @!P3 IMAD.MOV R251, RZ, RZ, -R251 ;  /* 0x000000fffffbb224 */ /* 0x000fe400078e0afb */
[----:B------:R-:W-:Y:S01]  /*be10*/  @!P4 IMAD.MOV R4, RZ, RZ, -R4 ;  /* 0x000000ffff04c224 */ /* 0x000fe200078e0a04 */
[----:B------:R1:W-:Y:S01]  /*be20*/  STL [R1+0x1bd8], R3 ;  /* 0x001bd80301007387 */ /* 0x0003e20000100800 */
[----:B------:R-:W-:Y:S01]  /*be30*/  @!P6 IADD3 R5, -R5, RZ, RZ ;  /* 0x000000ff0505e210 */ /* 0x000fe20007ffe1ff */
[----:B------:R-:W-:-:S02]  /*be40*/  ULDC UR8, c[0x0][0x240] ;  /* 0x0000900000087ab9 */ /* 0x000fc40000000800 */
[----:B-1----:R-:W4:Y:S01]  /*be50*/  LDL.LU R3, [R1+0x14] ;  /* 0x0000140001037983 */ /* 0x002f220000300800 */
[----:B--2---:R-:W-:Y:S02]  /*be60*/  ISETP.NE.AND P5, PT, R0, RZ, PT ;  /* 0x000000ff0000720c */ /* 0x004fe40003fa5270 */
[----:B------:R-:W-:-:S04]  /*be70*/  LOP3.LUT R0, RZ, R0, RZ, 0x33, !PT ;  /* 0x00000000ff007212 */ /* 0x000fc800078e33ff */
[----:B---3--:R-:W-:-:S05]  /*be80*/  SEL R248, R0, R248, !P5 ;  /* 0x000000f800f87207 */ /* 0x008fca0006800000 */
[----:B------:R1:W-:Y:S04]  /*be90*/  STL [R1+0x38], R248 ;  /* 0x000038f801007387 */ /* 0x0003e80000100800 */
[----:B-1----:R-:W2:Y:S01]  /*bea0*/  LDL.LU R248, [R1+0x1be8] ;  /* 0x001be80001f87983 */ /* 0x002ea20000300800 */
[C---:B------:R-:W-:Y:S02]  /*beb0*/  SEL R7, R0.reuse, R7, !P5 ;  /* 0x0000000700077207 */ /* 0x040fe40006800000 */
[C---:B------:R-:W-:Y:S02]  /*bec0*/  SEL R8, R0.reuse, R8, !P5 ;  /* 0x0000000800087207 */ /* 0x040fe40006800000 */
[----:B--2---:R-:W-:-:S05]  /*bed0*/  SEL R248, R0, R248, !P5 ;  /* 0x000000f800f87207 */ /* 0x004fca0006800000 */
[----:B------:R1:W-:Y:S04]  /*bee0*/  STL [R1+0x258], R248 ;  /* 0x000258f801007387 */ /* 0x0003e80000100800 */
[----:B-1----:R-:W2:Y:S04]  /*bef0*/  LDL.LU R248, [R1+0x18] ;  /* 0x0000180001f87983 */ /* 0x002ea80000300800 */
[----:B------:R1:W-:Y:S04]  /*bf00*/  STL [R1+0x34], R7 ;  /* 0x0000340701007387 */ /* 0x0003e80000100800 */
[----:B-1----:R-:W3:Y:S04]  /*bf10*/  LDL.LU R7, [R1+0x1be4] ;  /* 0x001be40001077983 */ /* 0x002ee80000300800 */
[----:B------:R1:W-:Y:S04]  /*bf20*/  STL [R1+0x30], R8 ;  /* 0x0000300801007387 */ /* 0x0003e80000100800 */
[----:B-1----:R-:W3:Y:S01]  /*bf30*/  LDL.LU R8, [R1+0x1be0] ;  /* 0x001be00001087983 */ /* 0x002ee20000300800 */
[----:B----4-:R-:W-:-:S02]  /*bf40*/  SEL R9, R0, R9, !P5 ;  /* 0x0000000900097207 */ /* 0x010fc40006800000 */
[C---:B------:R-:W-:Y:S02]  /*bf50*/  SEL R3, R0.reuse, R3, !P5 ;  /* 0x0000000300037207 */ /* 0x040fe40006800000 */
[C---:B------:R-:W-:Y:S01]  /*bf60*/  SEL R10, R0.reuse, R10, !P5 ;  /* 0x0000000a000a7207 */ /* 0x040fe20006800000 */
[----:B------:R1:W-:Y:S01]  /*bf70*/  STL [R1+0x28], R9 ;  /* 0x0000280901007387 */ /* 0x0003e20000100800 */
[----:B------:R-:W-:-:S03]  /*bf80*/  SEL R2, R0, R2, !P5 ;  /* 0x0000000200027207 */ /* 0x000fc60006800000 */
[----:B-1----:R-:W4:Y:S01]  /*bf90*/  LDL.LU R9, [R1+0x1bdc] ;  /* 0x001bdc0001097983 */ /* 0x002f220000300800 */
[C---:B------:R-:W-:Y:S02]  /*bfa0*/  SEL R6, R0.reuse, R6, !P5 ;  /* 0x0000000600067207 */ /* 0x040fe40006800000 */
[----:B--2---:R-:W-:-:S05]  /*bfb0*/  SEL R248, R0, R248, !P5 ;  /* 0x000000f800f87207 */ /* 0x004fca0006800000 */
[----:B------:R-:W-:Y:S04]  /*bfc0*/  STL [R1+0x24], R248 ;  /* 0x000024f801007387 */ /* 0x000fe80000100800 */
[----:B------:R-:W-:Y:S04]  /*bfd0*/  STL [R1+0x20], R3 ;  /* 0x0000200301007387 */ /* 0x000fe80000100800 */
[----:B------:R3:W-:Y:S04]  /*bfe0*/  STL [R1+0x1c], R10 ;  /* 0x00001c0a01007387 */ /* 0x0007e80000100800 */
[----:B------:R-:W-:Y:S01]  /*bff0*/  STL [R1+0x18], R2 ;  /* 0x0000180201007387 */ /* 0x000fe20000100800 */
[----:B---3--:R-:W-:-:S02]  /*c000*/  SEL R10, R0, R8, !P5 ;  /* 0x00000008000a7207 */ /* 0x008fc40006800000 */
[C---:B------:R-:W-:Y:S02]  /*c010*/  SEL R8, R0.reuse, R117, !P5 ;  /* 0x0000007500087207 */ /* 0x040fe40006800000 */
[C---:B------:R-:W-:Y:S02]  /*c020*/  SEL R117, R0.reuse, R242, !P5 ;  /* 0x000000f200757207 */ /* 0x040fe40006800000 */
[C---:B------:R-:W-:Y:S02]  /*c030*/  SEL R242, R0.reuse, R112, !P5 ;  /* 0x0000007000f27207 */ /* 0x040fe40006800000 */
[C---:B------:R-:W-:Y:S02]  /*c040*/  SEL R112, R0.reuse, R11, !P5 ;  /* 0x0000000b00707207 */ /* 0x040fe40006800000 */
[C---:B------:R-:W-:Y:S01]  /*c050*/  SEL R11, R0.reuse, R12, !P5 ;  /* 0x0000000c000b7207 */ /* 0x040fe20006800000 */
[----:B------:R-:W-:Y:S01]  /*c060*/  STL [R1+0x344], R242 ;  /* 0x000344f201007387 */ /* 0x000fe20000100800 */
[----:B------:R-:W-:-:S03]  /*c070*/  SEL R12, R0, R14, !P5 ;  /* 0x0000000e000c7207 */ /* 0x000fc60006800000 */
[----:B------:R1:W-:Y:S04]  /*c080*/  STL [R1+0x254], R6 ;  /* 0x0002540601007387 */ /* 0x0003e80000100800 */
[----:B------:R-:W-:Y:S04]  /*c090*/  STL [R1+0x250], R112 ;  /* 0x0002507001007387 */ /* 0x000fe80000100800 */
[----:B------:R2:W-:Y:S01]  /*c0a0*/  STL [R1+0x24c], R11 ;  /* 0x00024c0b01007387 */ /* 0x0005e20000100800 */
[----:B-1----:R-:W-:-:S05]  /*c0b0*/  SEL R6, R0, R13, !P5 ;  /* 0x0000000d00067207 */ /* 0x002fca0006800000 */
[----:B------:R1:W-:Y:S01]  /*c0c0*/  STL [R1+0x248], R6 ;  /* 0x0002480601007387 */ /* 0x0003e20000100800 */
[----:B--2---:R-:W-:-:S03]  /*c0d0*/  SEL R11, R0, R15, !P5 ;  /* 0x0000000f000b7207 */ /* 0x004fc60006800000 */
[----:B------:R2:W-:Y:S04]  /*c0e0*/  STL [R1+0x244], R12 ;  /* 0x0002440c01007387 */ /* 0x0005e80000100800 */
[----:B------:R3:W-:Y:S01]  /*c0f0*/  STL [R1+0x240], R11 ;  /* 0x0002400b01007387 */ /* 0x0007e20000100800 */
[C---:B-1----:R-:W-:Y:S02]  /*c100*/  SEL R6, R0.reuse, R16, !P5 ;  /* 0x0000001000067207 */ /* 0x042fe40006800000 */
[----:B--2---:R-:W-:-:S03]  /*c110*/  SEL R12, R0, R17, !P5 ;  /* 0x00000011000c7207 */ /* 0x004fc60006800000 */
[----:B------:R1:W-:Y:S01]  /*c120*/  STL [R1+0x23c], R6 ;  /* 0x00023c0601007387 */ /* 0x0003e20000100800 */
[----:B---3--:R-:W-:-:S03]  /*c130*/  SEL R11, R0, R18, !P5 ;  /* 0x00000012000b7207 */ /* 0x008fc60006800000 */
        /* <DEDUP_REMOVED lines=108> */
[----:B------:R2:W-:Y:S01]  /*c800*/  STL [R1+0x2bc], R12 ;  /* 0x0002bc0c01007387 */ /* 0x0005e20000100800 */
[----:B------:R-:W-:-:S03]  /*c810*/  SEL R2, R0, R7, !P5 ;  /* 0x0000000700027207 */ /* 0x000fc60006800000 */
[----:B------:R3:W-:Y:S01]  /*c820*/  STL [R1+0x2c0], R11 ;  /* 0x0002c00b01007387 */ /* 0x0007e20000100800 */
[C---:B-1----:R-:W-:Y:S02]  /*c830*/  SEL R6, R0.reuse, R73, !P5 ;  /* 0x0000004900067207 */ /* 0x042fe40006800000 */
[----:B--2---:R-:W-:-:S03]  /*c840*/  SEL R12, R0, R74, !P5 ;  /* 0x0000004a000c7207 */ /* 0x004fc60006800000 */
[----:B------:R1:W-:Y:S01]  /*c850*/  STL [R1+0x2c4], R6 ;  /* 0x0002c40601007387 */ /* 0x0003e20000100800 */
[C---:B------:R-:W-:Y:S02]  /*c860*/  SEL R7, R0.reuse, R118, !P5 ;  /* 0x0000007600077207 */ /* 0x040fe40006800000 */
[C---:B---3--:R-:W-:Y:S01]  /*c870*/  SEL R11, R0.reuse, R75, !P5 ;  /* 0x0000004b000b7207 */ /* 0x048fe20006800000 */
[----:B------:R-:W-:Y:S01]  /*c880*/  STL [R1+0x2c8], R12 ;  /* 0x0002c80c01007387 */ /* 0x000fe20000100800 */
[----:B------:R-:W-:-:S03]  /*c890*/  SEL R118, R0, R243, !P5 ;  /* 0x000000f300767207 */ /* 0x000fc60006800000 */
[----:B------:R-:W2:Y:S04]  /*c8a0*/  LDL.LU R243, [R1+0x6c] ;  /* 0x00006c0001f37983 */ /* 0x000ea80000300800 */
[----:B------:R3:W-:Y:S04]  /*c8b0*/  STL [R1+0x2cc], R11 ;  /* 0x0002cc0b01007387 */ /* 0x0007e80000100800 */
[----:B------:R-:W2:Y:S01]  /*c8c0*/  LDL.LU R242, [R1+0x68] ;  /* 0x0000680001f27983 */ /* 0x000ea20000300800 */
[C---:B-1----:R-:W-:Y:S02]  /*c8d0*/  SEL R6, R0.reuse, R76, !P5 ;  /* 0x0000004c00067207 */ /* 0x042fe40006800000 */
[----:B---3--:R-:W-:-:S03]  /*c8e0*/  SEL R11, R0, R77, !P5 ;  /* 0x0000004d000b7207 */ /* 0x008fc60006800000 */
[----:B------:R1:W-:Y:S01]  /*c8f0*/  STL [R1+0x2d0], R6 ;  /* 0x0002d00601007387 */ /* 0x0003e20000100800 */
[----:B------:R-:W-:-:S03]  /*c900*/  SEL R12, R0, R79, !P5 ;  /* 0x0000004f000c7207 */ /* 0x000fc60006800000 */
[----:B------:R3:W-:Y:S01]  /*c910*/  STL [R1+0x2d4], R11 ;  /* 0x0002d40b01007387 */ /* 0x0007e20000100800 */
[C---:B-1----:R-:W-:Y:S02]  /*c920*/  SEL R6, R0.reuse, R78, !P5 ;  /* 0x0000004e00067207 */ /* 0x042fe40006800000 */
[----:B---3--:R-:W-:-:S03]  /*c930*/  SEL R11, R0, R80, !P5 ;  /* 0x00000050000b7207 */ /* 0x008fc60006800000 */
[----:B------:R1:W-:Y:S04]  /*c940*/  STL [R1+0x2d8], R6 ;  /* 0x0002d80601007387 */ /* 0x0003e80000100800 */
[----:B------:R3:W-:Y:S04]  /*c950*/  STL [R1+0x2dc], R12 ;  /* 0x0002dc0c01007387 */ /* 0x0007e80000100800 */
[----:B------:R4:W-:Y:S01]  /*c960*/  STL [R1+0x2e0], R11 ;  /* 0x0002e00b01007387 */ /* 0x0009e20000100800 */
[C---:B-1----:R-:W-:Y:S02]  /*c970*/  SEL R6, R0.reuse, R81, !P5 ;  /* 0x0000005100067207 */ /* 0x042fe40006800000 */
[----:B---3--:R-:W-:-:S03]  /*c980*/  SEL R12, R0, R82, !P5 ;  /* 0x00000052000c7207 */ /* 0x008fc60006800000 */
[----:B------:R1:W-:Y:S01]  /*c990*/  STL [R1+0x2e4], R6 ;  /* 0x0002e40601007387 */ /* 0x0003e20000100800 */
[----:B----4-:R-:W-:-:S03]  /*c9a0*/  SEL R11, R0, R83, !P5 ;  /* 0x00000053000b7207 */ /* 0x010fc60006800000 */
        /* <DEDUP_REMOVED lines=19> */
[----:B------:R-:W4:Y:S01]  /*cae0*/  LDL.LU R19, [R1+0x2c] ;  /* 0x00002c0001137983 */ /* 0x000f220000300800 */
[----:B-1----:R-:W-:-:S03]  /*caf0*/  SEL R6, R0, R93, !P5 ;  /* 0x0000005d00067207 */ /* 0x002fc60006800000 */
[----:B------:R1:W-:Y:S01]  /*cb00*/  STL [R1+0x310], R11 ;  /* 0x0003100b01007387 */ /* 0x0003e20000100800 */
[----:B---3--:R-:W-:-:S03]  /*cb10*/  SEL R12, R0, R95, !P5 ;  /* 0x0000005f000c7207 */ /* 0x008fc60006800000 */
[----:B------:R3:W-:Y:S01]  /*cb20*/  STL [R1+0x314], R6 ;  /* 0x0003140601007387 */ /* 0x0007e20000100800 */
[C---:B-1----:R-:W-:Y:S02]  /*cb30*/  SEL R11, R0.reuse, R94, !P5 ;  /* 0x0000005e000b7207 */ /* 0x042fe40006800000 */
[----:B---3--:R-:W-:-:S03]  /*cb40*/  SEL R6, R0, R96, !P5 ;  /* 0x0000006000067207 */ /* 0x008fc60006800000 */
[----:B------:R1:W-:Y:S04]  /*cb50*/  STL [R1+0x318], R11 ;  /* 0x0003180b01007387 */ /* 0x0003e80000100800 */
[----:B------:R3:W-:Y:S01]  /*cb60*/  STL [R1+0x31c], R12 ;  /* 0x00031c0c01007387 */ /* 0x0007e20000100800 */
[----:B-1----:R-:W-:-:S03]  /*cb70*/  SEL R11, R0, R97, !P5 ;  /* 0x00000061000b7207 */ /* 0x002fc60006800000 */
[----:B------:R1:W-:Y:S01]  /*cb80*/  STL [R1+0x320], R6 ;  /* 0x0003200601007387 */ /* 0x0003e20000100800 */
[----:B---3--:R-:W-:-:S03]  /*cb90*/  SEL R12, R0, R98, !P5 ;  /* 0x00000062000c7207 */ /* 0x008fc60006800000 */
[----:B------:R3:W-:Y:S04]  /*cba0*/  STL [R1+0x324], R11 ;  /* 0x0003240b01007387 */ /* 0x0007e80000100800 */
[----:B------:R3:W-:Y:S01]  /*cbb0*/  STL [R1+0x328], R12 ;  /* 0x0003280c01007387 */ /* 0x0007e20000100800 */
[C---:B-1----:R-:W-:Y:S02]  /*cbc0*/  SEL R6, R0.reuse, R99, !P5 ;  /* 0x0000006300067207 */ /* 0x042fe40006800000 */
[----:B---3--:R-:W-:-:S03]  /*cbd0*/  SEL R11, R0, R100, !P5 ;  /* 0x00000064000b7207 */ /* 0x008fc60006800000 */
[----:B------:R1:W-:Y:S01]  /*cbe0*/  STL [R1+0x32c], R6 ;  /* 0x00032c0601007387 */ /* 0x0003e20000100800 */
[----:B------:R-:W-:-:S03]  /*cbf0*/  SEL R12, R0, R101, !P5 ;  /* 0x00000065000c7207 */ /* 0x000fc60006800000 */
[----:B------:R3:W-:Y:S04]  /*cc00*/  STL [R1+0x330], R11 ;  /* 0x0003300b01007387 */ /* 0x0007e80000100800 */
[----:B------:R3:W-:Y:S01]  /*cc10*/  STL [R1+0x334], R12 ;  /* 0x0003340c01007387 */ /* 0x0007e20000100800 */
[C---:B-1----:R-:W-:Y:S02]  /*cc20*/  SEL R6, R0.reuse, R102, !P5 ;  /* 0x0000006600067207 */ /* 0x042fe40006800000 */
[----:B---3--:R-:W-:-:S03]  /*cc30*/  SEL R11, R0, R103, !P5 ;  /* 0x00000067000b7207 */ /* 0x008fc60006800000 */
[----:B------:R-:W-:Y:S01]  /*cc40*/  STL [R1+0x338], R6 ;  /* 0x0003380601007387 */ /* 0x000fe20000100800 */
[----:B------:R-:W-:-:S03]  /*cc50*/  SEL R12, R0, R104, !P5 ;  /* 0x00000068000c7207 */ /* 0x000fc60006800000 */
[----:B------:R-:W-:Y:S01]  /*cc60*/  STL [R1+0x33c], R11 ;  /* 0x00033c0b01007387 */ /* 0x000fe20000100800 */
[C---:B------:R-:W-:Y:S02]  /*cc70*/  SEL R14, R0.reuse, R249, !P5 ;  /* 0x000000f9000e7207 */ /* 0x040fe40006800000 */
[C---:B------:R-:W-:Y:S01]  /*cc80*/  SEL R13, R0.reuse, R250, !P5 ;  /* 0x000000fa000d7207 */ /* 0x040fe20006800000 */
[----:B------:R1:W-:Y:S01]  /*cc90*/  STL [R1+0x340], R12 ;  /* 0x0003400c01007387 */ /* 0x0003e20000100800 */
[C---:B------:R-:W-:Y:S02]  /*cca0*/  SEL R3, R0.reuse, R9, !P5 ;  /* 0x0000000900037207 */ /* 0x040fe40006800000 */
[C---:B------:R-:W-:Y:S01]  /*ccb0*/  SEL R9, R0.reuse, R252, !P5 ;  /* 0x000000fc00097207 */ /* 0x040fe20006800000 */
[----:B------:R3:W-:Y:S01]  /*ccc0*/  STL [R1+0x1a4], R14 ;  /* 0x0001a40e01007387 */ /* 0x0007e20000100800 */
[C---:B------:R-:W-:Y:S02]  /*ccd0*/  SEL R252, R0.reuse, R119, !P5 ;  /* 0x0000007700fc7207 */ /* 0x040fe40006800000 */
[----:B------:R-:W-:-:S02]  /*cce0*/  SEL R248, R0, R120, !P5 ;  /* 0x0000007800f87207 */ /* 0x000fc40006800000 */
[C---:B-1----:R-:W-:Y:S02]  /*ccf0*/  SEL R12, R0.reuse, R251, !P5 ;  /* 0x000000fb000c7207 */ /* 0x042fe40006800000 */
[C---:B------:R-:W-:Y:S01]  /*cd00*/  SEL R4, R0.reuse, R4, !P5 ;  /* 0x0000000400047207 */ /* 0x040fe20006800000 */
[----:B------:R1:W-:Y:S01]  /*cd10*/  STL [R1+0x1a0], R13 ;  /* 0x0001a00d01007387 */ /* 0x0003e20000100800 */
[C---:B------:R-:W-:Y:S02]  /*cd20*/  SEL R121, R0.reuse, R121, !P5 ;  /* 0x0000007900797207 */ /* 0x040fe40006800000 */
[C---:B------:R-:W-:Y:S02]  /*cd30*/  SEL R122, R0.reuse, R122, !P5 ;  /* 0x0000007a007a7207 */ /* 0x040fe40006800000 */
[C---:B------:R-:W-:Y:S02]  /*cd40*/  SEL R123, R0.reuse, R123, !P5 ;  /* 0x0000007b007b7207 */ /* 0x040fe40006800000 */
[----:B------:R-:W-:-:S02]  /*cd50*/  SEL R124, R0, R124, !P5 ;  /* 0x0000007c007c7207 */ /* 0x000fc40006800000 */
[C---:B------:R-:W-:Y:S02]  /*cd60*/  SEL R125, R0.reuse, R125, !P5 ;  /* 0x0000007d007d7207 */ /* 0x040fe40006800000 */
[C---:B------:R-:W-:Y:S02]  /*cd70*/  SEL R126, R0.reuse, R126, !P5 ;  /* 0x0000007e007e7207 */ /* 0x040fe40006800000 */
        /* <DEDUP_REMOVED lines=129> */
[C---:B------:R-:W-:Y:S01]  /*d590*/  SEL R113, R0.reuse, R113, !P5 ;  /* 0x0000007100717207 */ /* 0x040fe20006800000 */
[----:B------:R4:W-:Y:S01]  /*d5a0*/  STL [R1+0x19c], R12 ;  /* 0x00019c0c01007387 */ /* 0x0009e20000100800 */
[----:B------:R-:W-:-:S03]  /*d5b0*/  SEL R0, R0, R5, !P5 ;  /* 0x0000000500007207 */ /* 0x000fc60006800000 */
[----:B------:R-:W4:Y:S04]  /*d5c0*/  LDL.LU R18, [R1+0x38] ;  /* 0x0000380001127983 */ /* 0x000f280000300800 */
[----:B------:R-:W-:Y:S04]  /*d5d0*/  STL [R1+0x198], R4 ;  /* 0x0001980401007387 */ /* 0x000fe80000100800 */
[----:B------:R-:W4:Y:S01]  /*d5e0*/  LDL.LU R17, [R1+0x34] ;  /* 0x0000340001117983 */ /* 0x000f220000300800 */
[----:B--2---:R-:W-:-:S03]  /*d5f0*/  IMAD R6, R243, UR4, RZ ;  /* 0x00000004f3067c24 */ /* 0x004fc6000f8e02ff */
[----:B------:R2:W-:Y:S01]  /*d600*/  STL [R1+0x1a8], R0 ;  /* 0x0001a80001007387 */ /* 0x0005e20000100800 */
[----:B------:R-:W-:Y:S01]  /*d610*/  IMAD R11, R242, UR4, RZ ;  /* 0x00000004f20b7c24 */ /* 0x000fe2000f8e02ff */
[----:B------:R-:W-:Y:S02]  /*d620*/  ULDC UR4, c[0x0][0x240] ;  /* 0x0000900000047ab9 */ /* 0x000fe40000000800 */
[----:B------:R-:W2:Y:S04]  /*d630*/  LDL.LU R16, [R1+0x30] ;  /* 0x0000300001107983 */ /* 0x000ea80000300800 */
[----:B------:R-:W2:Y:S01]  /*d640*/  LDL.LU R15, [R1+0x28] ;  /* 0x00002800010f7983 */ /* 0x000ea20000300800 */
[----:B------:R-:W-:-:S03]  /*d650*/  IMAD R58, R3, UR4, RZ ;  /* 0x00000004033a7c24 */ /* 0x000fc6000f8e02ff */
[----:B---3--:R-:W3:Y:S04]  /*d660*/  LDL.LU R14, [R1+0x24] ;  /* 0x00002400010e7983 */ /* 0x008ee80000300800 */
[----:B-1----:R-:W3:Y:S04]  /*d670*/  LDL.LU R13, [R1+0x20] ;  /* 0x00002000010d7983 */ /* 0x002ee80000300800 */
[----:B----4-:R-:W4:Y:S04]  /*d680*/  LDL.LU R12, [R1+0x1c] ;  /* 0x00001c00010c7983 */ /* 0x010f280000300800 */
[----:B------:R-:W4:Y:S04]  /*d690*/  LDL.LU R112, [R1+0x18] ;  /* 0x0000180001707983 */ /* 0x000f280000300800 */
[----:B------:R-:W4:Y:S01]  /*d6a0*/  LDL.LU R3, [R1+0x1bd8] ;  /* 0x001bd80001037983 */ /* 0x000f220000300800 */
[----:B--2---:R-:W-:Y:S01]  /*d6b0*/  LEA.HI.X.SX32 R0, R19, UR9, 0x2, P0 ;  /* 0x0000000913007c11 */ /* 0x004fe200080f16ff */
[----:B------:R-:W-:Y:S01]  /*d6c0*/  IMAD R57, R10, UR4, RZ ;  /* 0x000000040a397c24 */ /* 0x000fe2000f8e02ff */
[----:B------:R-:W-:Y:S01]  /*d6d0*/  LEA R242, P1, R6, UR6, 0x2 ;  /* 0x0000000606f27c11 */ /* 0x000fe2000f8210ff */
[----:B------:R-:W2:Y:S01]  /*d6e0*/  LDL.LU R10, [R1+0x1bd4] ;  /* 0x001bd400010a7983 */ /* 0x000ea20000300800 */
[----:B------:R-:W-:Y:S01]  /*d6f0*/  IMAD R56, R2, UR4, RZ ;  /* 0x0000000402387c24 */ /* 0x000fe2000f8e02ff */
[----:B------:R-:W-:Y:S01]  /*d700*/  LEA R244, P2, R11, UR6, 0x2 ;  /* 0x000000060bf47c11 */ /* 0x000fe2000f8410ff */
[----:B------:R-:W-:Y:S01]  /*d710*/  IMAD R55, R9, UR4, RZ ;  /* 0x0000000409377c24 */ /* 0x000fe2000f8e02ff */
[----:B------:R-:W2:Y:S01]  /*d720*/  LDL.LU R2, [R1+0x1bd0] ;  /* 0x001bd00001027983 */ /* 0x000ea20000300800 */
[----:B------:R-:W-:Y:S01]  /*d730*/  IMAD R54, R8, UR4, RZ ;  /* 0x0000000408367c24 */ /* 0x000fe2000f8e02ff */
[----:B------:R-:W-:Y:S01]  /*d740*/  LEA.HI.X.SX32 R243, R6, UR7, 0x2, P1 ;  /* 0x0000000706f37c11 */ /* 0x000fe200088f16ff */
[----:B------:R-:W-:Y:S01]  /*d750*/  IMAD R53, R7, UR4, RZ ;  /* 0x0000000407357c24 */ /* 0x000fe2000f8e02ff */
[----:B------:R-:W2:Y:S01]  /*d760*/  LDL.LU R9, [R1+0x1bcc] ;  /* 0x001bcc0001097983 */ /* 0x000ea20000300800 */
[----:B------:R-:W-:Y:S01]  /*d770*/  LEA.HI.X.SX32 R245, R11, UR7, 0x2, P2 ;  /* 0x000000070bf57c11 */ /* 0x000fe200090f16ff */
[----:B------:R-:W-:Y:S01]  /*d780*/  IMAD R52, R252, UR4, RZ ;  /* 0x00000004fc347c24 */ /* 0x000fe2000f8e02ff */
[----:B------:R-:W-:Y:S01]  /*d790*/  ULDC UR9, c[0x0][0x240] ;  /* 0x0000900000097ab9 */ /* 0x000fe20000000800 */
[----:B------:R-:W2:Y:S01]  /*d7a0*/  LDL.LU R8, [R1+0x1bc8] ;  /* 0x001bc80001087983 */ /* 0x000ea20000300800 */
[----:B------:R-:W-:Y:S01]  /*d7b0*/  IMAD R51, R248, UR4, RZ ;  /* 0x00000004f8337c24 */ /* 0x000fe2000f8e02ff */
[----:B------:R-:W-:Y:S01]  /*d7c0*/  ULDC UR7, c[0x0][0x240] ;  /* 0x0000900000077ab9 */ /* 0x000fe20000000800 */
[----:B------:R-:W-:Y:S01]  /*d7d0*/  IMAD R50, R121, UR4, RZ ;  /* 0x0000000479327c24 */ /* 0x000fe2000f8e02ff */
[----:B------:R-:W2:Y:S01]  /*d7e0*/  LDL.LU R7, [R1+0x1bc4] ;  /* 0x001bc40001077983 */ /* 0x000ea20000300800 */
[----:B------:R-:W-:Y:S01]  /*d7f0*/  IMAD R49, R122, UR4, RZ ;  /* 0x000000047a317c24 */ /* 0x000fe2000f8e02ff */
[----:B------:R-:W-:Y:S01]  /*d800*/  ULDC UR6, c[0x0][0x240] ;  /* 0x0000900000067ab9 */ /* 0x000fe20000000800 */
[----:B------:R-:W-:-:S02]  /*d810*/  IMAD R48, R123, UR4, RZ ;  /* 0x000000047b307c24 */ /* 0x000fc4000f8e02ff */
[----:B------:R-:W-:Y:S02]  /*d820*/  IMAD R47, R124, UR4, RZ ;  /* 0x000000047c2f7c24 */ /* 0x000fe4000f8e02ff */
[----:B------:R-:W-:Y:S02]  /*d830*/  IMAD R46, R125, UR4, RZ ;  /* 0x000000047d2e7c24 */ /* 0x000fe4000f8e02ff */
[----:B------:R-:W-:Y:S02]  /*d840*/  IMAD R45, R126, UR4, RZ ;  /* 0x000000047e2d7c24 */ /* 0x000fe4000f8e02ff */
[----:B------:R-:W-:Y:S02]  /*d850*/  IMAD R44, R127, UR4, RZ ;  /* 0x000000047f2c7c24 */ /* 0x000fe4000f8e02ff */
[----:B------:R-:W-:Y:S02]  /*d860*/  IMAD R43, R128, UR4, RZ ;  /* 0x00000004802b7c24 */ /* 0x000fe4000f8e02ff */
        /* <DEDUP_REMOVED lines=70> */
[----:B---3--:R-:W-:Y:S02]  /*dcd0*/  IMAD R62, R14, UR4, RZ ;  /* 0x000000040e3e7c24 */ /* 0x008fe4000f8e02ff */
[----:B------:R-:W-:Y:S02]  /*dce0*/  IMAD R61, R13, UR4, RZ ;  /* 0x000000040d3d7c24 */ /* 0x000fe4000f8e02ff */
[----:B----4-:R-:W-:Y:S01]  /*dcf0*/  IMAD R60, R12, UR4, RZ ;  /* 0x000000040c3c7c24 */ /* 0x010fe2000f8e02ff */
[----:B------:R-:W-:-:S02]  /*dd00*/  LEA R72, P0, R66, R3, 0x2 ;  /* 0x0000000342487211 */ /* 0x000fc400078010ff */
[-C--:B------:R-:W-:Y:S02]  /*dd10*/  LEA R82, P4, R65, R3.reuse, 0x2 ;  /* 0x0000000341527211 */ /* 0x080fe400078810ff */
[-C--:B------:R-:W-:Y:S02]  /*dd20*/  LEA.HI.X.SX32 R73, R66, R0.reuse, 0x2, P0 ;  /* 0x0000000042497211 */ /* 0x080fe400000f16ff */
[-C--:B------:R-:W-:Y:S02]  /*dd30*/  LEA R80, P5, R64, R3.reuse, 0x2 ;  /* 0x0000000340507211 */ /* 0x080fe400078a10ff */
[-C--:B------:R-:W-:Y:S02]  /*dd40*/  LEA R78, P6, R63, R3.reuse, 0x2 ;  /* 0x000000033f4e7211 */ /* 0x080fe400078c10ff */
[-C--:B------:R-:W-:Y:S01]  /*dd50*/  LEA R76, P0, R62, R3.reuse, 0x2 ;  /* 0x000000033e4c7211 */ /* 0x080fe200078010ff */
[----:B------:R-:W-:Y:S01]  /*dd60*/  IMAD R59, R112, UR4, RZ ;  /* 0x00000004703b7c24 */ /* 0x000fe2000f8e02ff */
[----:B------:R-:W-:Y:S01]  /*dd70*/  LEA R74, P1, R61, R3, 0x2 ;  /* 0x000000033d4a7211 */ /* 0x000fe200078210ff */
[----:B------:R1:W-:Y:S01]  /*dd80*/  STL.64 [R1+0x168], R72 ;  /* 0x0001684801007387 */ /* 0x0003e20000100a00 */
[----:B------:R-:W-:-:S02]  /*dd90*/  LEA.HI.X.SX32 R83, R65, R0, 0x2, P4 ;  /* 0x0000000041537211 */ /* 0x000fc400020f16ff */
[-C--:B------:R-:W-:Y:S02]  /*dda0*/  LEA.HI.X.SX32 R81, R64, R0.reuse, 0x2, P5 ;  /* 0x0000000040517211 */ /* 0x080fe400028f16ff */
[-C--:B------:R-:W-:Y:S02]  /*ddb0*/  LEA.HI.X.SX32 R79, R63, R0.reuse, 0x2, P6 ;  /* 0x000000003f4f7211 */ /* 0x080fe400030f16ff */
[-C--:B------:R-:W-:Y:S01]  /*ddc0*/  LEA.HI.X.SX32 R77, R62, R0.reuse, 0x2, P0 ;  /* 0x000000003e4d7211 */ /* 0x080fe200000f16ff */
[----:B------:R3:W-:Y:S01]  /*ddd0*/  STL.64 [R1+0x160], R82 ;  /* 0x0001605201007387 */ /* 0x0007e20000100a00 */
[----:B------:R-:W-:Y:S02]  /*dde0*/  LEA.HI.X.SX32 R75, R61, R0, 0x2, P1 ;  /* 0x000000003d4b7211 */ /* 0x000fe400008f16ff */
[-C--:B-1----:R-:W-:Y:S01]  /*ddf0*/  LEA R72, P2, R60, R3.reuse, 0x2 ;  /* 0x000000033c487211 */ /* 0x082fe200078410ff */
[----:B------:R1:W-:Y:S01]  /*de00*/  STL.64 [R1+0x158], R80 ;  /* 0x0001585001007387 */ /* 0x0003e20000100a00 */
[----:B------:R-:W-:-:S02]  /*de10*/  LEA R94, P3, R59, R3, 0x2 ;  /* 0x000000033b5e7211 */ /* 0x000fc400078610ff */
[----:B------:R-:W-:Y:S01]  /*de20*/  LEA.HI.X.SX32 R73, R60, R0, 0x2, P2 ;  /* 0x000000003c497211 */ /* 0x000fe200010f16ff */
[----:B------:R4:W-:Y:S01]  /*de30*/  STL.64 [R1+0x150], R78 ;  /* 0x0001504e01007387 */ /* 0x0009e20000100a00 */
[----:B---3--:R-:W-:-:S03]  /*de40*/  LEA R82, P4, R58, R3, 0x2 ;  /* 0x000000033a527211 */ /* 0x008fc600078810ff */
[----:B------:R3:W-:Y:S01]  /*de50*/  STL.64 [R1+0x148], R76 ;  /* 0x0001484c01007387 */ /* 0x0007e20000100a00 */
[-C--:B------:R-:W-:Y:S02]  /*de60*/  LEA.HI.X.SX32 R95, R59, R0.reuse, 0x2, P3 ;  /* 0x000000003b5f7211 */ /* 0x080fe400018f16ff */
[CC--:B-1----:R-:W-:Y:S01]  /*de70*/  LEA R80, P5, R57.reuse, R3.reuse, 0x2 ;  /* 0x0000000339507211 */ /* 0x0c2fe200078a10ff */
[----:B------:R1:W-:Y:S01]  /*de80*/  STL.64 [R1+0x140], R74 ;  /* 0x0001404a01007387 */ /* 0x0003e20000100a00 */
[-C--:B------:R-:W-:Y:S02]  /*de90*/  LEA.HI.X.SX32 R83, R58, R0.reuse, 0x2, P4 ;  /* 0x000000003a537211 */ /* 0x080fe400020f16ff */
[-C--:B----4-:R-:W-:Y:S01]  /*dea0*/  LEA R78, P6, R56, R3.reuse, 0x2 ;  /* 0x00000003384e7211 */ /* 0x090fe200078c10ff */
[----:B------:R4:W-:Y:S01]  /*deb0*/  STL.64 [R1+0x138], R72 ;  /* 0x0001384801007387 */ /* 0x0009e20000100a00 */
[----:B------:R-:W-:Y:S02]  /*dec0*/  LEA.HI.X.SX32 R81, R57, R0, 0x2, P5 ;  /* 0x0000000039517211 */ /* 0x000fe400028f16ff */
[----:B---3--:R-:W-:-:S02]  /*ded0*/  LEA R76, P0, R55, R3, 0x2 ;  /* 0x00000003374c7211 */ /* 0x008fc400078010ff */
[-C--:B------:R-:W-:Y:S02]  /*dee0*/  LEA R64, P3, R52, R3.reuse, 0x2 ;  /* 0x0000000334407211 */ /* 0x080fe400078610ff */
[-C--:B-1----:R-:W-:Y:S02]  /*def0*/  LEA R74, P1, R54, R3.reuse, 0x2 ;  /* 0x00000003364a7211 */ /* 0x082fe400078210ff */
[-C--:B------:R-:W-:Y:S02]  /*df00*/  LEA.HI.X.SX32 R79, R56, R0.reuse, 0x2, P6 ;  /* 0x00000000384f7211 */ /* 0x080fe400030f16ff */
[-C--:B----4-:R-:W-:Y:S01]  /*df10*/  LEA R72, P2, R53, R3.reuse, 0x2 ;  /* 0x0000000335487211 */ /* 0x090fe200078410ff */
[----:B------:R-:W-:Y:S01]  /*df20*/  STL.64 [R1+0x130], R94 ;  /* 0x0001305e01007387 */ /* 0x000fe20000100a00 */
[-C--:B------:R-:W-:Y:S02]  /*df30*/  LEA R62, P4, R51, R3.reuse, 0x2 ;  /* 0x00000003333e7211 */ /* 0x080fe400078810ff */
[----:B------:R-:W-:Y:S01]  /*df40*/  LEA.HI.X.SX32 R75, R54, R0, 0x2, P1 ;  /* 0x00000000364b7211 */ /* 0x000fe200008f16ff */
[----:B------:R-:W-:Y:S01]  /*df50*/  STL.64 [R1+0x128], R82 ;  /* 0x0001285201007387 */ /* 0x000fe20000100a00 */
[----:B------:R-:W-:-:S02]  /*df60*/  LEA R60, P5, R50, R3, 0x2 ;  /* 0x00000003323c7211 */ /* 0x000fc400078a10ff */
[-C--:B------:R-:W-:Y:S01]  /*df70*/  LEA.HI.X.SX32 R77, R55, R0.reuse, 0x2, P0 ;  /* 0x00000000374d7211 */ /* 0x080fe200000f16ff */
[----:B------:R-:W-:Y:S01]  /*df80*/  STL.64 [R1+0x120], R80 ;  /* 0x0001205001007387 */ /* 0x000fe20000100a00 */
[-C--:B------:R-:W-:Y:S02]  /*df90*/  LEA R58, P6, R49, R3.reuse, 0x2 ;  /* 0x00000003313a7211 */ /* 0x080fe400078c10ff */
[-C--:B------:R-:W-:Y:S01]  /*dfa0*/  LEA.HI.X.SX32 R73, R53, R0.reuse, 0x2, P2 ;  /* 0x0000000035497211 */ /* 0x080fe200010f16ff */
[----:B------:R-:W-:Y:S01]  /*dfb0*/  STL.64 [R1+0x118], R78 ;  /* 0x0001184e01007387 */ /* 0x000fe20000100a00 */
[-C--:B------:R-:W-:Y:S02]  /*dfc0*/  LEA.HI.X.SX32 R65, R52, R0.reuse, 0x2, P3 ;  /* 0x0000000034417211 */ /* 0x080fe400018f16ff */
[----:B------:R-:W-:Y:S01]  /*dfd0*/  LEA R56, P0, R48, R3, 0x2 ;  /* 0x0000000330387211 */ /* 0x000fe200078010ff */
[----:B------:R1:W-:Y:S01]  /*dfe0*/  STL.64 [R1+0x108], R74 ;  /* 0x0001084a01007387 */ /* 0x0003e20000100a00 */
[----:B------:R-:W-:-:S02]  /*dff0*/  LEA.HI.X.SX32 R63, R51, R0, 0x2, P4 ;  /* 0x00000000333f7211 */ /* 0x000fc400020f16ff */
[-C--:B------:R-:W-:Y:S01]  /*e000*/  LEA.HI.X.SX32 R61, R50, R0.reuse, 0x2, P5 ;  /* 0x00000000323d7211 */ /* 0x080fe200028f16ff */
[----:B------:R-:W-:Y:S01]  /*e010*/  STL.64 [R1+0x110], R76 ;  /* 0x0001104c01007387 */ /* 0x000fe20000100a00 */
[-C--:B------:R-:W-:Y:S02]  /*e020*/  LEA.HI.X.SX32 R59, R49, R0.reuse, 0x2, P6 ;  /* 0x00000000313b7211 */ /* 0x080fe400030f16ff */
[----:B------:R-:W-:Y:S01]  /*e030*/  LEA.HI.X.SX32 R57, R48, R0, 0x2, P0 ;  /* 0x0000000030397211 */ /* 0x000fe200000f16ff */
[----:B------:R3:W-:Y:S01]  /*e040*/  STL.64 [R1+0x100], R72 ;  /* 0x0001004801007387 */ /* 0x0007e20000100a00 */
[----:B-1----:R-:W-:-:S03]  /*e050*/  LEA R74, P1, R47, R3, 0x2 ;  /* 0x000000032f4a7211 */ /* 0x002fc600078210ff */
[----:B------:R1:W-:Y:S04]  /*e060*/  STL.64 [R1+0xf8], R64 ;  /* 0x0000f84001007387 */ /* 0x0003e80000100a00 */
[----:B------:R4:W-:Y:S01]  /*e070*/  STL.64 [R1+0xf0], R62 ;  /* 0x0000f03e01007387 */ /* 0x0009e20000100a00 */
[----:B---3--:R-:W-:-:S03]  /*e080*/  LEA R72, P2, R46, R3, 0x2 ;  /* 0x000000032e487211 */ /* 0x008fc600078410ff */
[----:B------:R3:W-:Y:S01]  /*e090*/  STL.64 [R1+0xe8], R60 ;  /* 0x0000e83c01007387 */ /* 0x0007e20000100a00 */
[-C--:B------:R-:W-:Y:S02]  /*e0a0*/  LEA.HI.X.SX32 R75, R47, R0.reuse, 0x2, P1 ;  /* 0x000000002f4b7211 */ /* 0x080fe400008f16ff */
[-C--:B-1----:R-:W-:Y:S01]  /*e0b0*/  LEA R64, P3, R45, R3.reuse, 0x2 ;  /* 0x000000032d407211 */ /* 0x082fe200078610ff */
[----:B------:R1:W-:Y:S01]  /*e0c0*/  STL.64 [R1+0xe0], R58 ;  /* 0x0000e03a01007387 */ /* 0x0003e20000100a00 */
[----:B------:R-:W-:Y:S02]  /*e0d0*/  LEA.HI.X.SX32 R73, R46, R0, 0x2, P2 ;  /* 0x000000002e497211 */ /* 0x000fe400010f16ff */
[-C--:B----4-:R-:W-:Y:S01]  /*e0e0*/  LEA R62, P4, R44, R3.reuse, 0x2 ;  /* 0x000000032c3e7211 */ /* 0x090fe200078810ff */
[----:B------:R4:W-:Y:S01]  /*e0f0*/  STL.64 [R1+0xd8], R56 ;  /* 0x0000d83801007387 */ /* 0x0009e20000100a00 */
[-C--:B------:R-:W-:Y:S02]  /*e100*/  LEA R54, P1, R40, R3.reuse, 0x2 ;  /* 0x0000000328367211 */ /* 0x080fe400078210ff */
[----:B---3--:R-:W-:-:S02]  /*e110*/  LEA R60, P5, R43, R3, 0x2 ;  /* 0x000000032b3c7211 */ /* 0x008fc400078a10ff */
[-C--:B------:R-:W-:Y:S02]  /*e120*/  LEA.HI.X.SX32 R65, R45, R0.reuse, 0x2, P3 ;  /* 0x000000002d417211 */ /* 0x080fe400018f16ff */
        /* <DEDUP_REMOVED lines=21> */
[----:B------:R1:W-:Y:S01]  /*e280*/  STL.64 [R1+0x98], R54 ;  /* 0x0000983601007387 */ /* 0x0003e20000100a00 */
[-C--:B------:R-:W-:Y:S02]  /*e290*/  LEA.HI.X.SX32 R49, R37, R0.reuse, 0x2, P4 ;  /* 0x0000000025317211 */ /* 0x080fe400020f16ff */
[-C--:B------:R-:W-:Y:S01]  /*e2a0*/  LEA.HI.X.SX32 R47, R36, R0.reuse, 0x2, P5 ;  /* 0x00000000242f7211 */ /* 0x080fe200028f16ff */
[----:B------:R-:W-:Y:S01]  /*e2b0*/  STL.64 [R1+0xa0], R56 ;  /* 0x0000a03801007387 */ /* 0x000fe20000100a00 */
[-C--:B------:R-:W-:Y:S01]  /*e2c0*/  LEA.HI.X.SX32 R45, R35, R0.reuse, 0x2, P6 ;  /* 0x00000000232d7211 */ /* 0x080fe200030f16ff */
[----:B------:R-:W-:Y:S01]  /*e2d0*/  IMAD R12, R144, UR4, RZ ;  /* 0x00000004900c7c24 */ /* 0x000fe2000f8e02ff */
[----:B------:R-:W-:Y:S01]  /*e2e0*/  LEA.HI.X.SX32 R43, R34, R0, 0x2, P0 ;  /* 0x00000000222b7211 */ /* 0x000fe200000f16ff */
[----:B------:R3:W-:Y:S01]  /*e2f0*/  STL.64 [R1+0x90], R52 ;  /* 0x0000903401007387 */ /* 0x0007e20000100a00 */
[----:B------:R-:W-:Y:S01]  /*e300*/  IMAD R14, R145, UR4, RZ ;  /* 0x00000004910e7c24 */ /* 0x000fe2000f8e02ff */
[----:B-1----:R-:W-:-:S02]  /*e310*/  LEA R54, P1, R33, R3, 0x2 ;  /* 0x0000000321367211 */ /* 0x002fc400078210ff */
[----:B------:R1:W-:Y:S01]  /*e320*/  STL.64 [R1+0x88], R50 ;  /* 0x0000883201007387 */ /* 0x0003e20000100a00 */
[----:B------:R-:W-:-:S03]  /*e330*/  IMAD R16, R146, UR4, RZ ;  /* 0x0000000492107c24 */ /* 0x000fc6000f8e02ff */
[----:B------:R4:W-:Y:S01]  /*e340*/  STL.64 [R1+0x80], R48 ;  /* 0x0000803001007387 */ /* 0x0009e20000100a00 */
[----:B---3--:R-:W-:-:S03]  /*e350*/  LEA R52, P2, R32, R3, 0x2 ;  /* 0x0000000320347211 */ /* 0x008fc600078410ff */
[----:B------:R3:W-:Y:S01]  /*e360*/  STL.64 [R1+0x78], R46 ;  /* 0x0000782e01007387 */ /* 0x0007e20000100a00 */
[----:B------:R-:W-:Y:S01]  /*e370*/  IMAD R18, R147, UR4, RZ ;  /* 0x0000000493127c24 */ /* 0x000fe2000f8e02ff */
[-C--:B------:R-:W-:Y:S02]  /*e380*/  LEA.HI.X.SX32 R55, R33, R0.reuse, 0x2, P1 ;  /* 0x0000000021377211 */ /* 0x080fe400008f16ff */
[CC--:B-1----:R-:W-:Y:S01]  /*e390*/  LEA R50, P3, R31.reuse, R3.reuse, 0x2 ;  /* 0x000000031f327211 */ /* 0x0c2fe200078610ff */
[----:B------:R1:W-:Y:S01]  /*e3a0*/  STL.64 [R1+0x70], R44 ;  /* 0x0000702c01007387 */ /* 0x0003e20000100a00 */
[-C--:B------:R-:W-:Y:S02]  /*e3b0*/  LEA.HI.X.SX32 R53, R32, R0.reuse, 0x2, P2 ;  /* 0x0000000020357211 */ /* 0x080fe400010f16ff */
[----:B----4-:R-:W-:Y:S01]  /*e3c0*/  LEA R48, P4, R30, R3, 0x2 ;  /* 0x000000031e307211 */ /* 0x010fe200078810ff */
[----:B------:R4:W-:Y:S01]  /*e3d0*/  STL.64 [R1+0x68], R42 ;  /* 0x0000682a01007387 */ /* 0x0009e20000100a00 */
[----:B------:R-:W-:-:S02]  /*e3e0*/  LEA.HI.X.SX32 R51, R31, R0, 0x2, P3 ;  /* 0x000000001f337211 */ /* 0x000fc400018f16ff */
[-C--:B---3--:R-:W-:Y:S02]  /*e3f0*/  LEA R46, P5, R28, R3.reuse, 0x2 ;  /* 0x000000031c2e7211 */ /* 0x088fe400078a10ff */
[-C--:B------:R-:W-:Y:S02]  /*e400*/  LEA R40, P1, R14, R3.reuse, 0x2 ;  /* 0x000000030e287211 */ /* 0x080fe400078210ff */
[-C--:B-1----:R-:W-:Y:S02]  /*e410*/  LEA R44, P6, R26, R3.reuse, 0x2 ;  /* 0x000000031a2c7211 */ /* 0x082fe400078c10ff */
[----:B------:R-:W-:Y:S02]  /*e420*/  LEA.HI.X.SX32 R49, R30, R0, 0x2, P4 ;  /* 0x000000001e317211 */ /* 0x000fe400020f16ff */
[-C--:B----4-:R-:W-:Y:S01]  /*e430*/  LEA R42, P0, R12, R3.reuse, 0x2 ;  /* 0x000000030c2a7211 */ /* 0x090fe200078010ff */
        /* <DEDUP_REMOVED lines=8> */
[-C--:B------:R-:W-:Y:S01]  /*e4c0*/  LEA.HI.X.SX32 R43, R12, R0.reuse, 0x2, P0 ;  /* 0x000000000c2b7211 */ /* 0x080fe200000f16ff */
[----:B------:R-:W-:Y:S01]  /*e4d0*/  IMAD R15, R152, UR4, RZ ;  /* 0x00000004980f7c24 */ /* 0x000fe2000f8e02ff */
[-C--:B------:R-:W-:Y:S01]  /*e4e0*/  LEA R32, P5, R22, R3.reuse, 0x2 ;  /* 0x0000000316207211 */ /* 0x080fe200078a10ff */
[----:B------:R-:W-:Y:S01]  /*e4f0*/  IMAD R17, R153, UR4, RZ ;  /* 0x0000000499117c24 */ /* 0x000fe2000f8e02ff */
[-C--:B------:R-:W-:Y:S01]  /*e500*/  LEA.HI.X.SX32 R41, R14, R0.reuse, 0x2, P1 ;  /* 0x000000000e297211 */ /* 0x080fe200008f16ff */
[----:B------:R-:W-:Y:S01]  /*e510*/  STL.64 [R1+0x48], R48 ;  /* 0x0000483001007387 */ /* 0x000fe20000100a00 */
[----:B------:R-:W-:Y:S01]  /*e520*/  LEA R30, P6, R24, R3, 0x2 ;  /* 0x00000003181e7211 */ /* 0x000fe200078c10ff */
[----:B------:R-:W-:Y:S01]  /*e530*/  IMAD R13, R151, UR4, RZ ;  /* 0x00000004970d7c24 */ /* 0x000fe2000f8e02ff */
[-C--:B------:R-:W-:Y:S01]  /*e540*/  LEA.HI.X.SX32 R39, R16, R0.reuse, 0x2, P2 ;  /* 0x0000000010277211 */ /* 0x080fe200010f16ff */
[----:B------:R-:W-:Y:S01]  /*e550*/  STL.64 [R1+0x40], R46 ;  /* 0x0000402e01007387 */ /* 0x000fe20000100a00 */
[----:B------:R-:W-:-:S02]  /*e560*/  LEA.HI.X.SX32 R37, R18, R0, 0x2, P3 ;  /* 0x0000000012257211 */ /* 0x000fc400018f16ff */
[-C--:B------:R-:W-:Y:S01]  /*e570*/  LEA.HI.X.SX32 R35, R20, R0.reuse, 0x2, P4 ;  /* 0x0000000014237211 */ /* 0x080fe200020f16ff */
[----:B------:R-:W-:Y:S01]  /*e580*/  STL.64 [R1+0x38], R44 ;  /* 0x0000382c01007387 */ /* 0x000fe20000100a00 */
[-C--:B------:R-:W-:Y:S02]  /*e590*/  LEA.HI.X.SX32 R33, R22, R0.reuse, 0x2, P5 ;  /* 0x0000000016217211 */ /* 0x080fe400028f16ff */
[----:B------:R-:W-:Y:S01]  /*e5a0*/  LEA.HI.X.SX32 R31, R24, R0, 0x2, P6 ;  /* 0x00000000181f7211 */ /* 0x000fe200030f16ff */
[----:B------:R-:W-:Y:S01]  /*e5b0*/  STL.64 [R1+0x30], R42 ;  /* 0x0000302a01007387 */ /* 0x000fe20000100a00 */
[-C--:B------:R-:W-:Y:S02]  /*e5c0*/  LEA R14, P1, R15, R3.reuse, 0x2 ;  /* 0x000000030f0e7211 */ /* 0x080fe400078210ff */
[-C--:B------:R-:W-:Y:S01]  /*e5d0*/  LEA R16, P2, R17, R3.reuse, 0x2 ;  /* 0x0000000311107211 */ /* 0x080fe200078410ff */
[----:B------:R-:W-:Y:S01]  /*e5e0*/  STL.64 [R1+0x28], R40 ;  /* 0x0000282801007387 */ /* 0x000fe20000100a00 */
[----:B------:R-:W-:-:S03]  /*e5f0*/  LEA R12, P0, R13, R3, 0x2 ;  /* 0x000000030d0c7211 */ /* 0x000fc600078010ff */
[----:B------:R-:W-:Y:S01]  /*e600*/  STL.64 [R1+0x20], R38 ;  /* 0x0000202601007387 */ /* 0x000fe20000100a00 */
[----:B------:R-:W-:-:S03]  /*e610*/  LEA R18, P3, R19, R3, 0x2 ;  /* 0x0000000313127211 */ /* 0x000fc600078610ff */
[----:B------:R-:W-:Y:S01]  /*e620*/  STL.64 [R1+0x18], R36 ;  /* 0x0000182401007387 */ /* 0x000fe20000100a00 */
[----:B------:R-:W-:-:S03]  /*e630*/  LEA.HI.X.SX32 R15, R15, R0, 0x2, P1 ;  /* 0x000000000f0f7211 */ /* 0x000fc600008f16ff */
[----:B------:R-:W-:Y:S01]  /*e640*/  STL.64 [R1+0x10], R34 ;  /* 0x0000102201007387 */ /* 0x000fe20000100a00 */
[----:B------:R-:W-:-:S03]  /*e650*/  LEA.HI.X.SX32 R17, R17, R0, 0x2, P2 ;  /* 0x0000000011117211 */ /* 0x000fc600010f16ff */
[----:B------:R-:W-:Y:S01]  /*e660*/  STL.64 [R1+0x8], R32 ;  /* 0x0000082001007387 */ /* 0x000fe20000100a00 */
[-C--:B------:R-:W-:Y:S02]  /*e670*/  LEA R20, P4, R21, R3.reuse, 0x2 ;  /* 0x0000000315147211 */ /* 0x080fe400078810ff */
[----:B------:R-:W-:Y:S01]  /*e680*/  LEA.HI.X.SX32 R13, R13, R0, 0x2, P0 ;  /* 0x000000000d0d7211 */ /* 0x000fe200000f16ff */
[----:B------:R1:W-:Y:S01]  /*e690*/  STL.64 [R1], R30 ;  /* 0x0000001e01007387 */ /* 0x0003e20000100a00 */
[-C--:B------:R-:W-:Y:S02]  /*e6a0*/  LEA R28, P1, R29, R3.reuse, 0x2 ;  /* 0x000000031d1c7211 */ /* 0x080fe400078210ff */
[-C--:B------:R-:W-:Y:S02]  /*e6b0*/  LEA R22, P5, R23, R3.reuse, 0x2 ;  /* 0x0000000317167211 */ /* 0x080fe400078a10ff */
[-C--:B------:R-:W-:Y:S02]  /*e6c0*/  LEA R24, P6, R25, R3.reuse, 0x2 ;  /* 0x0000000319187211 */ /* 0x080fe400078c10ff */
[----:B------:R-:W-:-:S02]  /*e6d0*/  LEA R26, P0, R27, R3, 0x2 ;  /* 0x000000031b1a7211 */ /* 0x000fc400078010ff */
[-C--:B------:R-:W-:Y:S02]  /*e6e0*/  LEA.HI.X.SX32 R19, R19, R0.reuse, 0x2, P3 ;  /* 0x0000000013137211 */ /* 0x080fe400018f16ff */
[-C--:B-1----:R-:W-:Y:S02]  /*e6f0*/  LEA R30, P2, R11, R3.reuse, 0x2 ;  /* 0x000000030b1e7211 */ /* 0x082fe400078410ff */
[----:B------:R-:W-:Y:S02]  /*e700*/  LEA R32, P3, R6, R3, 0x2 ;  /* 0x0000000306207211 */ /* 0x000fe400078610ff */
[-C--:B------:R-:W-:Y:S02]  /*e710*/  LEA.HI.X.SX32 R21, R21, R0.reuse, 0x2, P4 ;  /* 0x0000000015157211 */ /* 0x080fe400020f16ff */
[-C--:B------:R-:W-:Y:S02]  /*e720*/  LEA.HI.X.SX32 R29, R29, R0.reuse, 0x2, P1 ;  /* 0x000000001d1d7211 */ /* 0x080fe400008f16ff */
[----:B------:R-:W-:-:S02]  /*e730*/  LEA.HI.X.SX32 R31, R11, R0, 0x2, P2 ;  /* 0x000000000b1f7211 */ /* 0x000fc400010f16ff */
[-C--:B------:R-:W-:Y:S02]  /*e740*/  LEA R34, P4, R5, R3.reuse, 0x2 ;  /* 0x0000000305227211 */ /* 0x080fe400078810ff */
[-C--:B------:R-:W-:Y:S02]  /*e750*/  LEA.HI.X.SX32 R23, R23, R0.reuse, 0x2, P5 ;  /* 0x0000000017177211 */ /* 0x080fe400028f16ff */
[-C--:B------:R-:W-:Y:S02]  /*e760*/  LEA.HI.X.SX32 R25, R25, R0.reuse, 0x2, P6 ;  /* 0x0000000019197211 */ /* 0x080fe400030f16ff */
[----:B------:R-:W-:Y:S02]  /*e770*/  LEA.HI.X.SX32 R27, R27, R0, 0x2, P0 ;  /* 0x000000001b1b7211 */ /* 0x000fe400000f16ff */
[-C--:B------:R-:W-:Y:S02]  /*e780*/  LEA R42, P1, R166, R3.reuse, 0x2 ;  /* 0x00000003a62a7211 */ /* 0x080fe400078210ff */
[----:B------:R-:W-:-:S02]  /*e790*/  LEA R44, P2, R167, R3, 0x2 ;  /* 0x00000003a72c7211 */ /* 0x000fc400078410ff */
[-C--:B------:R-:W-:Y:S02]  /*e7a0*/  LEA R36, P5, R4, R3.reuse, 0x2 ;  /* 0x0000000304247211 */ /* 0x080fe400078a10ff */
[-C--:B------:R-:W-:Y:S02]  /*e7b0*/  LEA R38, P6, R164, R3.reuse, 0x2 ;  /* 0x00000003a4267211 */ /* 0x080fe400078c10ff */
[-C--:B------:R-:W-:Y:S02]  /*e7c0*/  LEA R40, P0, R165, R3.reuse, 0x2 ;  /* 0x00000003a5287211 */ /* 0x080fe400078010ff */
[-C--:B------:R-:W-:Y:S02]  /*e7d0*/  LEA.HI.X.SX32 R33, R6, R0.reuse, 0x2, P3 ;  /* 0x0000000006217211 */ /* 0x080fe400018f16ff */
[----:B------:R-:W-:Y:S02]  /*e7e0*/  LEA R46, P3, R168, R3, 0x2 ;  /* 0x00000003a82e7211 */ /* 0x000fe400078610ff */
[----:B------:R-:W-:-:S02]  /*e7f0*/  LEA.HI.X.SX32 R35, R5, R0, 0x2, P4 ;  /* 0x0000000005237211 */ /* 0x000fc400020f16ff */
[-C--:B------:R-:W-:Y:S02]  /*e800*/  LEA.HI.X.SX32 R43, R166, R0.reuse, 0x2, P1 ;  /* 0x00000000a62b7211 */ /* 0x080fe400008f16ff */
[-C--:B------:R-:W-:Y:S02]  /*e810*/  LEA.HI.X.SX32 R45, R167, R0.reuse, 0x2, P2 ;  /* 0x00000000a72d7211 */ /* 0x080fe400010f16ff */
[----:B------:R-:W-:Y:S02]  /*e820*/  LEA R48, P4, R169, R3, 0x2 ;  /* 0x00000003a9307211 */ /* 0x000fe400078810ff */
[-C--:B------:R-:W-:Y:S02]  /*e830*/  LEA.HI.X.SX32 R37, R4, R0.reuse, 0x2, P5 ;  /* 0x0000000004257211 */ /* 0x080fe400028f16ff */
[-C--:B------:R-:W-:Y:S02]  /*e840*/  LEA.HI.X.SX32 R39, R164, R0.reuse, 0x2, P6 ;  /* 0x00000000a4277211 */ /* 0x080fe400030f16ff */
[----:B------:R-:W-:-:S02]  /*e850*/  LEA.HI.X.SX32 R41, R165, R0, 0x2, P0 ;  /* 0x00000000a5297211 */ /* 0x000fc400000f16ff */
[-C--:B------:R-:W-:Y:S02]  /*e860*/  LEA R56, P1, R173, R3.reuse, 0x2 ;  /* 0x00000003ad387211 */ /* 0x080fe400078210ff */
[-C--:B------:R-:W-:Y:S02]  /*e870*/  LEA R58, P2, R174, R3.reuse, 0x2 ;  /* 0x00000003ae3a7211 */ /* 0x080fe400078410ff */
[-C--:B------:R-:W-:Y:S02]  /*e880*/  LEA R50, P5, R170, R3.reuse, 0x2 ;  /* 0x00000003aa327211 */ /* 0x080fe400078a10ff */
[-C--:B------:R-:W-:Y:S02]  /*e890*/  LEA R52, P6, R171, R3.reuse, 0x2 ;  /* 0x00000003ab347211 */ /* 0x080fe400078c10ff */
[-C--:B------:R-:W-:Y:S01]  /*e8a0*/  LEA R54, P0, R172, R3.reuse, 0x2 ;  /* 0x00000003ac367211 */ /* 0x080fe200078010ff */
[----:B------:R-:W-:Y:S01]  /*e8b0*/  IMAD.MOV.U32 R11, RZ, RZ, R70 ;  /* 0x000000ffff0b7224 */ /* 0x000fe200078e0046 */
[----:B------:R-:W-:Y:S01]  /*e8c0*/  LEA.HI.X.SX32 R47, R168, R0, 0x2, P3 ;  /* 0x00000000a82f7211 */ /* 0x000fe200018f16ff */
[----:B------:R-:W-:Y:S01]  /*e8d0*/  IMAD.MOV.U32 R5, RZ, RZ, R68 ;  /* 0x000000ffff057224 */ /* 0x000fe200078e0044 */
[----:B------:R-:W-:-:S02]  /*e8e0*/  LEA R60, P3, R175, R3, 0x2 ;  /* 0x00000003af3c7211 */ /* 0x000fc400078610ff */
[-C--:B------:R-:W-:Y:S02]  /*e8f0*/  LEA.HI.X.SX32 R49, R169, R0.reuse, 0x2, P4 ;  /* 0x00000000a9317211 */ /* 0x080fe400020f16ff */
[-C--:B------:R-:W-:Y:S02]  /*e900*/  LEA.HI.X.SX32 R57, R173, R0.reuse, 0x2, P1 ;  /* 0x00000000ad397211 */ /* 0x080fe400008f16ff */
[-C--:B------:R-:W-:Y:S02]  /*e910*/  LEA.HI.X.SX32 R59, R174, R0.reuse, 0x2, P2 ;  /* 0x00000000ae3b7211 */ /* 0x080fe400010f16ff */
[----:B------:R-:W-:Y:S02]  /*e920*/  LEA R62, P4, R176, R3, 0x2 ;  /* 0x00000003b03e7211 */ /* 0x000fe400078810ff */
[-C--:B------:R-:W-:Y:S02]  /*e930*/  LEA.HI.X.SX32 R51, R170, R0.reuse, 0x2, P5 ;  /* 0x00000000aa337211 */ /* 0x080fe400028f16ff */
[----:B------:R-:W-:-:S02]  /*e940*/  LEA.HI.X.SX32 R53, R171, R0, 0x2, P6 ;  /* 0x00000000ab357211 */ /* 0x000fc400030f16ff */
[-C--:B------:R-:W-:Y:S02]  /*e950*/  LEA.HI.X.SX32 R55, R172, R0.reuse, 0x2, P0 ;  /* 0x00000000ac377211 */ /* 0x080fe400000f16ff */
[-C--:B------:R-:W-:Y:S02]  /*e960*/  LEA R70, P1, R180, R3.reuse, 0x2 ;  /* 0x00000003b4467211 */ /* 0x080fe400078210ff */
[-C--:B------:R-:W-:Y:S02]  /*e970*/  LEA R72, P2, R181, R3.reuse, 0x2 ;  /* 0x00000003b5487211 */ /* 0x080fe400078410ff */
[-C--:B------:R-:W-:Y:S02]  /*e980*/  LEA R64, P5, R177, R3.reuse, 0x2 ;  /* 0x00000003b1407211 */ /* 0x080fe400078a10ff */
[-C--:B------:R-:W-:Y:S02]  /*e990*/  LEA R66, P6, R178, R3.reuse, 0x2 ;  /* 0x00000003b2427211 */ /* 0x080fe400078c10ff */
[----:B------:R-:W-:Y:S01]  /*e9a0*/  LEA R68, P0, R179, R3, 0x2 ;  /* 0x00000003b3447211 */ /* 0x000fe200078010ff */
[----:B------:R-:W-:Y:S01]  /*e9b0*/  IMAD.MOV.U32 R6, RZ, RZ, R69 ;  /* 0x000000ffff067224 */ /* 0x000fe200078e0045 */
[----:B------:R-:W-:-:S02]  /*e9c0*/  LEA.HI.X.SX32 R61, R175, R0, 0x2, P3 ;  /* 0x00000000af3d7211 */ /* 0x000fc400018f16ff */
[----:B------:R-:W-:Y:S02]  /*e9d0*/  MOV R4, R67 ;  /* 0x0000004300047202 */ /* 0x000fe40000000f00 */
[-C--:B------:R-:W-:Y:S02]  /*e9e0*/  LEA R74, P3, R182, R3.reuse, 0x2 ;  /* 0x00000003b64a7211 */ /* 0x080fe400078610ff */
[-C--:B------:R-:W-:Y:S02]  /*e9f0*/  LEA.HI.X.SX32 R63, R176, R0.reuse, 0x2, P4 ;  /* 0x00000000b03f7211 */ /* 0x080fe400020f16ff */
[-C--:B------:R-:W-:Y:S01]  /*ea00*/  LEA.HI.X.SX32 R71, R180, R0.reuse, 0x2, P1 ;  /* 0x00000000b4477211 */ /* 0x080fe200008f16ff */
[----:B------:R-:W-:Y:S01]  /*ea10*/  IMAD.MOV.U32 R180, RZ, RZ, R84 ;  /* 0x000000ffffb47224 */ /* 0x000fe200078e0054 */
[-C--:B------:R-:W-:Y:S01]  /*ea20*/  LEA.HI.X.SX32 R73, R181, R0.reuse, 0x2, P2 ;  /* 0x00000000b5497211 */ /* 0x080fe200010f16ff */
[----:B------:R-:W-:Y:S01]  /*ea30*/  IMAD.MOV.U32 R181, RZ, RZ, R86 ;  /* 0x000000ffffb57224 */ /* 0x000fe200078e0056 */
[----:B------:R-:W-:Y:S01]  /*ea40*/  LEA R76, P4, R183, R3, 0x2 ;  /* 0x00000003b74c7211 */ /* 0x000fe200078810ff */
[----:B------:R-:W-:Y:S01]  /*ea50*/  IMAD R193, R193, UR4, RZ ;  /* 0x00000004c1c17c24 */ /* 0x000fe2000f8e02ff */
[-C--:B------:R-:W-:Y:S01]  /*ea60*/  LEA.HI.X.SX32 R65, R177, R0.reuse, 0x2, P5 ;  /* 0x00000000b1417211 */ /* 0x080fe200028f16ff */
[----:B------:R-:W-:Y:S01]  /*ea70*/  IMAD R194, R194, UR4, RZ ;  /* 0x00000004c2c27c24 */ /* 0x000fe2000f8e02ff */
[-C--:B------:R-:W-:Y:S01]  /*ea80*/  LEA.HI.X.SX32 R67, R178, R0.reuse, 0x2, P6 ;  /* 0x00000000b2437211 */ /* 0x080fe200030f16ff */
[----:B------:R-:W-:Y:S01]  /*ea90*/  IMAD R195, R195, UR4, RZ ;  /* 0x00000004c3c37c24 */ /* 0x000fe2000f8e02ff */
[----:B------:R-:W-:-:S02]  /*eaa0*/  LEA.HI.X.SX32 R69, R179, R0, 0x2, P0 ;  /* 0x00000000b3457211 */ /* 0x000fc400000f16ff */
[-C--:B------:R-:W-:Y:S02]  /*eab0*/  LEA R78, P5, R184, R3.reuse, 0x2 ;  /* 0x00000003b84e7211 */ /* 0x080fe400078a10ff */
[-C--:B------:R-:W-:Y:S02]  /*eac0*/  LEA R80, P6, R185, R3.reuse, 0x2 ;  /* 0x00000003b9507211 */ /* 0x080fe400078c10ff */
[-C--:B------:R-:W-:Y:S02]  /*ead0*/  LEA R82, P0, R186, R3.reuse, 0x2 ;  /* 0x00000003ba527211 */ /* 0x080fe400078010ff */
[-C--:B------:R-:W-:Y:S02]  /*eae0*/  LEA R84, P1, R187, R3.reuse, 0x2 ;  /* 0x00000003bb547211 */ /* 0x080fe400078210ff */
[-C--:B------:R-:W-:Y:S01]  /*eaf0*/  LEA R86, P2, R188, R3.reuse, 0x2 ;  /* 0x00000003bc567211 */ /* 0x080fe200078410ff */
[----:B------:R-:W-:Y:S01]  /*eb00*/  IMAD R91, R247, UR6, RZ ;  /* 0x00000006f75b7c24 */ /* 0x000fe2000f8e02ff */
[-C--:B------:R-:W-:Y:S01]  /*eb10*/  LEA.HI.X.SX32 R75, R182, R0.reuse, 0x2, P3 ;  /* 0x00000000b64b7211 */ /* 0x080fe200018f16ff */
[----:B------:R-:W-:Y:S01]  /*eb20*/  IMAD.MOV.U32 R182, RZ, RZ, R88 ;  /* 0x000000ffffb67224 */ /* 0x000fe200078e0058 */
[----:B------:R-:W-:Y:S01]  /*eb30*/  LEA.HI.X.SX32 R77, R183, R0, 0x2, P4 ;  /* 0x00000000b74d7211 */ /* 0x000fe200020f16ff */
[----:B------:R-:W-:Y:S01]  /*eb40*/  IMAD.MOV.U32 R165, RZ, RZ, R90 ;  /* 0x000000ffffa57224 */ /* 0x000fe200078e005a */
[-C--:B------:R-:W-:Y:S01]  /*eb50*/  LEA R88, P3, R189, R3.reuse, 0x2 ;  /* 0x00000003bd587211 */ /* 0x080fe200078610ff */
[----:B------:R-:W-:Y:S01]  /*eb60*/  IMAD R196, R196, UR4, RZ ;  /* 0x00000004c4c47c24 */ /* 0x000fe2000f8e02ff */
[----:B------:R-:W-:Y:S01]  /*eb70*/  MOV R183, R92 ;  /* 0x0000005c00b77202 */ /* 0x000fe20000000f00 */
[----:B------:R-:W-:Y:S01]  /*eb80*/  IMAD R197, R197, UR4, RZ ;  /* 0x00000004c5c57c24 */ /* 0x000fe2000f8e02ff */
[----:B------:R-:W-:Y:S01]  /*eb90*/  LEA R90, P4, R190, R3, 0x2 ;  /* 0x00000003be5a7211 */ /* 0x000fe200078810ff */
[----:B------:R-:W-:Y:S01]  /*eba0*/  IMAD R198, R198, UR4, RZ ;  /* 0x00000004c6c67c24 */ /* 0x000fe2000f8e02ff */
[-C--:B------:R-:W-:Y:S01]  /*ebb0*/  LEA.HI.X.SX32 R79, R184, R0.reuse, 0x2, P5 ;  /* 0x00000000b84f7211 */ /* 0x080fe200028f16ff */
[----:B------:R-:W-:Y:S01]  /*ebc0*/  IMAD R199, R199, UR4, RZ ;  /* 0x00000004c7c77c24 */ /* 0x000fe2000f8e02ff */
[-C--:B------:R-:W-:Y:S01]  /*ebd0*/  LEA.HI.X.SX32 R81, R185, R0.reuse, 0x2, P6 ;  /* 0x00000000b9517211 */ /* 0x080fe200030f16ff */
        /* <DEDUP_REMOVED lines=11> */
[----:B------:R-:W-:Y:S01]  /*ec90*/  IMAD.MOV.U32 R164, RZ, RZ, R91 ;  /* 0x000000ffffa47224 */ /* 0x000fe200078e005b */
[-C--:B------:R-:W-:Y:S01]  /*eca0*/  LEA.HI.X.SX32 R89, R189, R0.reuse, 0x2, P3 ;  /* 0x00000000bd597211 */ /* 0x080fe200018f16ff */
[----:B------:R-:W-:Y:S01]  /*ecb0*/  IMAD R203, R203, UR4, RZ ;  /* 0x00000004cbcb7c24 */ /* 0x000fe2000f8e02ff */
[-C--:B------:R-:W-:Y:S01]  /*ecc0*/  LEA.HI.X.SX32 R91, R190, R0.reuse, 0x2, P4 ;  /* 0x00000000be5b7211 */ /* 0x080fe200020f16ff */
[----:B------:R-:W-:Y:S01]  /*ecd0*/  IMAD R204, R204, UR4, RZ ;  /* 0x00000004cccc7c24 */ /* 0x000fe2000f8e02ff */
[-C--:B------:R-:W-:Y:S01]  /*ece0*/  LEA R102, P3, R196, R3.reuse, 0x2 ;  /* 0x00000003c4667211 */ /* 0x080fe200078610ff */
        /* <DEDUP_REMOVED lines=10> */
[-C--:B------:R-:W-:Y:S02]  /*ed90*/  LEA.HI.X.SX32 R101, R195, R0.reuse, 0x2, P2 ;  /* 0x00000000c3657211 */ /* 0x080fe400010f16ff */
[-C--:B------:R-:W-:Y:S02]  /*eda0*/  LEA R106, P5, R198, R3.reuse, 0x2 ;  /* 0x00000003c66a7211 */ /* 0x080fe400078a10ff */
[-C--:B------:R-:W-:Y:S02]  /*edb0*/  LEA R108, P6, R199, R3.reuse, 0x2 ;  /* 0x00000003c76c7211 */ /* 0x080fe400078c10ff */
[-C--:B------:R-:W-:Y:S02]  /*edc0*/  LEA R110, P0, R200, R3.reuse, 0x2 ;  /* 0x00000003c86e7211 */ /* 0x080fe400078010ff */
[-C--:B------:R-:W-:Y:S02]  /*edd0*/  LEA R112, P1, R201, R3.reuse, 0x2 ;  /* 0x00000003c9707211 */ /* 0x080fe400078210ff */
[-C--:B------:R-:W-:Y:S01]  /*ede0*/  LEA R114, P2, R202, R3.reuse, 0x2 ;  /* 0x00000003ca727211 */ /* 0x080fe200078410ff */
[----:B------:R-:W-:Y:S01]  /*edf0*/  IMAD R252, R246, UR5, RZ ;  /* 0x00000005f6fc7c24 */ /* 0x000fe2000f8e02ff */
[-C--:B------:R-:W-:Y:S01]  /*ee00*/  LEA.HI.X.SX32 R103, R196, R0.reuse, 0x2, P3 ;  /* 0x00000000c4677211 */ /* 0x080fe200018f16ff */
[----:B------:R-:W-:Y:S01]  /*ee10*/  IMAD R249, R118, UR4, RZ ;  /* 0x0000000476f97c24 */ /* 0x000fe2000f8e02ff */
[-C--:B------:R-:W-:Y:S01]  /*ee20*/  LEA.HI.X.SX32 R105, R197, R0.reuse, 0x2, P4 ;  /* 0x00000000c5697211 */ /* 0x080fe200020f16ff */
[----:B------:R-:W-:Y:S01]  /*ee30*/  IMAD R247, R111, UR16, RZ ;  /* 0x000000106ff77c24 */ /* 0x000fe2000f8e02ff */
[-C--:B------:R-:W-:Y:S01]  /*ee40*/  LEA R116, P3, R203, R3.reuse, 0x2 ;  /* 0x00000003cb747211 */ /* 0x080fe200078610ff */
[----:B------:R-:W-:Y:S01]  /*ee50*/  IMAD R246, R113, UR17, RZ ;  /* 0x0000001171f67c24 */ /* 0x000fe2000f8e02ff */
[-C--:B------:R-:W-:Y:S01]  /*ee60*/  LEA R118, P4, R204, R3.reuse, 0x2 ;  /* 0x00000003cc767211 */ /* 0x080fe200078810ff */
        /* <DEDUP_REMOVED lines=9> */
[----:B------:R-:W-:Y:S01]  /*ef00*/  LEA.HI.X.SX32 R115, R202, R0, 0x2, P2 ;  /* 0x00000000ca737211 */ /* 0x000fe200010f16ff */
[----:B------:R-:W-:Y:S01]  /*ef10*/  IMAD R214, R214, UR4, RZ ;  /* 0x00000004d6d67c24 */ /* 0x000fe2000f8e02ff */
[-C--:B------:R-:W-:Y:S01]  /*ef20*/  LEA R120, P5, R205, R3.reuse, 0x2 ;  /* 0x00000003cd787211 */ /* 0x080fe200078a10ff */
[----:B------:R-:W-:Y:S01]  /*ef30*/  IMAD R215, R215, UR4, RZ ;  /* 0x00000004d7d77c24 */ /* 0x000fe2000f8e02ff */
[-C--:B------:R-:W-:Y:S01]  /*ef40*/  LEA R122, P6, R206, R3.reuse, 0x2 ;  /* 0x00000003ce7a7211 */ /* 0x080fe200078c10ff */
[----:B------:R-:W-:Y:S01]  /*ef50*/  IMAD R216, R216, UR4, RZ ;  /* 0x00000004d8d87c24 */ /* 0x000fe2000f8e02ff */
[----:B------:R-:W-:-:S02]  /*ef60*/  LEA R124, P0, R207, R3, 0x2 ;  /* 0x00000003cf7c7211 */ /* 0x000fc400078010ff */
        /* <DEDUP_REMOVED lines=24> */
[----:B------:R-:W-:Y:S01]  /*f0f0*/  LEA R142, P2, R216, R3, 0x2 ;  /* 0x00000003d88e7211 */ /* 0x000fe200078410ff */
[----:B------:R-:W-:Y:S01]  /*f100*/  IMAD R224, R224, UR4, RZ ;  /* 0x00000004e0e07c24 */ /* 0x000fe2000f8e02ff */
[----:B------:R-:W-:-:S02]  /*f110*/  LEA.HI.X.SX32 R131, R210, R0, 0x2, P3 ;  /* 0x00000000d2837211 */ /* 0x000fc400018f16ff */
        /* <DEDUP_REMOVED lines=13> */
[----:B------:R-:W-:Y:S02]  /*f1f0*/  LEA.HI.X.SX32 R143, R216, R0, 0x2, P2 ;  /* 0x00000000d88f7211 */ /* 0x000fe400010f16ff */
[-C--:B------:R-:W-:Y:S02]  /*f200*/  LEA R148, P5, R219, R3.reuse, 0x2 ;  /* 0x00000003db947211 */ /* 0x080fe400078a10ff */
[-C--:B------:R-:W-:Y:S02]  /*f210*/  LEA R150, P6, R220, R3.reuse, 0x2 ;  /* 0x00000003dc967211 */ /* 0x080fe400078c10ff */
[-C--:B------:R-:W-:Y:S02]  /*f220*/  LEA R152, P0, R221, R3.reuse, 0x2 ;  /* 0x00000003dd987211 */ /* 0x080fe400078010ff */
[-C--:B------:R-:W-:Y:S02]  /*f230*/  LEA R154, P1, R222, R3.reuse, 0x2 ;  /* 0x00000003de9a7211 */ /* 0x080fe400078210ff */
[----:B------:R-:W-:-:S02]  /*f240*/  LEA R156, P2, R223, R3, 0x2 ;  /* 0x00000003df9c7211 */ /* 0x000fc400078410ff */
[-C--:B------:R-:W-:Y:S02]  /*f250*/  LEA.HI.X.SX32 R145, R217, R0.reuse, 0x2, P3 ;  /* 0x00000000d9917211 */ /* 0x080fe400018f16ff */
[-C--:B------:R-:W-:Y:S01]  /*f260*/  LEA.HI.X.SX32 R147, R218, R0.reuse, 0x2, P4 ;  /* 0x00000000da937211 */ /* 0x080fe200020f16ff */
[----:B------:R-:W-:Y:S01]  /*f270*/  IMAD R231, R231, UR4, RZ ;  /* 0x00000004e7e77c24 */ /* 0x000fe2000f8e02ff */
[----:B------:R-:W-:Y:S01]  /*f280*/  LEA R158, P3, R224, R3, 0x2 ;  /* 0x00000003e09e7211 */ /* 0x000fe200078610ff */
[----:B------:R-:W-:Y:S01]  /*f290*/  IMAD R232, R232, UR4, RZ ;  /* 0x00000004e8e87c24 */ /* 0x000fe2000f8e02ff */
[-C--:B------:R-:W-:Y:S01]  /*f2a0*/  LEA.HI.X.SX32 R149, R219, R0.reuse, 0x2, P5 ;  /* 0x00000000db957211 */ /* 0x080fe200028f16ff */
[----:B------:R-:W-:Y:S01]  /*f2b0*/  IMAD R233, R233, UR4, RZ ;  /* 0x00000004e9e97c24 */ /* 0x000fe2000f8e02ff */
[----:B------:R-:W-:Y:S01]  /*f2c0*/  LEA.HI.X.SX32 R151, R220, R0, 0x2, P6 ;  /* 0x00000000dc977211 */ /* 0x000fe200030f16ff */
[----:B------:R-:W-:Y:S01]  /*f2d0*/  IMAD R234, R234, UR4, RZ ;  /* 0x00000004eaea7c24 */ /* 0x000fe2000f8e02ff */
[----:B------:R-:W-:Y:S01]  /*f2e0*/  MOV R218, R164 ;  /* 0x000000a400da7202 */ /* 0x000fe20000000f00 */
        /* <DEDUP_REMOVED lines=10> */
[-C--:B------:R-:W-:Y:S02]  /*f390*/  LEA R168, P1, R229, R3.reuse, 0x2 ;  /* 0x00000003e5a87211 */ /* 0x080fe400078210ff */
[----:B------:R-:W-:Y:S01]  /*f3a0*/  LEA R170, P2, R230, R3, 0x2 ;  /* 0x00000003e6aa7211 */ /* 0x000fe200078410ff */
[----:B------:R-:W-:Y:S01]  /*f3b0*/  IMAD.MOV.U32 R220, RZ, RZ, R165 ;  /* 0x000000ffffdc7224 */ /* 0x000fe200078e00a5 */
[-C--:B------:R-:W-:Y:S01]  /*f3c0*/  LEA.HI.X.SX32 R159, R224, R0.reuse, 0x2, P3 ;  /* 0x00000000e09f7211 */ /* 0x080fe200018f16ff */
[----:B------:R-:W-:Y:S01]  /*f3d0*/  IMAD.MOV.U32 R222, RZ, RZ, R182 ;  /* 0x000000ffffde7224 */ /* 0x000fe200078e00b6 */
        /* <DEDUP_REMOVED lines=8> */
[----:B------:R-:W-:-:S02]  /*f460*/  MOV R224, R180 ;  /* 0x000000b400e07202 */ /* 0x000fc40000000f00 */
[-C--:B------:R-:W-:Y:S02]  /*f470*/  LEA.HI.X.SX32 R169, R229, R0.reuse, 0x2, P1 ;  /* 0x00000000e5a97211 */ /* 0x080fe400008f16ff */
[----:B------:R-:W-:Y:S02]  /*f480*/  LEA.HI.X.SX32 R171, R230, R0, 0x2, P2 ;  /* 0x00000000e6ab7211 */ /* 0x000fe400010f16ff */
[-C--:B------:R-:W-:Y:S02]  /*f490*/  LEA R172, P3, R231, R3.reuse, 0x2 ;  /* 0x00000003e7ac7211 */ /* 0x080fe400078610ff */
[-C--:B------:R-:W-:Y:S02]  /*f4a0*/  LEA R174, P4, R232, R3.reuse, 0x2 ;  /* 0x00000003e8ae7211 */ /* 0x080fe400078810ff */
[-C--:B------:R-:W-:Y:S02]  /*f4b0*/  LEA R176, P5, R233, R3.reuse, 0x2 ;  /* 0x00000003e9b07211 */ /* 0x080fe400078a10ff */
[----:B------:R-:W-:-:S02]  /*f4c0*/  LEA R178, P6, R234, R3, 0x2 ;  /* 0x00000003eab27211 */ /* 0x000fc400078c10ff */
[-C--:B------:R-:W-:Y:S02]  /*f4d0*/  LEA R180, P0, R235, R3.reuse, 0x2 ;  /* 0x00000003ebb47211 */ /* 0x080fe400078010ff */
[-C--:B------:R-:W-:Y:S02]  /*f4e0*/  LEA R182, P1, R236, R3.reuse, 0x2 ;  /* 0x00000003ecb67211 */ /* 0x080fe400078210ff */
[----:B------:R-:W-:Y:S01]  /*f4f0*/  LEA R184, P2, R237, R3, 0x2 ;  /* 0x00000003edb87211 */ /* 0x000fe200078410ff */
[----:B------:R-:W-:Y:S01]  /*f500*/  IMAD.MOV.U32 R228, RZ, RZ, R183 ;  /* 0x000000ffffe47224 */ /* 0x000fe200078e00b7 */
[-C--:B------:R-:W-:Y:S01]  /*f510*/  LEA.HI.X.SX32 R173, R231, R0.reuse, 0x2, P3 ;  /* 0x00000000e7ad7211 */ /* 0x080fe200018f16ff */
[----:B------:R-:W-:Y:S01]  /*f520*/  IMAD.MOV.U32 R226, RZ, RZ, R181 ;  /* 0x000000ffffe27224 */ /* 0x000fe200078e00b5 */
[-C--:B------:R-:W-:Y:S02]  /*f530*/  LEA.HI.X.SX32 R175, R232, R0.reuse, 0x2, P4 ;  /* 0x00000000e8af7211 */ /* 0x080fe400020f16ff */
[----:B------:R-:W-:-:S02]  /*f540*/  LEA.HI.X.SX32 R177, R233, R0, 0x2, P5 ;  /* 0x00000000e9b17211 */ /* 0x000fc400028f16ff */
[-C--:B------:R-:W-:Y:S02]  /*f550*/  LEA.HI.X.SX32 R179, R234, R0.reuse, 0x2, P6 ;  /* 0x00000000eab37211 */ /* 0x080fe400030f16ff */
        /* <DEDUP_REMOVED lines=8> */
[-C--:B------:R-:W-:Y:S02]  /*f5e0*/  LEA R196, P1, R249, R3.reuse, 0x2 ;  /* 0x00000003f9c47211 */ /* 0x080fe400078210ff */
[----:B------:R-:W-:Y:S02]  /*f5f0*/  LEA R198, P2, R250, R3, 0x2 ;  /* 0x00000003fac67211 */ /* 0x000fe400078410ff */
[----:B------:R-:W-:-:S02]  /*f600*/  LEA.HI.X.SX32 R187, R238, R0, 0x2, P3 ;  /* 0x00000000eebb7211 */ /* 0x000fc400018f16ff */
[-C--:B------:R-:W-:Y:S02]  /*f610*/  LEA.HI.X.SX32 R189, R239, R0.reuse, 0x2, P4 ;  /* 0x00000000efbd7211 */ /* 0x080fe400020f16ff */
[-C--:B------:R-:W-:Y:S02]  /*f620*/  LEA.HI.X.SX32 R191, R240, R0.reuse, 0x2, P5 ;  /* 0x00000000f0bf7211 */ /* 0x080fe400028f16ff */
[-C--:B------:R-:W-:Y:S02]  /*f630*/  LEA.HI.X.SX32 R193, R241, R0.reuse, 0x2, P6 ;  /* 0x00000000f1c17211 */ /* 0x080fe400030f16ff */
[-C--:B------:R-:W-:Y:S02]  /*f640*/  LEA.HI.X.SX32 R195, R248, R0.reuse, 0x2, P0 ;  /* 0x00000000f8c37211 */ /* 0x080fe400000f16ff */
[-C--:B------:R-:W-:Y:S02]  /*f650*/  LEA.HI.X.SX32 R197, R249, R0.reuse, 0x2, P1 ;  /* 0x00000000f9c57211 */ /* 0x080fe400008f16ff */
[----:B------:R-:W-:-:S02]  /*f660*/  LEA.HI.X.SX32 R199, R250, R0, 0x2, P2 ;  /* 0x00000000fac77211 */ /* 0x000fc400010f16ff */
[-C--:B------:R-:W-:Y:S02]  /*f670*/  LEA R200, P3, R251, R3.reuse, 0x2 ;  /* 0x00000003fbc87211 */ /* 0x080fe400078610ff */
[-C--:B------:R-:W-:Y:S02]  /*f680*/  LEA R202, P4, R252, R3.reuse, 0x2 ;  /* 0x00000003fcca7211 */ /* 0x080fe400078810ff */
[-C--:B------:R-:W-:Y:S02]  /*f690*/  LEA R204, P5, R218, R3.reuse, 0x2 ;  /* 0x00000003dacc7211 */ /* 0x080fe400078a10ff */
[-C--:B------:R-:W-:Y:S02]  /*f6a0*/  LEA R206, P6, R220, R3.reuse, 0x2 ;  /* 0x00000003dcce7211 */ /* 0x080fe400078c10ff */
[-C--:B------:R-:W-:Y:S02]  /*f6b0*/  LEA R208, P0, R222, R3.reuse, 0x2 ;  /* 0x00000003ded07211 */ /* 0x080fe400078010ff */
[----:B------:R-:W-:-:S02]  /*f6c0*/  LEA R210, P1, R224, R3, 0x2 ;  /* 0x00000003e0d27211 */ /* 0x000fc400078210ff */
[----:B------:R-:W-:Y:S02]  /*f6d0*/  LEA R212, P2, R226, R3, 0x2 ;  /* 0x00000003e2d47211 */ /* 0x000fe400078410ff */
[-C--:B------:R-:W-:Y:S02]  /*f6e0*/  LEA.HI.X.SX32 R201, R251, R0.reuse, 0x2, P3 ;  /* 0x00000000fbc97211 */ /* 0x080fe400018f16ff */
[-C--:B------:R-:W-:Y:S02]  /*f6f0*/  LEA.HI.X.SX32 R203, R252, R0.reuse, 0x2, P4 ;  /* 0x00000000fccb7211 */ /* 0x080fe400020f16ff */
[-C--:B------:R-:W-:Y:S02]  /*f700*/  LEA.HI.X.SX32 R205, R218, R0.reuse, 0x2, P5 ;  /* 0x00000000dacd7211 */ /* 0x080fe400028f16ff */
[-C--:B------:R-:W-:Y:S02]  /*f710*/  LEA.HI.X.SX32 R207, R220, R0.reuse, 0x2, P6 ;  /* 0x00000000dccf7211 */ /* 0x080fe400030f16ff */
[----:B------:R-:W-:-:S02]  /*f720*/  LEA.HI.X.SX32 R209, R222, R0, 0x2, P0 ;  /* 0x00000000ded17211 */ /* 0x000fc400000f16ff */
        /* <DEDUP_REMOVED lines=8> */
[----:B------:R-:W-:Y:S02]  /*f7b0*/  LEA R226, P2, R246, R3, 0x2 ;  /* 0x00000003f6e27211 */ /* 0x000fe400078410ff */
[-C--:B------:R-:W-:Y:S02]  /*f7c0*/  LEA.HI.X.SX32 R215, R228, R0.reuse, 0x2, P3 ;  /* 0x00000000e4d77211 */ /* 0x080fe400018f16ff */
[-C--:B------:R-:W-:Y:S02]  /*f7d0*/  LEA.HI.X.SX32 R217, R4, R0.reuse, 0x2, P4 ;  /* 0x0000000004d97211 */ /* 0x080fe400020f16ff */
[----:B------:R-:W-:-:S02]  /*f7e0*/  LEA.HI.X.SX32 R219, R5, R0, 0x2, P5 ;  /* 0x0000000005db7211 */ /* 0x000fc400028f16ff */
[-C--:B------:R-:W-:Y:S02]  /*f7f0*/  LEA.HI.X.SX32 R221, R6, R0.reuse, 0x2, P6 ;  /* 0x0000000006dd7211 */ /* 0x080fe400030f16ff */
[-C--:B------:R-:W-:Y:S02]  /*f800*/  LEA.HI.X.SX32 R223, R11, R0.reuse, 0x2, P0 ;  /* 0x000000000bdf7211 */ /* 0x080fe400000f16ff */
[-C--:B------:R-:W-:Y:S02]  /*f810*/  LEA.HI.X.SX32 R225, R247, R0.reuse, 0x2, P1 ;  /* 0x00000000f7e17211 */ /* 0x080fe400008f16ff */
[----:B------:R-:W-:Y:S01]  /*f820*/  LEA.HI.X.SX32 R227, R246, R0, 0x2, P2 ;  /* 0x00000000f6e37211 */ /* 0x000fe200010f16ff */
[----:B------:R-:W3:Y:S01]  /*f830*/  LDL.LU R5, [R1+0x258] ;  /* 0x0002580001057983 */ /* 0x000ee20000300800 */
[----:B------:R-:W-:Y:S01]  /*f840*/  ULDC UR20, c[0x0][0x240] ;  /* 0x0000900000147ab9 */ /* 0x000fe20000000800 */
[----:B------:R-:W-:Y:S01]  /*f850*/  ULDC UR21, c[0x0][0x240] ;  /* 0x0000900000157ab9 */ /* 0x000fe20000000800 */
[----:B------:R-:W-:Y:S01]  /*f860*/  ULDC UR22, c[0x0][0x240] ;  /* 0x0000900000167ab9 */ /* 0x000fe20000000800 */
[----:B------:R-:W4:Y:S01]  /*f870*/  LDL.LU R6, [R1+0x254] ;  /* 0x0002540001067983 */ /* 0x000f220000300800 */
        /* <DEDUP_REMOVED lines=35> */
[----:B------:R-:W-:Y:S01]  /*fab0*/  STL.64 [R1+0x24a8], R58 ;  /* 0x0024a83a01007387 */ /* 0x000fe20000100a00 */
        /* <DEDUP_REMOVED lines=35> */
[----:B------:R-:W-:Y:S04]  /*fcf0*/  STL.64 [R1+0x2460], R130 ;  /* 0x0024608201007387 */ /* 0x000fe80000100a00 */
        /* <DEDUP_REMOVED lines=45> */
[----:B------:R1:W-:Y:S04]  /*ffd0*/  STL.64 [R1+0x22f0], R62 ;  /* 0x0022f03e01007387 */ /* 0x0003e80000100a00 */
[----:B------:R1:W-:Y:S04]  /*ffe0*/  STL.64 [R1+0x22e8], R70 ;  /* 0x0022e84601007387 */ /* 0x0003e80000100a00 */
[----:B------:R1:W-:Y:S04]  /*fff0*/  STL.64 [R1+0x22e0], R78 ;  /* 0x0022e04e01007387 */ /* 0x0003e80000100a00 */
[----:B------:R1:W-:Y:S04]  /*10000*/  STL.64 [R1+0x22d8], R86 ;  /* 0x0022d85601007387 */ /* 0x0003e80000100a00 */
[----:B------:R1:W-:Y:S04]  /*10010*/  STL.64 [R1+0x22d0], R94 ;  /* 0x0022d05e01007387 */ /* 0x0003e80000100a00 */
[----:B------:R1:W-:Y:S04]  /*10020*/  STL.64 [R1+0x22c8], R102 ;  /* 0x0022c86601007387 */ /* 0x0003e80000100a00 */
[----:B------:R-:W-:Y:S04]  /*10030*/  STL.64 [R1+0x22c0], R110 ;  /* 0x0022c06e01007387 */ /* 0x000fe80000100a00 */
[----:B------:R1:W-:Y:S04]  /*10040*/  STL.64 [R1+0x22b8], R118 ;  /* 0x0022b87601007387 */ /* 0x0003e80000100a00 */
[----:B------:R-:W-:Y:S04]  /*10050*/  STL.64 [R1+0x22b0], R126 ;  /* 0x0022b07e01007387 */ /* 0x000fe80000100a00 */
[----:B------:R-:W-:Y:S04]  /*10060*/  STL.64 [R1+0x22a8], R134 ;  /* 0x0022a88601007387 */ /* 0x000fe80000100a00 */
[----:B------:R-:W-:Y:S01]  /*10070*/  STL.64 [R1+0x22a0], R142 ;  /* 0x0022a08e01007387 */ /* 0x000fe20000100a00 */
[----:B---3--:R-:W-:Y:S01]  /*10080*/  IMAD R5, R5, UR17, RZ ;  /* 0x0000001105057c24 */ /* 0x008fe2000f8e02ff */
[----:B------:R-:W-:-:S02]  /*10090*/  ULDC UR17, c[0x0][0x240] ;  /* 0x0000900000117ab9 */ /* 0x000fc40000000800 */
[----:B------:R-:W-:Y:S04]  /*100a0*/  STL.64 [R1+0x2298], R150 ;  /* 0x0022989601007387 */ /* 0x000fe80000100a00 */
[----:B------:R-:W-:Y:S04]  /*100b0*/  STL.64 [R1+0x2290], R158 ;  /* 0x0022909e01007387 */ /* 0x000fe80000100a00 */
[----:B------:R3:W-:Y:S04]  /*100c0*/  STL.64 [R1+0x2288], R166 ;  /* 0x002288a601007387 */ /* 0x0007e80000100a00 */
[----:B------:R-:W-:Y:S04]  /*100d0*/  STL.64 [R1+0x2280], R174 ;  /* 0x002280ae01007387 */ /* 0x000fe80000100a00 */
[----:B------:R-:W-:Y:S04]  /*100e0*/  STL.64 [R1+0x2278], R182 ;  /* 0x002278b601007387 */ /* 0x000fe80000100a00 */
[----:B------:R3:W-:Y:S04]  /*100f0*/  STL.64 [R1+0x2270], R190 ;  /* 0x002270be01007387 */ /* 0x0007e80000100a00 */
[----:B------:R-:W-:Y:S04]  /*10100*/  STL.64 [R1+0x2268], R198 ;  /* 0x002268c601007387 */ /* 0x000fe80000100a00 */
[----:B------:R-:W-:Y:S04]  /*10110*/  STL.64 [R1+0x2260], R206 ;  /* 0x002260ce01007387 */ /* 0x000fe80000100a00 */
[----:B------:R-:W-:Y:S04]  /*10120*/  STL.64 [R1+0x2258], R214 ;  /* 0x002258d601007387 */ /* 0x000fe80000100a00 */
[----:B------:R-:W-:Y:S04]  /*10130*/  STL.64 [R1+0x2250], R222 ;  /* 0x002250de01007387 */ /* 0x000fe80000100a00 */
[----:B--2---:R2:W-:Y:S01]  /*10140*/  STL.64 [R1+0x1bc8], R8 ;  /* 0x001bc80801007387 */ /* 0x0045e20000100a00 */
[----:B----4-:R-:W-:Y:S01]  /*10150*/  IMAD R235, R231, UR20, RZ ;  /* 0x00000014e7eb7c24 */ /* 0x010fe2000f8e02ff */
[----:B------:R-:W-:-:S02]  /*10160*/  ULDC UR20, c[0x0][0x240] ;  /* 0x0000900000147ab9 */ /* 0x000fc40000000800 */
[----:B------:R-:W4:Y:S01]  /*10170*/  LDL.LU R249, [R1+0x230] ;  /* 0x0002300001f97983 */ /* 0x000f220000300800 */
[----:B------:R-:W-:Y:S01]  /*10180*/  IMAD R237, R229, UR21, RZ ;  /* 0x00000015e5ed7c24 */ /* 0x000fe2000f8e02ff */
[----:B------:R-:W-:Y:S02]  /*10190*/  ULDC UR21, c[0x0][0x240] ;  /* 0x0000900000157ab9 */ /* 0x000fe40000000800 */
[----:B------:R-:W3:Y:S01]  /*101a0*/  LDL.LU R233, [R1+0x22c] ;  /* 0x00022c0001e97983 */ /* 0x000ee20000300800 */
[----:B------:R-:W-:Y:S01]  /*101b0*/  IMAD R239, R4, UR22, RZ ;  /* 0x0000001604ef7c24 */ /* 0x000fe2000f8e02ff */
[----:B------:R-:W-:Y:S01]  /*101c0*/  ULDC UR22, c[0x0][0x240] ;  /* 0x0000900000167ab9 */ /* 0x000fe20000000800 */
[----:B------:R-:W-:Y:S01]  /*101d0*/  IMAD R241, R236, UR23, RZ ;  /* 0x00000017ecf17c24 */ /* 0x000fe2000f8e02ff */
[----:B------:R-:W2:Y:S01]  /*101e0*/  LDL.LU R232, [R1+0x228] ;  /* 0x0002280001e87983 */ /* 0x000ea20000300800 */
[----:B------:R-:W-:Y:S01]  /*101f0*/  IMAD R246, R230, UR24, RZ ;  /* 0x00000018e6f67c24 */ /* 0x000fe2000f8e02ff */
[----:B------:R-:W-:Y:S01]  /*10200*/  ULDC UR23, c[0x0][0x240] ;  /* 0x0000900000177ab9 */ /* 0x000fe20000000800 */
[----:B------:R-:W-:Y:S01]  /*10210*/  IMAD R247, R228, UR25, RZ ;  /* 0x00000019e4f77c24 */ /* 0x000fe2000f8e02ff */
[----:B------:R-:W4:Y:S01]  /*10220*/  LDL.LU R240, [R1+0x224] ;  /* 0x0002240001f07983 */ /* 0x000f220000300800 */
[----:B------:R-:W-:Y:S01]  /*10230*/  IMAD R248, R234, UR26, RZ ;  /* 0x0000001aeaf87c24 */ /* 0x000fe2000f8e02ff */
[----:B------:R-:W-:Y:S01]  /*10240*/  ULDC UR25, c[0x0][0x240] ;  /* 0x0000900000197ab9 */ /* 0x000fe20000000800 */
[----:B------:R-:W-:Y:S01]  /*10250*/  IMAD R6, R6, UR18, RZ ;  /* 0x0000001206067c24 */ /* 0x000fe2000f8e02ff */
[----:B------:R-:W1:Y:S01]  /*10260*/  LDL.LU R231, [R1+0x1ac] ;  /* 0x0001ac0001e77983 */ /* 0x000e620000300800 */
[----:B------:R-:W-:Y:S01]  /*10270*/  ULDC UR18, c[0x0][0x240] ;  /* 0x0000900000127ab9 */ /* 0x000fe20000000800 */
[----:B------:R-:W-:Y:S01]  /*10280*/  IMAD R11, R11, UR19, RZ ;  /* 0x000000130b0b7c24 */ /* 0x000fe2000f8e02ff */
[----:B------:R-:W-:Y:S01]  /*10290*/  ULDC UR19, c[0x0][0x240] ;  /* 0x0000900000137ab9 */ /* 0x000fe20000000800 */
[----:B------:R-:W4:Y:S01]  /*102a0*/  LDL.LU R229, [R1+0x1b4] ;  /* 0x0001b40001e57983 */ /* 0x000f220000300800 */
[----:B------:R-:W-:Y:S01]  /*102b0*/  ULDC UR24, c[0x0][0x240] ;  /* 0x0000900000187ab9 */ /* 0x000fe20000000800 */
[----:B------:R-:W-:-:S02]  /*102c0*/  ULDC UR26, c[0x0][0x240] ;  /* 0x00009000001a7ab9 */ /* 0x000fc40000000800 */
[----:B------:R-:W4:Y:S04]  /*102d0*/  LDL.LU R238, [R1+0x1bc] ;  /* 0x0001bc0001ee7983 */ /* 0x000f280000300800 */
[----:B------:R-:W4:Y:S04]  /*102e0*/  LDL.LU R4, [R1+0x1c4] ;  /* 0x0001c40001047983 */ /* 0x000f280000300800 */
[----:B------:R-:W4:Y:S04]  /*102f0*/  LDL.LU R236, [R1+0x1cc] ;  /* 0x0001cc0001ec7983 */ /* 0x000f280000300800 */
[----:B------:R-:W4:Y:S04]  /*10300*/  LDL.LU R230, [R1+0x1d4] ;  /* 0x0001d40001e67983 */ /* 0x000f280000300800 */
[----:B------:R-:W4:Y:S04]  /*10310*/  LDL.LU R228, [R1+0x1dc] ;  /* 0x0001dc0001e47983 */ /* 0x000f280000300800 */
[----:B------:R-:W4:Y:S01]  /*10320*/  LDL.LU R234, [R1+0x1e4] ;  /* 0x0001e40001ea7983 */ /* 0x000f220000300800 */
[----:B---3--:R-:W-:Y:S01]  /*10330*/  IMAD R250, R233, UR28, RZ ;  /* 0x0000001ce9fa7c24 */ /* 0x008fe2000f8e02ff */
[----:B------:R-:W-:-:S02]  /*10340*/  ULDC UR28, c[0x0][0x240] ;  /* 0x00009000001c7ab9 */ /* 0x000fc40000000800 */
[----:B------:R-:W3:Y:S01]  /*10350*/  LDL.LU R233, [R1+0x1ec] ;  /* 0x0001ec0001e97983 */ /* 0x000ee20000300800 */
[----:B--2---:R-:W-:Y:S01]  /*10360*/  IMAD R251, R232, UR29, RZ ;  /* 0x0000001de8fb7c24 */ /* 0x004fe2000f8e02ff */
[----:B------:R-:W-:Y:S02]  /*10370*/  ULDC UR29, c[0x0][0x240] ;  /* 0x00009000001d7ab9 */ /* 0x000fe40000000800 */
[----:B------:R-:W2:Y:S01]  /*10380*/  LDL.LU R232, [R1+0x1f4] ;  /* 0x0001f40001e87983 */ /* 0x000ea20000300800 */
[----:B-1----:R-:W-:Y:S01]  /*10390*/  IMAD R62, R231, UR31, RZ ;  /* 0x0000001fe73e7c24 */ /* 0x002fe2000f8e02ff */
[----:B------:R-:W-:Y:S02]  /*103a0*/  ULDC UR31, c[0x0][0x240] ;  /* 0x00009000001f7ab9 */ /* 0x000fe40000000800 */
[----:B------:R-:W2:Y:S01]  /*103b0*/  LDL.LU R231, [R1+0x1fc] ;  /* 0x0001fc0001e77983 */ /* 0x000ea20000300800 */
[----:B----4-:R-:W-:Y:S01]  /*103c0*/  IMAD R93, R229, UR32, RZ ;  /* 0x00000020e55d7c24 */ /* 0x010fe2000f8e02ff */
[----:B------:R-:W-:-:S02]  /*103d0*/  ULDC UR32, c[0x0][0x240] ;  /* 0x0000900000207ab9 */ /* 0x000fc40000000800 */
[----:B------:R-:W4:Y:S01]  /*103e0*/  LDL.LU R229, [R1+0x204] ;  /* 0x0002040001e57983 */ /* 0x000f220000300800 */
[----:B------:R-:W-:Y:S01]  /*103f0*/  IMAD R71, R4, UR34, RZ ;  /* 0x0000002204477c24 */ /* 0x000fe2000f8e02ff */
[----:B------:R-:W-:Y:S02]  /*10400*/  ULDC UR34, c[0x0][0x240] ;  /* 0x0000900000227ab9 */ /* 0x000fe40000000800 */
[----:B------:R-:W4:Y:S04]  /*10410*/  LDL.LU R4, [R1+0x20c] ;  /* 0x00020c0001047983 */ /* 0x000f280000300800 */
[----:B------:R-:W4:Y:S01]  /*10420*/  LDL.LU R66, [R1+0x214] ;  /* 0x0002140001427983 */ /* 0x000f220000300800 */
[----:B------:R-:W-:Y:S01]  /*10430*/  IMAD R117, R230, UR36, RZ ;  /* 0x00000024e6757c24 */ /* 0x000fe2000f8e02ff */
[----:B------:R-:W-:-:S02]  /*10440*/  ULDC UR36, c[0x0][0x240] ;  /* 0x0000900000247ab9 */ /* 0x000fc40000000800 */
[----:B------:R-:W4:Y:S01]  /*10450*/  LDL.LU R230, [R1+0x21c] ;  /* 0x00021c0001e67983 */ /* 0x000f220000300800 */
[----:B------:R-:W-:Y:S01]  /*10460*/  IMAD R116, R228, UR37, RZ ;  /* 0x00000025e4747c24 */ /* 0x000fe2000f8e02ff */
[----:B------:R-:W-:Y:S02]  /*10470*/  ULDC UR37, c[0x0][0x240] ;  /* 0x0000900000257ab9 */ /* 0x000fe40000000800 */
[----:B------:R-:W4:Y:S01]  /*10480*/  LDL.LU R228, [R1+0x220] ;  /* 0x0002200001e47983 */ /* 0x000f220000300800 */
[----:B------:R-:W-:Y:S01]  /*10490*/  IMAD R252, R240, UR30, RZ ;  /* 0x0000001ef0fc7c24 */ /* 0x000fe2000f8e02ff */
[----:B------:R-:W-:Y:S02]  /*104a0*/  ULDC UR30, c[0x0][0x240] ;  /* 0x00009000001e7ab9 */ /* 0x000fe40000000800 */
        /* <DEDUP_REMOVED lines=19> */
[----:B------:R-:W-:Y:S01]  /*105e0*/  IMAD R108, R231, UR41, RZ ;  /* 0x00000029e76c7c24 */ /* 0x000fe2000f8e02ff */
[----:B------:R-:W-:Y:S02]  /*105f0*/  ULDC UR41, c[0x0][0x240] ;  /* 0x0000900000297ab9 */ /* 0x000fe40000000800 */
[----:B------:R-:W2:Y:S01]  /*10600*/  LDL.LU R231, [R1+0x1d0] ;  /* 0x0001d00001e77983 */ /* 0x000ea20000300800 */
[----:B----4-:R-:W-:Y:S01]  /*10610*/  IMAD R87, R229, UR42, RZ ;  /* 0x0000002ae5577c24 */ /* 0x010fe2000f8e02ff */
[----:B------:R-:W-:-:S02]  /*10620*/  ULDC UR42, c[0x0][0x240] ;  /* 0x00009000002a7ab9 */ /* 0x000fc40000000800 */
[----:B------:R-:W4:Y:S01]  /*10630*/  LDL.LU R229, [R1+0x1c8] ;  /* 0x0001c80001e57983 */ /* 0x000f220000300800 */
[----:B------:R-:W-:Y:S01]  /*10640*/  IMAD R86, R4, UR43, RZ ;  /* 0x0000002b04567c24 */ /* 0x000fe2000f8e02ff */
[----:B------:R-:W-:Y:S02]  /*10650*/  ULDC UR43, c[0x0][0x240] ;  /* 0x00009000002b7ab9 */ /* 0x000fe40000000800 */
[----:B------:R-:W3:Y:S01]  /*10660*/  LDL.LU R4, [R1+0x1c0] ;  /* 0x0001c00001047983 */ /* 0x000ee20000300800 */
[----:B------:R-:W-:Y:S01]  /*10670*/  IMAD R132, R230, UR45, RZ ;  /* 0x0000002de6847c24 */ /* 0x000fe2000f8e02ff */
[----:B------:R-:W-:Y:S02]  /*10680*/  ULDC UR45, c[0x0][0x240] ;  /* 0x00009000002d7ab9 */ /* 0x000fe40000000800 */
[----:B------:R-:W2:Y:S01]  /*10690*/  LDL.LU R230, [R1+0x1b8] ;  /* 0x0001b80001e67983 */ /* 0x000ea20000300800 */
[----:B------:R-:W-:Y:S01]  /*106a0*/  IMAD R95, R228, UR46, RZ ;  /* 0x0000002ee45f7c24 */ /* 0x000fe2000f8e02ff */
[----:B------:R-:W-:-:S02]  /*106b0*/  ULDC UR46, c[0x0][0x240] ;  /* 0x00009000002e7ab9 */ /* 0x000fc40000000800 */
[----:B------:R-:W2:Y:S01]  /*106c0*/  LDL.LU R228, [R1+0x1b0] ;  /* 0x0001b00001e47983 */ /* 0x000ea20000300800 */
[----:B------:R-:W-:Y:S01]  /*106d0*/  IMAD R133, R66, UR44, RZ ;  /* 0x0000002c42857c24 */ /* 0x000fe2000f8e02ff */
[----:B------:R-:W-:Y:S01]  /*106e0*/  ULDC UR44, c[0x0][0x240] ;  /* 0x00009000002c7ab9 */ /* 0x000fe20000000800 */
        /* <DEDUP_REMOVED lines=14> */
[----:B----4-:R-:W-:Y:S01]  /*107d0*/  IMAD R140, R229, UR57, RZ ;  /* 0x00000039e58c7c24 */ /* 0x010fe2000f8e02ff */
[----:B------:R-:W-:Y:S01]  /*107e0*/  ULDC UR57, c[0x0][0x240] ;  /* 0x0000900000397ab9 */ /* 0x000fe20000000800 */
[----:B---3--:R-:W-:Y:S01]  /*107f0*/  IMAD R119, R4, UR58, RZ ;  /* 0x0000003a04777c24 */ /* 0x008fe2000f8e02ff */
[----:B------:R-:W-:Y:S01]  /*10800*/  ULDC UR58, c[0x0][0x240] ;  /* 0x00009000003a7ab9 */ /* 0x000fe20000000800 */
[----:B------:R-:W3:Y:S04]  /*10810*/  LDL.LU R4, [R1+0x344] ;  /* 0x0003440001047983 */ /* 0x000ee80000300800 */
[----:B------:R-:W4:Y:S04]  /*10820*/  LDL.LU R229, [R1+0x274] ;  /* 0x0002740001e57983 */ /* 0x000f280000300800 */
[----:B------:R-:W3:Y:S04]  /*10830*/  LDL.LU R115, [R1+0x278] ;  /* 0x0002780001737983 */ /* 0x000ee80000300800 */
        /* <DEDUP_REMOVED lines=13> */
[----:B------:R-:W3:Y:S01]  /*10910*/  LDL.LU R59, [R1+0x2b0] ;  /* 0x0002b000013b7983 */ /* 0x000ee20000300800 */
[----:B------:R-:W-:Y:S01]  /*10920*/  IMAD R111, R233, UR54, RZ ;  /* 0x00000036e96f7c24 */ /* 0x000fe2000f8e02ff */
[----:B------:R-:W-:-:S02]  /*10930*/  ULDC UR54, c[0x0][0x240] ;  /* 0x0000900000367ab9 */ /* 0x000fc40000000800 */
[----:B------:R-:W3:Y:S01]  /*10940*/  LDL.LU R240, [R1+0x2b4] ;  /* 0x0002b40001f07983 */ /* 0x000ee20000300800 */
[----:B--2---:R-:W-:Y:S01]  /*10950*/  IMAD R165, R228, UR4, RZ ;  /* 0x00000004e4a57c24 */ /* 0x004fe2000f8e02ff */
[----:B------:R-:W-:Y:S02]  /*10960*/  ULDC UR4, c[0x0][0x240] ;  /* 0x0000900000047ab9 */ /* 0x000fe40000000800 */
[----:B------:R-:W2:Y:S04]  /*10970*/  LDL.LU R238, [R1+0x2b8] ;  /* 0x0002b80001ee7983 */ /* 0x000ea80000300800 */
[----:B------:R-:W2:Y:S04]  /*10980*/  LDL.LU R236, [R1+0x2bc] ;  /* 0x0002bc0001ec7983 */ /* 0x000ea80000300800 */
[----:B------:R-:W2:Y:S04]  /*10990*/  LDL.LU R234, [R1+0x2c0] ;  /* 0x0002c00001ea7983 */ /* 0x000ea80000300800 */
[----:B------:R-:W2:Y:S04]  /*109a0*/  LDL.LU R233, [R1+0x2c4] ;  /* 0x0002c40001e97983 */ /* 0x000ea80000300800 */
        /* <DEDUP_REMOVED lines=8> */
[----:B------:R-:W2:Y:S01]  /*10a30*/  LDL.LU R231, [R1+0x2d0] ;  /* 0x0002d00001e77983 */ /* 0x000ea20000300800 */
[----:B------:R-:W-:Y:S01]  /*10a40*/  ULDC UR27, c[0x0][0x240] ;  /* 0x00009000001b7ab9 */ /* 0x000fe20000000800 */
[----:B------:R-:W-:-:S02]  /*10a50*/  ULDC UR56, c[0x0][0x240] ;  /* 0x0000900000387ab9 */ /* 0x000fc40000000800 */
[----:B------:R-:W2:Y:S01]  /*10a60*/  LDL.LU R230, [R1+0x2d4] ;  /* 0x0002d40001e67983 */ /* 0x000ea20000300800 */
[----:B----4-:R-:W-:-:S03]  /*10a70*/  IMAD R164, R229, UR61, RZ ;  /* 0x0000003de5a47c24 */ /* 0x010fc6000f8e02ff */
[----:B------:R-:W4:Y:S01]  /*10a80*/  LDL.LU R229, [R1+0x2d8] ;  /* 0x0002d80001e57983 */ /* 0x000f220000300800 */
[----:B---3--:R-:W-:-:S03]  /*10a90*/  IMAD R167, R228, UR25, RZ ;  /* 0x00000019e4a77c24 */ /* 0x008fc6000f8e02ff */
[----:B------:R-:W3:Y:S04]  /*10aa0*/  LDL.LU R228, [R1+0x2dc] ;  /* 0x0002dc0001e47983 */ /* 0x000ee80000300800 */
[----:B------:R-:W3:Y:S04]  /*10ab0*/  LDL.LU R131, [R1+0x2e0] ;  /* 0x0002e00001837983 */ /* 0x000ee80000300800 */
[----:B------:R-:W3:Y:S01]  /*10ac0*/  LDL.LU R122, [R1+0x2e4] ;  /* 0x0002e400017a7983 */ /* 0x000ee20000300800 */
[----:B--2---:R-:W-:-:S03]  /*10ad0*/  IMAD R12, R230, UR28, RZ ;  /* 0x0000001ce60c7c24 */ /* 0x004fc6000f8e02ff */
[----:B------:R-:W2:Y:S01]  /*10ae0*/  LDL.LU R230, [R1+0x2e8] ;  /* 0x0002e80001e67983 */ /* 0x000ea20000300800 */
[----:B------:R-:W-:Y:S01]  /*10af0*/  IMAD R127, R115, UR7, RZ ;  /* 0x00000007737f7c24 */ /* 0x000fe2000f8e02ff */
[----:B------:R-:W-:Y:S02]  /*10b00*/  ULDC UR7, c[0x0][0x230] ;  /* 0x00008c0000077ab9 */ /* 0x000fe40000000800 */
[----:B------:R-:W2:Y:S01]  /*10b10*/  LDL.LU R123, [R1+0x2ec] ;  /* 0x0002ec00017b7983 */ /* 0x000ea20000300800 */
[----:B------:R-:W-:Y:S02]  /*10b20*/  IMAD R126, R106, UR5, RZ ;  /* 0x000000056a7e7c24 */ /* 0x000fe4000f8e02ff */
[----:B------:R-:W-:Y:S01]  /*10b30*/  IMAD R157, R107, UR6, RZ ;  /* 0x000000066b9d7c24 */ /* 0x000fe2000f8e02ff */
[----:B------:R-:W2:Y:S01]  /*10b40*/  LDL.LU R114, [R1+0x2f0] ;  /* 0x0002f00001727983 */ /* 0x000ea20000300800 */
[----:B------:R-:W-:Y:S02]  /*10b50*/  IMAD R156, R98, UR8, RZ ;  /* 0x00000008629c7c24 */ /* 0x000fe4000f8e02ff */
[----:B------:R-:W-:Y:S01]  /*10b60*/  IMAD R135, R99, UR9, RZ ;  /* 0x0000000963877c24 */ /* 0x000fe2000f8e02ff */
[----:B------:R-:W2:Y:S01]  /*10b70*/  LDL.LU R115, [R1+0x2f4] ;  /* 0x0002f40001737983 */ /* 0x000ea20000300800 */
[----:B------:R-:W-:-:S02]  /*10b80*/  IMAD R134, R90, UR10, RZ ;  /* 0x0000000a5a867c24 */ /* 0x000fc4000f8e02ff */
[----:B------:R-:W-:Y:S01]  /*10b90*/  IMAD R181, R91, UR11, RZ ;  /* 0x0000000b5bb57c24 */ /* 0x000fe2000f8e02ff */
        /* <DEDUP_REMOVED lines=23> */
[----:B----4-:R-:W-:Y:S01]  /*10d10*/  IMAD R175, R229, UR29, RZ ;  /* 0x0000001de5af7c24 */ /* 0x010fe2000f8e02ff */
[----:B------:R-:W4:Y:S01]  /*10d20*/  LDL.LU R74, [R1+0x318] ;  /* 0x00031800014a7983 */ /* 0x000f220000300800 */
[----:B---3--:R-:W-:-:S03]  /*10d30*/  IMAD R174, R228, UR30, RZ ;  /* 0x0000001ee4ae7c24 */ /* 0x008fc6000f8e02ff */
[----:B------:R-:W3:Y:S01]  /*10d40*/  LDL.LU R75, [R1+0x31c] ;  /* 0x00031c00014b7983 */ /* 0x000ee20000300800 */
[----:B--2---:R-:W-:-:S03]  /*10d50*/  IMAD R183, R230, UR33, RZ ;  /* 0x00000021e6b77c24 */ /* 0x004fc6000f8e02ff */
[----:B------:R-:W2:Y:S01]  /*10d60*/  LDL.LU R66, [R1+0x320] ;  /* 0x0003200001427983 */ /* 0x000ea20000300800 */
[----:B------:R-:W-:Y:S02]  /*10d70*/  IMAD R4, R4, UR60, RZ ;  /* 0x0000003c04047c24 */ /* 0x000fe4000f8e02ff */
[----:B------:R-:W-:Y:S01]  /*10d80*/  IMAD R20, R122, UR32, RZ ;  /* 0x000000207a147c24 */ /* 0x000fe2000f8e02ff */
[----:B------:R-:W2:Y:S01]  /*10d90*/  LDL.LU R67, [R1+0x324] ;  /* 0x0003240001437983 */ /* 0x000ea20000300800 */
[----:B------:R-:W-:Y:S02]  /*10da0*/  IMAD R182, R123, UR34, RZ ;  /* 0x000000227bb67c24 */ /* 0x000fe4000f8e02ff */
[----:B------:R-:W-:Y:S01]  /*10db0*/  IMAD R21, R131, UR31, RZ ;  /* 0x0000001f83157c24 */ /* 0x000fe2000f8e02ff */
[----:B------:R-:W2:Y:S01]  /*10dc0*/  LDL.LU R58, [R1+0x328] ;  /* 0x00032800013a7983 */ /* 0x000ea20000300800 */
[----:B------:R-:W-:Y:S01]  /*10dd0*/  UIADD3 UR7, UR7, 0x3f, URZ ;  /* 0x0000003f07077890 */ /* 0x000fe2000fffe03f */
[----:B------:R-:W1:Y:S01]  /*10de0*/  S2UR UR61, SR_CgaCtaId ;  /* 0x00000000003d79c3 */ /* 0x000e620000008800 */
[----:B------:R-:W-:Y:S01]  /*10df0*/  ULDC UR5, c[0x0][0x230] ;  /* 0x00008c0000057ab9 */ /* 0x000fe20000000800 */
[----:B------:R-:W2:Y:S04]  /*10e00*/  LDL.LU R59, [R1+0x32c] ;  /* 0x00032c00013b7983 */ /* 0x000ea80000300800 */
        /* <DEDUP_REMOVED lines=9> */
[----:B------:R-:W2:Y:S01]  /*10ea0*/  LDL.LU R230, [R1+0x1a8] ;  /* 0x0001a80001e67983 */ /* 0x000ea20000300800 */
        /* <DEDUP_REMOVED lines=10> */
[----:B----4-:R-:W-:Y:S02]  /*10f50*/  IMAD R52, R74, UR45, RZ ;  /* 0x0000002d4a347c24 */ /* 0x010fe4000f8e02ff */
[----:B---3--:R-:W-:Y:S02]  /*10f60*/  IMAD R31, R75, UR46, RZ ;  /* 0x0000002e4b1f7c24 */ /* 0x008fe4000f8e02ff */
[----:B--2---:R-:W-:-:S02]  /*10f70*/  IMAD R22, R58, UR49, RZ ;  /* 0x000000313a167c24 */ /* 0x004fc4000f8e02ff */
[----:B------:R-:W-:Y:S02]  /*10f80*/  IMAD R30, R66, UR47, RZ ;  /* 0x0000002f421e7c24 */ /* 0x000fe4000f8e02ff */
[----:B------:R-:W-:Y:S01]  /*10f90*/  IMAD R60, R238, UR52, RZ ;  /* 0x00000034ee3c7c24 */ /* 0x000fe2000f8e02ff */
[-C--:B------:R-:W-:Y:S01]  /*10fa0*/  LEA R238, P6, R239, R3.reuse, 0x2 ;  /* 0x00000003efee7211 */ /* 0x080fe200078c10ff */
[----:B------:R-:W-:Y:S01]  /*10fb0*/  IMAD R91, R236, UR53, RZ ;  /* 0x00000035ec5b7c24 */ /* 0x000fe2000f8e02ff */
[-C--:B------:R-:W-:Y:S01]  /*10fc0*/  LEA R236, P5, R237, R3.reuse, 0x2 ;  /* 0x00000003edec7211 */ /* 0x080fe200078a10ff */
[----:B------:R-:W-:Y:S01]  /*10fd0*/  IMAD R90, R234, UR54, RZ ;  /* 0x00000036ea5a7c24 */ /* 0x000fe2000f8e02ff */
[----:B------:R-:W-:Y:S01]  /*10fe0*/  LEA R234, P4, R235, R3, 0x2 ;  /* 0x00000003ebea7211 */ /* 0x000fe200078810ff */
[----:B------:R-:W-:Y:S02]  /*10ff0*/  IMAD R83, R233, UR55, RZ ;  /* 0x00000037e9537c24 */ /* 0x000fe4000f8e02ff */
[----:B------:R-:W-:-:S02]  /*11000*/  IMAD R82, R232, UR56, RZ ;  /* 0x00000038e8527c24 */ /* 0x000fc4000f8e02ff */
[----:B------:R-:W-:Y:S02]  /*11010*/  IMAD R74, R229, UR58, RZ ;  /* 0x0000003ae54a7c24 */ /* 0x000fe4000f8e02ff */
[----:B------:R-:W-:Y:S01]  /*11020*/  IMAD R58, R228, UR59, RZ ;  /* 0x0000003be43a7c24 */ /* 0x000fe2000f8e02ff */
[----:B------:R-:W-:-:S04]  /*11030*/  LEA R228, P1, R4, R3, 0x2 ;  /* 0x0000000304e47211 */ /* 0x000fc800078210ff */
[-C--:B------:R-:W-:Y:S02]  /*11040*/  LEA.HI.X.SX32 R229, R4, R0.reuse, 0x2, P1 ;  /* 0x0000000004e57211 */ /* 0x080fe400008f16ff */
[CC--:B------:R-:W-:Y:S01]  /*11050*/  LEA R8, P1, R5.reuse, R3.reuse, 0x2 ;  /* 0x0000000305087211 */ /* 0x0c0fe200078210ff */
[----:B------:R-:W-:Y:S01]  /*11060*/  IMAD R66, R230, UR4, RZ ;  /* 0x00000004e6427c24 */ /* 0x000fe2000f8e02ff */
[CC--:B------:R-:W-:Y:S02]  /*11070*/  LEA R230, P2, R6.reuse, R3.reuse, 0x2 ;  /* 0x0000000306e67211 */ /* 0x0c0fe400078410ff */
[-C--:B------:R-:W-:Y:S02]  /*11080*/  LEA.HI.X.SX32 R9, R5, R0.reuse, 0x2, P1 ;  /* 0x0000000005097211 */ /* 0x080fe400008f16ff */
[-C--:B------:R-:W-:Y:S01]  /*11090*/  LEA R232, P3, R11, R3.reuse, 0x2 ;  /* 0x000000030be87211 */ /* 0x080fe200078610ff */
[----:B------:R-:W-:Y:S01]  /*110a0*/  IMAD R75, R231, UR57, RZ ;  /* 0x00000039e74b7c24 */ /* 0x000fe2000f8e02ff */
[-C--:B------:R-:W-:Y:S01]  /*110b0*/  LEA.HI.X.SX32 R231, R6, R0.reuse, 0x2, P2 ;  /* 0x0000000006e77211 */ /* 0x080fe200010f16ff */
[----:B------:R2:W-:Y:S01]  /*110c0*/  STL.64 [R1+0x858], R8 ;  /* 0x0008580801007387 */ /* 0x0005e20000100a00 */
[-C--:B------:R-:W-:Y:S01]  /*110d0*/  LEA.HI.X.SX32 R233, R11, R0.reuse, 0x2, P3 ;  /* 0x000000000be97211 */ /* 0x080fe200018f16ff */
[----:B------:R-:W-:Y:S01]  /*110e0*/  IMAD R61, R240, UR51, RZ ;  /* 0x00000033f03d7c24 */ /* 0x000fe2000f8e02ff */
[-C--:B------:R-:W-:Y:S01]  /*110f0*/  LEA R38, P3, R247, R3.reuse, 0x2 ;  /* 0x00000003f7267211 */ /* 0x080fe200078610ff */
[----:B------:R-:W-:Y:S01]  /*11100*/  IMAD R23, R67, UR48, RZ ;  /* 0x0000003043177c24 */ /* 0x000fe2000f8e02ff */
[-C--:B------:R-:W-:Y:S01]  /*11110*/  LEA.HI.X.SX32 R235, R235, R0.reuse, 0x2, P4 ;  /* 0x00000000ebeb7211 */ /* 0x080fe200020f16ff */
[----:B------:R-:W-:Y:S01]  /*11120*/  IMAD R98, R59, UR50, RZ ;  /* 0x000000323b627c24 */ /* 0x000fe2000f8e02ff */
[-C--:B------:R-:W-:Y:S01]  /*11130*/  LEA R54, P4, R248, R3.reuse, 0x2 ;  /* 0x00000003f8367211 */ /* 0x080fe200078810ff */
[----:B------:R-:W-:Y:S01]  /*11140*/  UISETP.GT.AND UP0, UPT, UR7, 0x3f, UPT ;  /* 0x0000003f0700788c */ /* 0x000fe2000bf04270 */
[----:B------:R-:W-:Y:S01]  /*11150*/  LEA.HI.X.SX32 R237, R237, R0, 0x2, P5 ;  /* 0x00000000eded7211 */ /* 0x000fe200028f16ff */
[----:B------:R-:W3:Y:S01]  /*11160*/  LDC R6, c[0x0][0x230] ;  /* 0x00008c00ff067b82 */ /* 0x000ee20000000800 */
[----:B--2---:R-:W-:-:S02]  /*11170*/  LEA R8, P2, R246, R3, 0x2 ;  /* 0x00000003f6087211 */ /* 0x004fc400078410ff */
[-C--:B------:R-:W-:Y:S02]  /*11180*/  LEA R106, P5, R249, R3.reuse, 0x2 ;  /* 0x00000003f96a7211 */ /* 0x080fe400078a10ff */
[-C--:B------:R-:W-:Y:S02]  /*11190*/  LEA.HI.X.SX32 R239, R239, R0.reuse, 0x2, P6 ;  /* 0x00000000efef7211 */ /* 0x080fe400030f16ff */
[-C--:B------:R-:W-:Y:S02]  /*111a0*/  LEA R240, P1, R241, R3.reuse, 0x2 ;  /* 0x00000003f1f07211 */ /* 0x080fe400078210ff */
[-C--:B------:R-:W-:Y:S02]  /*111b0*/  LEA R68, P6, R250, R3.reuse, 0x2 ;  /* 0x00000003fa447211 */ /* 0x080fe400078c10ff */
[----:B------:R-:W-:Y:S02]  /*111c0*/  LEA.HI.X.SX32 R9, R246, R0, 0x2, P2 ;  /* 0x00000000f6097211 */ /* 0x000fe400010f16ff */
[----:B------:R-:W-:-:S02]  /*111d0*/  LEA R84, P2, R252, R3, 0x2 ;  /* 0x00000003fc547211 */ /* 0x000fc400078410ff */
[-C--:B------:R-:W-:Y:S02]  /*111e0*/  LEA.HI.X.SX32 R39, R247, R0.reuse, 0x2, P3 ;  /* 0x00000000f7277211 */ /* 0x080fe400018f16ff */
[-C--:B------:R-:W-:Y:S01]  /*111f0*/  LEA.HI.X.SX32 R55, R248, R0.reuse, 0x2, P4 ;  /* 0x00000000f8377211 */ /* 0x080fe200020f16ff */
[----:B------:R-:W2:Y:S01]  /*11200*/  S2R R59, SR_TID.X ;  /* 0x00000000003b7919 */ /* 0x000ea20000002100 */
[-C--:B------:R-:W-:Y:S01]  /*11210*/  LEA.HI.X.SX32 R107, R249, R0.reuse, 0x2, P5 ;  /* 0x00000000f96b7211 */ /* 0x080fe200028f16ff */
[----:B------:R-:W-:Y:S01]  /*11220*/  USEL UR4, URZ, 0x4, !UP0 ;  /* 0x000000043f047887 */ /* 0x000fe2000c000000 */
[-C--:B------:R-:W-:Y:S02]  /*11230*/  LEA.HI.X.SX32 R241, R241, R0.reuse, 0x2, P1 ;  /* 0x00000000f1f17211 */ /* 0x080fe400008f16ff */
[-C--:B------:R-:W-:Y:S01]  /*11240*/  LEA.HI.X.SX32 R69, R250, R0.reuse, 0x2, P6 ;  /* 0x00000000fa457211 */ /* 0x080fe200030f16ff */
[----:B------:R-:W-:Y:S01]  /*11250*/  STL.64 [R1+0x178], R38 ;  /* 0x0001782601007387 */ /* 0x000fe20000100a00 */
[-C--:B------:R-:W-:Y:S01]  /*11260*/  LEA R46, P1, R251, R3.reuse, 0x2 ;  /* 0x00000003fb2e7211 */ /* 0x080fe200078210ff */
[----:B------:R-:W4:Y:S01]  /*11270*/  LDC R246, c[0x0][0x230] ;  /* 0x00008c00fff67b82 */ /* 0x000f220000000800 */
[----:B------:R-:W-:Y:S01]  /*11280*/  LEA.HI.X.SX32 R85, R252, R0, 0x2, P2 ;  /* 0x00000000fc557211 */ /* 0x000fe200010f16ff */
[----:B------:R1:W-:Y:S01]  /*11290*/  STL.64 [R1+0x180], R54 ;  /* 0x0001803601007387 */ /* 0x0003e20000100a00 */
[----:B------:R-:W-:-:S02]  /*112a0*/  LEA R114, P3, R62, R3, 0x2 ;  /* 0x000000033e727211 */ /* 0x000fc400078610ff */
[-C--:B------:R-:W-:Y:S01]  /*112b0*/  LEA R76, P4, R93, R3.reuse, 0x2 ;  /* 0x000000035d4c7211 */ /* 0x080fe200078810ff */
[----:B------:R-:W-:Y:S01]  /*112c0*/  STL.64 [R1+0x188], R106 ;  /* 0x0001886a01007387 */ /* 0x000fe20000100a00 */
[-C--:B------:R-:W-:Y:S01]  /*112d0*/  LEA R4, P6, R71, R3.reuse, 0x2 ;  /* 0x0000000347047211 */ /* 0x080fe200078c10ff */
[----:B------:R-:W4:Y:S01]  /*112e0*/  LDC R247, c[0x0][0x230] ;  /* 0x00008c00fff77b82 */ /* 0x000f220000000800 */
[-C--:B------:R-:W-:Y:S01]  /*112f0*/  LEA.HI.X.SX32 R47, R251, R0.reuse, 0x2, P1 ;  /* 0x00000000fb2f7211 */ /* 0x080fe200008f16ff */
[----:B------:R-:W-:Y:S01]  /*11300*/  STL.64 [R1+0x190], R68 ;  /* 0x0001904401007387 */ /* 0x000fe20000100a00 */
[-C--:B------:R-:W-:Y:S02]  /*11310*/  LEA R122, P1, R70, R3.reuse, 0x2 ;  /* 0x00000003467a7211 */ /* 0x080fe400078210ff */
[----:B-1----:R-:W-:Y:S01]  /*11320*/  LEA R54, P5, R92, R3, 0x2 ;  /* 0x000000035c367211 */ /* 0x002fe200078a10ff */
[----:B------:R1:W-:Y:S01]  /*11330*/  STL.64 [R1+0x1a0], R84 ;  /* 0x0001a05401007387 */ /* 0x0003e20000100a00 */
[-C--:B------:R-:W-:Y:S01]  /*11340*/  LEA.HI.X.SX32 R115, R62, R0.reuse, 0x2, P3 ;  /* 0x000000003e737211 */ /* 0x080fe200018f16ff */
[----:B------:R-:W4:Y:S01]  /*11350*/  LDC R249, c[0x0][0x230] ;  /* 0x00008c00fff97b82 */ /* 0x000f220000000800 */
[----:B------:R-:W-:-:S02]  /*11360*/  LEA.HI.X.SX32 R77, R93, R0, 0x2, P4 ;  /* 0x000000005d4d7211 */ /* 0x000fc400020f16ff */
[-C--:B------:R-:W-:Y:S02]  /*11370*/  LEA R100, P4, R79, R3.reuse, 0x2 ;  /* 0x000000034f647211 */ /* 0x080fe400078810ff */
[-C--:B------:R-:W-:Y:S01]  /*11380*/  LEA.HI.X.SX32 R55, R92, R0.reuse, 0x2, P5 ;  /* 0x000000005c377211 */ /* 0x080fe200028f16ff */
[----:B------:R-:W-:Y:S01]  /*11390*/  STL.64 [R1+0x198], R46 ;  /* 0x0001982e01007387 */ /* 0x000fe20000100a00 */
[-C--:B------:R-:W-:Y:S01]  /*113a0*/  LEA.HI.X.SX32 R5, R71, R0.reuse, 0x2, P6 ;  /* 0x0000000047057211 */ /* 0x080fe200030f16ff */
[C---:B--2---:R-:W-:Y:S01]  /*113b0*/  IMAD.SHL.U32 R11, R59.reuse, 0x10, RZ ;  /* 0x000000103b0b7824 */ /* 0x044fe200078e00ff */
[----:B------:R-:W-:Y:S01]  /*113c0*/  LOP3.LUT R67, R59, 0x3f, RZ, 0xc0, !PT ;  /* 0x0000003f3b437812 */ /* 0x000fe200078ec0ff */
[----:B------:R-:W2:Y:S01]  /*113d0*/  LDC R250, c[0x0][0x230] ;  /* 0x00008c00fffa7b82 */ /* 0x000ea20000000800 */
[----:B-1----:R-:W-:Y:S01]  /*113e0*/  LEA R84, P2, R117, R3, 0x2 ;  /* 0x0000000375547211 */ /* 0x002fe200078410ff */
[----:B------:R-:W-:Y:S01]  /*113f0*/  STL.64 [R1+0x1a8], R114 ;  /* 0x0001a87201007387 */ /* 0x000fe20000100a00 */
[----:B------:R-:W-:-:S02]  /*11400*/  LEA.HI.X.SX32 R123, R70, R0, 0x2, P1 ;  /* 0x00000000467b7211 */ /* 0x000fc400008f16ff */
[-C--:B------:R-:W-:Y:S01]  /*11410*/  LEA.HI.X.SX32 R85, R117, R0.reuse, 0x2, P2 ;  /* 0x0000000075557211 */ /* 0x080fe200010f16ff */
[----:B------:R-:W-:Y:S01]  /*11420*/  STL.64 [R1+0x1b0], R76 ;  /* 0x0001b04c01007387 */ /* 0x000fe20000100a00 */
[-C--:B------:R-:W-:Y:S01]  /*11430*/  LEA R62, P3, R116, R3.reuse, 0x2 ;  /* 0x00000003743e7211 */ /* 0x080fe200078610ff */
[----:B------:R-:W1:Y:S01]  /*11440*/  LDC R251, c[0x0][0x230] ;  /* 0x00008c00fffb7b82 */ /* 0x000e620000000800 */
[-C--:B------:R-:W-:Y:S01]  /*11450*/  LEA.HI.X.SX32 R101, R79, R0.reuse, 0x2, P4 ;  /* 0x000000004f657211 */ /* 0x080fe200020f16ff */
[----:B------:R-:W-:Y:S01]  /*11460*/  STL.64 [R1+0x1b8], R54 ;  /* 0x0001b83601007387 */ /* 0x000fe20000100a00 */
[-C--:B------:R-:W-:Y:S02]  /*11470*/  LEA R130, P5, R78, R3.reuse, 0x2 ;  /* 0x000000034e827211 */ /* 0x080fe400078a10ff */
[-C--:B------:R-:W-:Y:S01]  /*11480*/  LEA R92, P6, R109, R3.reuse, 0x2 ;  /* 0x000000036d5c7211 */ /* 0x080fe200078c10ff */
[----:B------:R3:W-:Y:S01]  /*11490*/  STL.64 [R1+0x1c0], R4 ;  /* 0x0001c00401007387 */ /* 0x0007e20000100a00 */
[-C--:B------:R-:W-:Y:S01]  /*114a0*/  LEA R70, P1, R108, R3.reuse, 0x2 ;  /* 0x000000036c467211 */ /* 0x080fe200078210ff */
[----:B------:R-:W1:Y:S01]  /*114b0*/  LDC R252, c[0x0][0x230] ;  /* 0x00008c00fffc7b82 */ /* 0x000e620000000800 */
[----:B------:R-:W-:Y:S01]  /*114c0*/  LEA.HI.X.SX32 R63, R116, R0, 0x2, P3 ;  /* 0x00000000743f7211 */ /* 0x000fe200018f16ff */
[----:B------:R-:W-:Y:S01]  /*114d0*/  STL.64 [R1+0x1c8], R122 ;  /* 0x0001c87a01007387 */ /* 0x000fe20000100a00 */
[----:B------:R-:W-:-:S02]  /*114e0*/  LEA R138, P3, R86, R3, 0x2 ;  /* 0x00000003568a7211 */ /* 0x000fc400078610ff */
[-C--:B------:R-:W-:Y:S01]  /*114f0*/  LEA.HI.X.SX32 R131, R78, R0.reuse, 0x2, P5 ;  /* 0x000000004e837211 */ /* 0x080fe200028f16ff */
[----:B------:R-:W-:Y:S01]  /*11500*/  STL.64 [R1+0x1d0], R84 ;  /* 0x0001d05401007387 */ /* 0x000fe20000100a00 */
[-C--:B------:R-:W-:Y:S02]  /*11510*/  LEA.HI.X.SX32 R93, R109, R0.reuse, 0x2, P6 ;  /* 0x000000006d5d7211 */ /* 0x080fe400030f16ff */
[-C--:B---3--:R-:W-:Y:S01]  /*11520*/  LEA R4, P2, R87, R3.reuse, 0x2 ;  /* 0x0000000357047211 */ /* 0x088fe200078410ff */
[----:B------:R3:W-:Y:S01]  /*11530*/  STL.64 [R1+0x1e0], R100 ;  /* 0x0001e06401007387 */ /* 0x0007e20000100a00 */
[----:B------:R-:W-:Y:S02]  /*11540*/  LEA R116, P6, R95, R3, 0x2 ;  /* 0x000000035f747211 */ /* 0x000fe400078c10ff */
[-C--:B------:R-:W-:Y:S01]  /*11550*/  LEA.HI.X.SX32 R71, R108, R0.reuse, 0x2, P1 ;  /* 0x000000006c477211 */ /* 0x080fe200008f16ff */
[----:B------:R-:W-:Y:S01]  /*11560*/  STL.64 [R1+0x1d8], R62 ;  /* 0x0001d83e01007387 */ /* 0x000fe20000100a00 */
[----:B------:R-:W-:-:S02]  /*11570*/  LEA.HI.X.SX32 R5, R87, R0, 0x2, P2 ;  /* 0x0000000057057211 */ /* 0x000fc400010f16ff */
[----:B------:R-:W-:Y:S01]  /*11580*/  LEA.HI.X.SX32 R139, R86, R0, 0x2, P3 ;  /* 0x00000000568b7211 */ /* 0x000fe200018f16ff */
[----:B------:R-:W-:Y:S01]  /*11590*/  STL.64 [R1+0x1e8], R130 ;  /* 0x0001e88201007387 */ /* 0x000fe20000100a00 */
[----:B---3--:R-:W-:-:S03]  /*115a0*/  LEA R100, P4, R133, R3, 0x2 ;  /* 0x0000000385647211 */ /* 0x008fc600078810ff */
[----:B------:R-:W-:Y:S01]  /*115b0*/  STL.64 [R1+0x1f0], R92 ;  /* 0x0001f05c01007387 */ /* 0x000fe20000100a00 */
[-C--:B------:R-:W-:Y:S02]  /*115c0*/  LEA R78, P5, R132, R3.reuse, 0x2 ;  /* 0x00000003844e7211 */ /* 0x080fe400078a10ff */
[-C--:B------:R-:W-:Y:S01]  /*115d0*/  LEA.HI.X.SX32 R101, R133, R0.reuse, 0x2, P4 ;  /* 0x0000000085657211 */ /* 0x080fe200020f16ff */
[----:B------:R-:W-:Y:S01]  /*115e0*/  STL.64 [R1+0x1f8], R70 ;  /* 0x0001f84601007387 */ /* 0x000fe20000100a00 */
[-C--:B------:R-:W-:Y:S02]  /*115f0*/  LEA.HI.X.SX32 R117, R95, R0.reuse, 0x2, P6 ;  /* 0x000000005f757211 */ /* 0x080fe400030f16ff */
[-C--:B------:R-:W-:Y:S01]  /*11600*/  LEA R146, P1, R94, R3.reuse, 0x2 ;  /* 0x000000035e927211 */ /* 0x080fe200078210ff */
[----:B------:R3:W-:Y:S01]  /*11610*/  STL.64 [R1+0x200], R4 ;  /* 0x0002000401007387 */ /* 0x0007e20000100a00 */
[-C--:B------:R-:W-:Y:S02]  /*11620*/  LEA R108, P2, R125, R3.reuse, 0x2 ;  /* 0x000000037d6c7211 */ /* 0x080fe400078410ff */
[----:B------:R-:W-:Y:S01]  /*11630*/  LEA R86, P3, R124, R3, 0x2 ;  /* 0x000000037c567211 */ /* 0x000fe200078610ff */
[----:B------:R-:W-:Y:S01]  /*11640*/  STL.64 [R1+0x208], R138 ;  /* 0x0002088a01007387 */ /* 0x000fe20000100a00 */
[----:B------:R-:W-:-:S02]  /*11650*/  LEA.HI.X.SX32 R79, R132, R0, 0x2, P5 ;  /* 0x00000000844f7211 */ /* 0x000fc400028f16ff */
[-C--:B------:R-:W-:Y:S01]  /*11660*/  LEA R154, P5, R102, R3.reuse, 0x2 ;  /* 0x00000003669a7211 */ /* 0x080fe200078a10ff */
[----:B------:R-:W-:Y:S01]  /*11670*/  STL.64 [R1+0x210], R100 ;  /* 0x0002106401007387 */ /* 0x000fe20000100a00 */
[-C--:B------:R-:W-:Y:S02]  /*11680*/  LEA.HI.X.SX32 R147, R94, R0.reuse, 0x2, P1 ;  /* 0x000000005e937211 */ /* 0x080fe400008f16ff */
[-C--:B---3--:R-:W-:Y:S01]  /*11690*/  LEA R4, P4, R103, R3.reuse, 0x2 ;  /* 0x0000000367047211 */ /* 0x088fe200078810ff */
[----:B------:R3:W-:Y:S01]  /*116a0*/  STL.64 [R1+0x220], R116 ;  /* 0x0002207401007387 */ /* 0x0007e20000100a00 */
[-C--:B------:R-:W-:Y:S02]  /*116b0*/  LEA.HI.X.SX32 R109, R125, R0.reuse, 0x2, P2 ;  /* 0x000000007d6d7211 */ /* 0x080fe400010f16ff */
[----:B------:R-:W-:Y:S02]  /*116c0*/  LEA R132, P2, R111, R3, 0x2 ;  /* 0x000000036f847211 */ /* 0x000fe400078410ff */
[-C--:B------:R-:W-:Y:S01]  /*116d0*/  LEA.HI.X.SX32 R87, R124, R0.reuse, 0x2, P3 ;  /* 0x000000007c577211 */ /* 0x080fe200018f16ff */
[----:B------:R-:W-:Y:S01]  /*116e0*/  STL.64 [R1+0x218], R78 ;  /* 0x0002184e01007387 */ /* 0x000fe20000100a00 */
[----:B------:R-:W-:-:S02]  /*116f0*/  LEA.HI.X.SX32 R5, R103, R0, 0x2, P4 ;  /* 0x0000000067057211 */ /* 0x000fc400020f16ff */
[-C--:B------:R-:W-:Y:S02]  /*11700*/  LEA.HI.X.SX32 R155, R102, R0.reuse, 0x2, P5 ;  /* 0x00000000669b7211 */ /* 0x080fe400028f16ff */
[CC--:B---3--:R-:W-:Y:S01]  /*11710*/  LEA R116, P6, R149.reuse, R3.reuse, 0x2 ;  /* 0x0000000395747211 */ /* 0x0c8fe200078c10ff */
[----:B------:R-:W-:Y:S01]  /*11720*/  STL.64 [R1+0x228], R146 ;  /* 0x0002289201007387 */ /* 0x000fe20000100a00 */
[-C--:B------:R-:W-:Y:S02]  /*11730*/  LEA R94, P1, R148, R3.reuse, 0x2 ;  /* 0x00000003945e7211 */ /* 0x080fe400078210ff */
[-C--:B------:R-:W-:Y:S01]  /*11740*/  LEA.HI.X.SX32 R117, R149, R0.reuse, 0x2, P6 ;  /* 0x0000000095757211 */ /* 0x080fe200030f16ff */
[----:B------:R-:W-:Y:S01]  /*11750*/  STL.64 [R1+0x230], R108 ;  /* 0x0002306c01007387 */ /* 0x000fe20000100a00 */
[----:B------:R-:W-:Y:S02]  /*11760*/  LEA.HI.X.SX32 R133, R111, R0, 0x2, P2 ;  /* 0x000000006f857211 */ /* 0x000fe400010f16ff */
[-C--:B------:R-:W-:Y:S01]  /*11770*/  LEA R162, P3, R110, R3.reuse, 0x2 ;  /* 0x000000036ea27211 */ /* 0x080fe200078610ff */
[----:B------:R-:W-:Y:S01]  /*11780*/  STL.64 [R1+0x238], R86 ;  /* 0x0002385601007387 */ /* 0x000fe20000100a00 */
[----:B------:R-:W-:-:S02]  /*11790*/  LEA R124, P4, R141, R3, 0x2 ;  /* 0x000000038d7c7211 */ /* 0x000fc400078810ff */
[----:B------:R-:W-:Y:S01]  /*117a0*/  LEA R102, P5, R140, R3, 0x2 ;  /* 0x000000038c667211 */ /* 0x000fe200078a10ff */
[----:B------:R3:W-:Y:S01]  /*117b0*/  STL.64 [R1+0x240], R4 ;  /* 0x0002400401007387 */ /* 0x0007e20000100a00 */
[----:B------:R-:W-:-:S03]  /*117c0*/  LEA.HI.X.SX32 R95, R148, R0, 0x2, P1 ;  /* 0x00000000945f7211 */ /* 0x000fc600008f16ff */
[----:B------:R-:W-:Y:S01]  /*117d0*/  STL.64 [R1+0x248], R154 ;  /* 0x0002489a01007387 */ /* 0x000fe20000100a00 */
[-C--:B------:R-:W-:Y:S02]  /*117e0*/  LEA R170, P1, R118, R3.reuse, 0x2 ;  /* 0x0000000376aa7211 */ /* 0x080fe400078210ff */
        /* <DEDUP_REMOVED lines=43> */
[-C--:B------:R-:W-:Y:S01]  /*11aa0*/  LEA R134, P3, R172, R3.reuse, 0x2 ;  /* 0x00000003ac867211 */ /* 0x080fe200078610ff */
[----:B------:R3:W-:Y:S01]  /*11ab0*/  STL.64 [R1+0x6b8], R4 ;  /* 0x0006b80401007387 */ /* 0x0007e20000100a00 */
[-C--:B------:R-:W-:Y:S02]  /*11ac0*/  LEA.HI.X.SX32 R127, R180, R0.reuse, 0x2, P5 ;  /* 0x00000000b47f7211 */ /* 0x080fe400028f16ff */
[-C--:B------:R-:W-:Y:S01]  /*11ad0*/  LEA.HI.X.SX32 R195, R142, R0.reuse, 0x2, P1 ;  /* 0x000000008ec37211 */ /* 0x080fe200008f16ff */
[----:B------:R-:W-:Y:S01]  /*11ae0*/  STL.64 [R1+0x6c0], R186 ;  /* 0x0006c0ba01007387 */ /* 0x000fe20000100a00 */
[----:B------:R-:W-:Y:S02]  /*11af0*/  LEA R202, P5, R150, R3, 0x2 ;  /* 0x0000000396ca7211 */ /* 0x000fe400078a10ff */
[-C--:B------:R-:W-:Y:S01]  /*11b00*/  LEA.HI.X.SX32 R157, R173, R0.reuse, 0x2, P2 ;  /* 0x00000000ad9d7211 */ /* 0x080fe200010f16ff */
[----:B------:R-:W-:Y:S01]  /*11b10*/  STL.64 [R1+0x6c8], R148 ;  /* 0x0006c89401007387 */ /* 0x000fe20000100a00 */
[----:B------:R-:W-:-:S02]  /*11b20*/  LEA.HI.X.SX32 R135, R172, R0, 0x2, P3 ;  /* 0x00000000ac877211 */ /* 0x000fc400018f16ff */
[-C--:B---3--:R-:W-:Y:S01]  /*11b30*/  LEA R4, P4, R151, R3.reuse, 0x2 ;  /* 0x0000000397047211 */ /* 0x088fe200078810ff */
[----:B------:R3:W-:Y:S01]  /*11b40*/  STL.64 [R1+0x6d8], R164 ;  /* 0x0006d8a401007387 */ /* 0x0007e20000100a00 */
[-C--:B------:R-:W-:Y:S02]  /*11b50*/  LEA R180, P2, R159, R3.reuse, 0x2 ;  /* 0x000000039fb47211 */ /* 0x080fe400078410ff */
[-C--:B------:R-:W-:Y:S01]  /*11b60*/  LEA.HI.X.SX32 R5, R151, R0.reuse, 0x2, P4 ;  /* 0x0000000097057211 */ /* 0x080fe200020f16ff */
[----:B------:R-:W-:Y:S01]  /*11b70*/  STL.64 [R1+0x6d0], R126 ;  /* 0x0006d07e01007387 */ /* 0x000fe20000100a00 */
[-C--:B------:R-:W-:Y:S02]  /*11b80*/  LEA R142, P1, R190, R3.reuse, 0x2 ;  /* 0x00000003be8e7211 */ /* 0x080fe400078210ff */
[----:B------:R-:W-:Y:S01]  /*11b90*/  LEA.HI.X.SX32 R203, R150, R0, 0x2, P5 ;  /* 0x0000000096cb7211 */ /* 0x000fe200028f16ff */
[----:B------:R-:W-:Y:S01]  /*11ba0*/  STL.64 [R1+0x6e0], R194 ;  /* 0x0006e0c201007387 */ /* 0x000fe20000100a00 */
[----:B---3--:R-:W-:-:S03]  /*11bb0*/  LEA R164, P6, R191, R3, 0x2 ;  /* 0x00000003bfa47211 */ /* 0x008fc600078c10ff */
[----:B------:R-:W-:Y:S01]  /*11bc0*/  STL.64 [R1+0x6e8], R156 ;  /* 0x0006e89c01007387 */ /* 0x000fe20000100a00 */
[-C--:B------:R-:W-:Y:S02]  /*11bd0*/  LEA R210, P3, R158, R3.reuse, 0x2 ;  /* 0x000000039ed27211 */ /* 0x080fe400078610ff */
[-C--:B------:R-:W-:Y:S01]  /*11be0*/  LEA.HI.X.SX32 R165, R191, R0.reuse, 0x2, P6 ;  /* 0x00000000bfa57211 */ /* 0x080fe200030f16ff */
[----:B------:R-:W-:Y:S01]  /*11bf0*/  STL.64 [R1+0x6f0], R134 ;  /* 0x0006f08601007387 */ /* 0x000fe20000100a00 */
[-C--:B------:R-:W-:Y:S02]  /*11c00*/  LEA R172, P4, R189, R3.reuse, 0x2 ;  /* 0x00000003bdac7211 */ /* 0x080fe400078810ff */
[-C--:B------:R-:W-:Y:S01]  /*11c10*/  LEA.HI.X.SX32 R181, R159, R0.reuse, 0x2, P2 ;  /* 0x000000009fb57211 */ /* 0x080fe200010f16ff */
[----:B------:R3:W-:Y:S01]  /*11c20*/  STL.64 [R1+0x6f8], R4 ;  /* 0x0006f80401007387 */ /* 0x0007e20000100a00 */
[----:B------:R-:W-:Y:S02]  /*11c30*/  LEA R150, P5, R188, R3, 0x2 ;  /* 0x00000003bc967211 */ /* 0x000fe400078a10ff */
[-C--:B------:R-:W-:Y:S01]  /*11c40*/  LEA.HI.X.SX32 R143, R190, R0.reuse, 0x2, P1 ;  /* 0x00000000be8f7211 */ /* 0x080fe200008f16ff */
[----:B------:R-:W-:Y:S01]  /*11c50*/  STL.64 [R1+0x700], R202 ;  /* 0x000700ca01007387 */ /* 0x000fe20000100a00 */
[----:B------:R-:W-:-:S02]  /*11c60*/  LEA.HI.X.SX32 R211, R158, R0, 0x2, P3 ;  /* 0x000000009ed37211 */ /* 0x000fc400018f16ff */
[-C--:B------:R-:W-:Y:S01]  /*11c70*/  LEA.HI.X.SX32 R173, R189, R0.reuse, 0x2, P4 ;  /* 0x00000000bdad7211 */ /* 0x080fe200020f16ff */
[----:B------:R-:W-:Y:S01]  /*11c80*/  STL.64 [R1+0x708], R164 ;  /* 0x000708a401007387 */ /* 0x000fe20000100a00 */
[-C--:B------:R-:W-:Y:S02]  /*11c90*/  LEA R218, P1, R166, R3.reuse, 0x2 ;  /* 0x00000003a6da7211 */ /* 0x080fe400078210ff */
[CC--:B---3--:R-:W-:Y:S01]  /*11ca0*/  LEA R4, P6, R167.reuse, R3.reuse, 0x2 ;  /* 0x00000003a7047211 */ /* 0x0c8fe200078c10ff */
[----:B------:R3:W-:Y:S01]  /*11cb0*/  STL.64 [R1+0x718], R180 ;  /* 0x000718b401007387 */ /* 0x0007e20000100a00 */
[-C--:B------:R-:W-:Y:S02]  /*11cc0*/  LEA.HI.X.SX32 R151, R188, R0.reuse, 0x2, P5 ;  /* 0x00000000bc977211 */ /* 0x080fe400028f16ff */
[----:B------:R-:W-:Y:S01]  /*11cd0*/  LEA.HI.X.SX32 R5, R167, R0, 0x2, P6 ;  /* 0x00000000a7057211 */ /* 0x000fe200030f16ff */
[----:B------:R-:W-:Y:S01]  /*11ce0*/  STL.64 [R1+0x710], R142 ;  /* 0x0007108e01007387 */ /* 0x000fe20000100a00 */
[----:B------:R-:W-:-:S02]  /*11cf0*/  LEA R158, P3, R12, R3, 0x2 ;  /* 0x000000030c9e7211 */ /* 0x000fc400078610ff */
[-C--:B------:R-:W-:Y:S01]  /*11d00*/  LEA R190, P4, R175, R3.reuse, 0x2 ;  /* 0x00000003afbe7211 */ /* 0x080fe200078810ff */
[----:B------:R-:W-:Y:S01]  /*11d10*/  STL.64 [R1+0x720], R210 ;  /* 0x000720d201007387 */ /* 0x000fe20000100a00 */
[-C--:B------:R-:W-:Y:S02]  /*11d20*/  LEA R226, P5, R174, R3.reuse, 0x2 ;  /* 0x00000003aee27211 */ /* 0x080fe400078a10ff */
[-C--:B---3--:R-:W-:Y:S01]  /*11d30*/  LEA R180, P2, R13, R3.reuse, 0x2 ;  /* 0x000000030db47211 */ /* 0x088fe200078410ff */
[----:B------:R-:W-:Y:S01]  /*11d40*/  STL.64 [R1+0x728], R172 ;  /* 0x000728ac01007387 */ /* 0x000fe20000100a00 */
[-C--:B------:R-:W-:Y:S02]  /*11d50*/  LEA.HI.X.SX32 R219, R166, R0.reuse, 0x2, P1 ;  /* 0x00000000a6db7211 */ /* 0x080fe400008f16ff */
[----:B------:R-:W-:Y:S01]  /*11d60*/  LEA R188, P6, R21, R3, 0x2 ;  /* 0x0000000315bc7211 */ /* 0x000fe200078c10ff */
[----:B------:R-:W-:Y:S01]  /*11d70*/  STL.64 [R1+0x730], R150 ;  /* 0x0007309601007387 */ /* 0x000fe20000100a00 */
[----:B------:R-:W-:-:S02]  /*11d80*/  LEA.HI.X.SX32 R181, R13, R0, 0x2, P2 ;  /* 0x000000000db57211 */ /* 0x000fc400010f16ff */
[-C--:B------:R-:W-:Y:S01]  /*11d90*/  LEA R166, P1, R20, R3.reuse, 0x2 ;  /* 0x0000000314a67211 */ /* 0x080fe200078210ff */
[----:B------:R3:W-:Y:S01]  /*11da0*/  STL.64 [R1+0x738], R4 ;  /* 0x0007380401007387 */ /* 0x0007e20000100a00 */
[-C--:B------:R-:W-:Y:S02]  /*11db0*/  LEA.HI.X.SX32 R159, R12, R0.reuse, 0x2, P3 ;  /* 0x000000000c9f7211 */ /* 0x080fe400018f16ff */
[-C--:B------:R-:W-:Y:S01]  /*11dc0*/  LEA.HI.X.SX32 R191, R175, R0.reuse, 0x2, P4 ;  /* 0x00000000afbf7211 */ /* 0x080fe200020f16ff */
[----:B------:R-:W-:Y:S01]  /*11dd0*/  STL.64 [R1+0x740], R218 ;  /* 0x000740da01007387 */ /* 0x000fe20000100a00 */
[-C--:B------:R-:W-:Y:S02]  /*11de0*/  LEA.HI.X.SX32 R227, R174, R0.reuse, 0x2, P5 ;  /* 0x00000000aee37211 */ /* 0x080fe400028f16ff */
[----:B------:R-:W-:Y:S01]  /*11df0*/  LEA.HI.X.SX32 R189, R21, R0, 0x2, P6 ;  /* 0x0000000015bd7211 */ /* 0x000fe200030f16ff */
[----:B------:R-:W-:Y:S01]  /*11e00*/  STL.64 [R1+0x748], R180 ;  /* 0x000748b401007387 */ /* 0x000fe20000100a00 */
[----:B------:R-:W-:-:S02]  /*11e10*/  LEA R12, P3, R182, R3, 0x2 ;  /* 0x00000003b60c7211 */ /* 0x000fc400078610ff */
[-C--:B---3--:R-:W-:Y:S01]  /*11e20*/  LEA R4, P2, R183, R3.reuse, 0x2 ;  /* 0x00000003b7047211 */ /* 0x088fe200078410ff */
[----:B------:R-:W-:Y:S01]  /*11e30*/  STL.64 [R1+0x750], R158 ;  /* 0x0007509e01007387 */ /* 0x000fe20000100a00 */
[-C--:B------:R-:W-:Y:S02]  /*11e40*/  LEA.HI.X.SX32 R167, R20, R0.reuse, 0x2, P1 ;  /* 0x0000000014a77211 */ /* 0x080fe400008f16ff */
[-C--:B------:R-:W-:Y:S01]  /*11e50*/  LEA R196, P4, R29, R3.reuse, 0x2 ;  /* 0x000000031dc47211 */ /* 0x080fe200078810ff */
[----:B------:R3:W-:Y:S01]  /*11e60*/  STL.64 [R1+0x758], R190 ;  /* 0x000758be01007387 */ /* 0x0007e20000100a00 */
[----:B------:R-:W-:Y:S02]  /*11e70*/  LEA.HI.X.SX32 R5, R183, R0, 0x2, P2 ;  /* 0x00000000b7057211 */ /* 0x000fe400010f16ff */
[-C--:B------:R-:W-:Y:S01]  /*11e80*/  LEA R174, P5, R28, R3.reuse, 0x2 ;  /* 0x000000031cae7211 */ /* 0x080fe200078a10ff */
[----:B------:R-:W-:Y:S01]  /*11e90*/  STL.64 [R1+0x760], R226 ;  /* 0x000760e201007387 */ /* 0x000fe20000100a00 */
[----:B------:R-:W-:-:S02]  /*11ea0*/  LEA R20, P1, R15, R3, 0x2 ;  /* 0x000000030f147211 */ /* 0x000fc400078210ff */
[-C--:B------:R-:W-:Y:S01]  /*11eb0*/  LEA.HI.X.SX32 R13, R182, R0.reuse, 0x2, P3 ;  /* 0x00000000b60d7211 */ /* 0x080fe200018f16ff */
[----:B------:R-:W-:Y:S01]  /*11ec0*/  STL.64 [R1+0x768], R188 ;  /* 0x000768bc01007387 */ /* 0x000fe20000100a00 */
[-C--:B------:R-:W-:Y:S02]  /*11ed0*/  LEA R204, P2, R14, R3.reuse, 0x2 ;  /* 0x000000030ecc7211 */ /* 0x080fe400078410ff */
[-C--:B---3--:R-:W-:Y:S01]  /*11ee0*/  LEA R190, P6, R37, R3.reuse, 0x2 ;  /* 0x0000000325be7211 */ /* 0x088fe200078c10ff */
[----:B------:R-:W-:Y:S01]  /*11ef0*/  STL.64 [R1+0x770], R166 ;  /* 0x000770a601007387 */ /* 0x000fe20000100a00 */
[-C--:B------:R-:W-:Y:S02]  /*11f00*/  LEA.HI.X.SX32 R197, R29, R0.reuse, 0x2, P4 ;  /* 0x000000001dc57211 */ /* 0x080fe400020f16ff */
[----:B------:R-:W-:Y:S01]  /*11f10*/  LEA R182, P3, R36, R3, 0x2 ;  /* 0x0000000324b67211 */ /* 0x000fe200078610ff */
[----:B------:R3:W-:Y:S01]  /*11f20*/  STL.64 [R1+0x778], R4 ;  /* 0x0007780401007387 */ /* 0x0007e20000100a00 */
[----:B------:R-:W-:-:S02]  /*11f30*/  LEA.HI.X.SX32 R175, R28, R0, 0x2, P5 ;  /* 0x000000001caf7211 */ /* 0x000fc400028f16ff */
[-C--:B------:R-:W-:Y:S01]  /*11f40*/  LEA.HI.X.SX32 R191, R37, R0.reuse, 0x2, P6 ;  /* 0x0000000025bf7211 */ /* 0x080fe200030f16ff */
[----:B------:R-:W-:Y:S01]  /*11f50*/  STL.64 [R1+0x780], R12 ;  /* 0x0007800c01007387 */ /* 0x000fe20000100a00 */
[-C--:B------:R-:W-:Y:S02]  /*11f60*/  LEA R28, P5, R53, R3.reuse, 0x2 ;  /* 0x00000003351c7211 */ /* 0x080fe400078a10ff */
[-C--:B------:R-:W-:Y:S01]  /*11f70*/  LEA.HI.X.SX32 R21, R15, R0.reuse, 0x2, P1 ;  /* 0x000000000f157211 */ /* 0x080fe200008f16ff */
[----:B------:R-:W-:Y:S01]  /*11f80*/  STL.64 [R1+0x788], R196 ;  /* 0x000788c401007387 */ /* 0x000fe20000100a00 */
[-C--:B------:R-:W-:Y:S02]  /*11f90*/  LEA R212, P6, R45, R3.reuse, 0x2 ;  /* 0x000000032dd47211 */ /* 0x080fe400078c10ff */
[-C--:B---3--:R-:W-:Y:S02]  /*11fa0*/  LEA R4, P4, R99, R3.reuse, 0x2 ;  /* 0x0000000363047211 */ /* 0x088fe400078810ff */
[----:B------:R-:W-:Y:S01]  /*11fb0*/  LEA.HI.X.SX32 R205, R14, R0, 0x2, P2 ;  /* 0x000000000ecd7211 */ /* 0x000fe200010f16ff */
[----:B------:R-:W-:Y:S01]  /*11fc0*/  STL.64 [R1+0x790], R174 ;  /* 0x000790ae01007387 */ /* 0x000fe20000100a00 */
[----:B------:R-:W-:-:S02]  /*11fd0*/  LEA R14, P2, R52, R3, 0x2 ;  /* 0x00000003340e7211 */ /* 0x000fc400078410ff */
[-C--:B------:R-:W-:Y:S01]  /*11fe0*/  LEA.HI.X.SX32 R183, R36, R0.reuse, 0x2, P3 ;  /* 0x0000000024b77211 */ /* 0x080fe200018f16ff */
        /* <DEDUP_REMOVED lines=10> */
[-C--:B------:R-:W-:Y:S02]  /*12090*/  LEA R220, P4, R30, R3.reuse, 0x2 ;  /* 0x000000031edc7211 */ /* 0x080fe400078810ff */
        /* <DEDUP_REMOVED lines=10> */
[-C--:B------:R-:W-:Y:S02]  /*12140*/  LEA R206, P3, R60, R3.reuse, 0x2 ;  /* 0x000000033cce7211 */ /* 0x080fe400078610ff */
[----:B------:R-:W-:Y:S01]  /*12150*/  LEA.HI.X.SX32 R199, R23, R0, 0x2, P5 ;  /* 0x0000000017c77211 */ /* 0x000fe200028f16ff */
[----:B------:R-:W-:Y:S01]  /*12160*/  STL.64 [R1+0x7d0], R190 ;  /* 0x0007d0be01007387 */ /* 0x000fe20000100a00 */
[----:B------:R-:W-:-:S02]  /*12170*/  LEA R30, P4, R91, R3, 0x2 ;  /* 0x000000035b1e7211 */ /* 0x000fc400078810ff */
[-C--:B------:R-:W-:Y:S01]  /*12180*/  LEA.HI.X.SX32 R5, R22, R0.reuse, 0x2, P6 ;  /* 0x0000000016057211 */ /* 0x080fe200030f16ff */
[----:B------:R-:W-:Y:S01]  /*12190*/  STL.64 [R1+0x7e0], R36 ;  /* 0x0007e02401007387 */ /* 0x000fe20000100a00 */
[-C--:B------:R-:W-:Y:S02]  /*121a0*/  LEA.HI.X.SX32 R45, R98, R0.reuse, 0x2, P1 ;  /* 0x00000000622d7211 */ /* 0x080fe400008f16ff */
[C---:B---3--:R-:W-:Y:S01]  /*121b0*/  LEA R14, P2, R61.reuse, R3, 0x2 ;  /* 0x000000033d0e7211 */ /* 0x048fe200078410ff */
[----:B------:R-:W-:Y:S01]  /*121c0*/  STL.64 [R1+0x7e8], R220 ;  /* 0x0007e8dc01007387 */ /* 0x000fe20000100a00 */
[-C--:B------:R-:W-:Y:S02]  /*121d0*/  LEA.HI.X.SX32 R207, R60, R0.reuse, 0x2, P3 ;  /* 0x000000003ccf7211 */ /* 0x080fe400018f16ff */
[-C--:B------:R-:W-:Y:S01]  /*121e0*/  LEA.HI.X.SX32 R15, R61, R0.reuse, 0x2, P2 ;  /* 0x000000003d0f7211 */ /* 0x080fe200010f16ff */
[----:B------:R-:W-:Y:S01]  /*121f0*/  STL.64 [R1+0x7f0], R198 ;  /* 0x0007f0c601007387 */ /* 0x000fe20000100a00 */
[----:B------:R-:W-:-:S03]  /*12200*/  LEA.HI.X.SX32 R31, R91, R0, 0x2, P4 ;  /* 0x000000005b1f7211 */ /* 0x000fc600020f16ff */
[----:B------:R-:W-:Y:S04]  /*12210*/  STL.64 [R1+0x7f8], R4 ;  /* 0x0007f80401007387 */ /* 0x000fe80000100a00 */
[----:B------:R-:W-:Y:S04]  /*12220*/  STL.64 [R1+0x800], R44 ;  /* 0x0008002c01007387 */ /* 0x000fe80000100a00 */
[----:B------:R-:W-:Y:S04]  /*12230*/  STL.64 [R1+0x808], R14 ;  /* 0x0008080e01007387 */ /* 0x000fe80000100a00 */
[----:B------:R-:W-:Y:S04]  /*12240*/  STL.64 [R1+0x810], R206 ;  /* 0x000810ce01007387 */ /* 0x000fe80000100a00 */
[----:B------:R3:W-:Y:S02]  /*12250*/  STL.64 [R1+0x818], R30 ;  /* 0x0008181e01007387 */ /* 0x0007e40000100a00 */
[----:B---3--:R-:W-:-:S04]  /*12260*/  LEA R30, P4, R58, R3, 0x2 ;  /* 0x000000033a1e7211 */ /* 0x008fc800078810ff */
[-C--:B------:R-:W-:Y:S02]  /*12270*/  LEA.HI.X.SX32 R31, R58, R0.reuse, 0x2, P4 ;  /* 0x000000003a1f7211 */ /* 0x080fe400020f16ff */
[----:B------:R-:W3:Y:S01]  /*12280*/  LDC R58, c[0x0][0x230] ;  /* 0x00008c00ff3a7b82 */ /* 0x000ee20000000800 */
[CC--:B------:R-:W-:Y:S02]  /*12290*/  LEA R52, P5, R90.reuse, R3.reuse, 0x2 ;  /* 0x000000035a347211 */ /* 0x0c0fe400078a10ff */
[-C--:B------:R-:W-:Y:S02]  /*122a0*/  LEA R22, P6, R83, R3.reuse, 0x2 ;  /* 0x0000000353167211 */ /* 0x080fe400078c10ff */
[----:B------:R-:W-:Y:S02]  /*122b0*/  LEA.HI.X.SX32 R53, R90, R0, 0x2, P5 ;  /* 0x000000005a357211 */ /* 0x000fe400028f16ff */
[-C--:B------:R-:W-:Y:S02]  /*122c0*/  LEA R214, P1, R82, R3.reuse, 0x2 ;  /* 0x0000000352d67211 */ /* 0x080fe400078210ff */
[----:B------:R-:W-:-:S02]  /*122d0*/  LEA R4, P2, R75, R3, 0x2 ;  /* 0x000000034b047211 */ /* 0x000fc400078410ff */
[-C--:B------:R-:W-:Y:S02]  /*122e0*/  LEA R60, P3, R74, R3.reuse, 0x2 ;  /* 0x000000034a3c7211 */ /* 0x080fe400078610ff */
[----:B------:R-:W-:Y:S02]  /*122f0*/  LEA R222, P5, R66, R3, 0x2 ;  /* 0x0000000342de7211 */ /* 0x000fe400078a10ff */
[-C--:B------:R-:W-:Y:S02]  /*12300*/  LEA.HI.X.SX32 R23, R83, R0.reuse, 0x2, P6 ;  /* 0x0000000053177211 */ /* 0x080fe400030f16ff */
[-C--:B------:R-:W-:Y:S02]  /*12310*/  LEA.HI.X.SX32 R215, R82, R0.reuse, 0x2, P1 ;  /* 0x0000000052d77211 */ /* 0x080fe400008f16ff */
[-C--:B------:R-:W-:Y:S02]  /*12320*/  LEA.HI.X.SX32 R5, R75, R0.reuse, 0x2, P2 ;  /* 0x000000004b057211 */ /* 0x080fe400010f16ff */
[-C--:B------:R-:W-:Y:S01]  /*12330*/  LEA.HI.X.SX32 R61, R74, R0.reuse, 0x2, P3 ;  /* 0x000000004a3d7211 */ /* 0x080fe200018f16ff */
[----:B------:R-:W4:Y:S01]  /*12340*/  LDC R75, c[0x0][0x230] ;  /* 0x00008c00ff4b7b82 */ /* 0x000f220000000800 */
[----:B------:R-:W-:Y:S01]  /*12350*/  LEA.HI.X.SX32 R223, R66, R0, 0x2, P5 ;  /* 0x0000000042df7211 */ /* 0x000fe200028f16ff */
[----:B---3--:R-:W-:-:S06]  /*12360*/  VIADD R0, R58, 0xffffffff ;  /* 0xffffffff3a007836 */ /* 0x008fcc0000000000 */
[----:B------:R-:W3:Y:S08]  /*12370*/  LDC R58, c[0x0][0x230] ;  /* 0x00008c00ff3a7b82 */ /* 0x000ef00000000800 */
[----:B------:R-:W2:Y:S01]  /*12380*/  LDC R66, c[0x0][0x230] ;  /* 0x00008c00ff427b82 */ /* 0x000ea20000000800 */
[----:B------:R-:W-:Y:S01]  /*12390*/  ISETP.GE.U32.AND P2, PT, R0, 0x7fffffc0, PT ;  /* 0x7fffffc00000780c */ /* 0x000fe20003f46070 */
[----:B------:R-:W-:Y:S01]  /*123a0*/  STL.64 [R1+0x820], R52 ;  /* 0x0008203401007387 */ /* 0x000fe20000100a00 */
[----:B------:R-:W-:Y:S01]  /*123b0*/  IMAD.U32 R3, RZ, RZ, UR4 ;  /* 0x00000004ff037e24 */ /* 0x000fe2000f8e00ff */
[----:B------:R-:W-:-:S02]  /*123c0*/  ISETP.GE.AND P0, PT, R67, UR5, PT ;  /* 0x0000000543007c0c */ /* 0x000fc4000bf06270 */
[----:B------:R-:W-:Y:S04]  /*123d0*/  STL.64 [R1+0x828], R22 ;  /* 0x0008281601007387 */ /* 0x000fe80000100a00 */
[----:B------:R-:W-:Y:S01]  /*123e0*/  STL.64 [R1+0x830], R214 ;  /* 0x000830d601007387 */ /* 0x000fe20000100a00 */
[----:B---3--:R-:W-:Y:S02]  /*123f0*/  VIADD R0, R58, 0xfffffffc ;  /* 0xfffffffc3a007836 */ /* 0x008fe40000000000 */
[----:B------:R-:W3:Y:S01]  /*12400*/  LDC R58, c[0x0][0x230] ;  /* 0x00008c00ff3a7b82 */ /* 0x000ee20000000800 */
[----:B------:R1:W-:Y:S01]  /*12410*/  STL.64 [R1+0x838], R4 ;  /* 0x0008380401007387 */ /* 0x0003e20000100a00 */
[----:B------:R-:W-:Y:S01]  /*12420*/  SEL R3, R3, RZ, !P0 ;  /* 0x000000ff03037207 */ /* 0x000fe20004000000 */
[----:B------:R-:W-:-:S03]  /*12430*/  UMOV UR4, 0x400 ;  /* 0x0000040000047882 */ /* 0x000fc60000000000 */
[----:B------:R-:W-:Y:S02]  /*12440*/  ISETP.NE.U32.AND P6, PT, R3, RZ, PT ;  /* 0x000000ff0300720c */ /* 0x000fe40003fc5070 */
[----:B-1----:R-:W1:Y:S01]  /*12450*/  LDC R5, c[0x0][0x230] ;  /* 0x00008c00ff057b82 */ /* 0x002e620000000800 */
[----:B--2---:R-:W-:Y:S01]  /*12460*/  IADD3 R3, R66, -0x3, RZ ;  /* 0xfffffffd42037810 */ /* 0x004fe20007ffe0ff */
[----:B------:R-:W-:Y:S01]  /*12470*/  ULEA UR61, UR61, UR4, 0x18 ;  /* 0x000000043d3d7291 */ /* 0x000fe2000f8ec03f */
[----:B------:R-:W-:Y:S02]  /*12480*/  ISETP.GE.U32.AND P5, PT, R0, 0x7fffffbd, PT ;  /* 0x7fffffbd0000780c */ /* 0x000fe40003fa6070 */
[----:B------:R-:W-:-:S03]  /*12490*/  LOP3.LUT R0, R11, 0x70, RZ, 0xc0, !PT ;  /* 0x000000700b007812 */ /* 0x000fc600078ec0ff */
[----:B------:R-:W2:Y:S01]  /*124a0*/  LDC R66, c[0x0][0x230] ;  /* 0x00008c00ff427b82 */ /* 0x000ea20000000800 */
[----:B------:R-:W-:Y:S01]  /*124b0*/  LOP3.LUT R59, R59, 0x7f, RZ, 0xc0, !PT ;  /* 0x0000007f3b3b7812 */ /* 0x000fe200078ec0ff */
[----:B----4-:R-:W-:Y:S01]  /*124c0*/  VIADD R4, R75, 0xfffffffe ;  /* 0xfffffffe4b047836 */ /* 0x010fe20000000000 */
[----:B------:R-:W-:-:S03]  /*124d0*/  ISETP.GE.U32.AND P4, PT, R3, 0x7fffffbe, PT ;  /* 0x7fffffbe0300780c */ /* 0x000fc60003f86070 */
[----:B------:R-:W-:Y:S02]  /*124e0*/  IMAD R74, R59, 0x80, R0 ;  /* 0x000000803b4a7824 */ /* 0x000fe400078e0200 */
[----:B------:R-:W-:Y:S01]  /*124f0*/  IMAD.U32 R0, RZ, RZ, UR61 ;  /* 0x0000003dff007e24 */ /* 0x000fe2000f8e00ff */
[----:B------:R-:W-:Y:S01]  /*12500*/  ISETP.GE.U32.AND P3, PT, R4, 0x7fffffbf, PT ;  /* 0x7fffffbf0400780c */ /* 0x000fe20003f66070 */
[----:B------:R-:W-:Y:S01]  /*12510*/  ULDC.64 UR4, c[0x0][0x208] ;  /* 0x0000820000047ab9 */ /* 0x000fe20000000a00 */
[----:B---3--:R-:W-:Y:S01]  /*12520*/  IADD3 R3, R58, -0x22, RZ ;  /* 0xffffffde3a037810 */ /* 0x008fe20007ffe0ff */
[----:B------:R-:W3:Y:S01]  /*12530*/  LDC R11, c[0x0][0x230] ;  /* 0x00008c00ff0b7b82 */ /* 0x000ee20000000800 */
[----:B------:R-:W-:Y:S02]  /*12540*/  IADD3 R248, R74, 0x100000, R0 ;  /* 0x001000004af87810 */ /* 0x000fe40007ffe000 */
[----:B------:R-:W-:Y:S01]  /*12550*/  ISETP.GE.U32.AND P1, PT, R3, 0x7fffff9f, PT ;  /* 0x7fffff9f0300780c */ /* 0x000fe20003f26070 */
[----:B-1----:R-:W-:-:S02]  /*12560*/  VIADD R3, R5, 0xffffffdd ;  /* 0xffffffdd05037836 */ /* 0x002fc40000000000 */
[C---:B------:R-:W-:Y:S01]  /*12570*/  IMAD.WIDE R82, R2.reuse, 0x4, R242 ;  /* 0x0000000402527825 */ /* 0x040fe200078e02f2 */
[----:B------:R-:W-:Y:S01]  /*12580*/  @!PT LDS RZ, [RZ] ;  /* 0x00000000fffff984 */ /* 0x000fe20000000800 */
[----:B------:R-:W-:Y:S01]  /*12590*/  @!PT LDS RZ, [RZ] ;  /* 0x00000000fffff984 */ /* 0x000fe20000000800 */
[----:B------:R-:W-:Y:S01]  /*125a0*/  @!PT LDS RZ, [RZ] ;  /* 0x00000000fffff984 */ /* 0x000fe20000000800 */
[----:B------:R-:W-:Y:S03]  /*125b0*/  LDGSTS.E [R248], desc[UR4][R242.64], !P2 ;  /* 0x00000000f2f87fae */ /* 0x000fe6000d121844 */
[----:B------:R-:W-:Y:S01]  /*125c0*/  IMAD.WIDE R58, R2, 0x4, R244 ;  /* 0x00000004023a7825 */ /* 0x000fe200078e02f4 */
[----:B------:R-:W-:Y:S01]  /*125d0*/  LDGSTS.E [R248+0x4000], desc[UR4][R244.64], !P2 ;  /* 0x04000000f4f87fae */ /* 0x000fe2000d121844 */
[----:B------:R-:W-:Y:S02]  /*125e0*/  ISETP.GE.U32.AND P2, PT, R3, 0x7fffff9e, PT ;  /* 0x7fffff9e0300780c */ /* 0x000fe40003f46070 */
[----:B------:R-:W-:Y:S01]  /*125f0*/  IADD3 R3, R6, -0x24, RZ ;  /* 0xffffffdc06037810 */ /* 0x000fe20007ffe0ff */
[----:B--2---:R-:W-:Y:S01]  /*12600*/  VIADD R4, R66, 0xffffffdf ;  /* 0xffffffdf42047836 */ /* 0x004fe20000000000 */
[----:B------:R1:W-:Y:S04]  /*12610*/  LDGSTS.E [R248+0x4], desc[UR4][R82.64], !P3 ;  /* 0x0000400052f87fae */ /* 0x0003e8000d921844 */
[----:B------:R2:W-:Y:S01]  /*12620*/  LDGSTS.E [R248+0x4004], desc[UR4][R58.64], !P3 ;  /* 0x040040003af87fae */ /* 0x0005e2000d921844 */
[----:B------:R-:W-:Y:S01]  /*12630*/  ISETP.GE.U32.AND P3, PT, R3, 0x7fffff9d, PT ;  /* 0x7fffff9d0300780c */ /* 0x000fe20003f66070 */
[----:B------:R-:W-:-:S02]  /*12640*/  IMAD.SHL.U32 R3, R2, 0x2, RZ ;  /* 0x0000000202037824 */ /* 0x000fc400078e00ff */
[----:B------:R-:W-:Y:S01]  /*12650*/  STL.64 [R1+0x840], R60 ;  /* 0x0008403c01007387 */ /* 0x000fe20000100a00 */
[----:B------:R-:W-:-:S03]  /*12660*/  ISETP.GE.U32.AND P0, PT, R4, 0x7fffffa0, PT ;  /* 0x7fffffa00400780c */ /* 0x000fc60003f06070 */
[----:B------:R-:W-:Y:S01]  /*12670*/  STL.64 [R1+0x850], R30 ;  /* 0x0008501e01007387 */ /* 0x000fe20000100a00 */
[----:B------:R-:W-:-:S03]  /*12680*/  IMAD R4, R2, 0x3, RZ ;  /* 0x0000000302047824 */ /* 0x000fc600078e02ff */
[----:B------:R-:W-:Y:S01]  /*12690*/  STL.64 [R1+0x848], R222 ;  /* 0x000848de01007387 */ /* 0x000fe20000100a00 */
[----:B------:R-:W-:-:S03]  /*126a0*/  IMAD.WIDE R98, R3, 0x4, R244 ;  /* 0x0000000403627825 */ /* 0x000fc600078e02f4 */
[----:B------:R1:W-:Y:S04]  /*126b0*/  STL.64 [R1+0x640], R82 ;  /* 0x0006405201007387 */ /* 0x0003e80000100a00 */
[----:B------:R2:W-:Y:S01]  /*126c0*/  STL.64 [R1+0x638], R58 ;  /* 0x0006383a01007387 */ /* 0x0005e20000100a00 */
[----:B------:R-:W-:-:S04]  /*126d0*/  IMAD.WIDE R90, R4, 0x4, R242 ;  /* 0x00000004045a7825 */ /* 0x000fc800078e02f2 */
[----:B------:R-:W-:Y:S02]  /*126e0*/  IMAD.SHL.U32 R5, R2, 0x20, RZ ;  /* 0x0000002002057824 */ /* 0x000fe400078e00ff */
[----:B-1----:R-:W-:-:S04]  /*126f0*/  IMAD.WIDE R82, R4, 0x4, R244 ;  /* 0x0000000404527825 */ /* 0x002fc800078e02f4 */
[----:B--2---:R-:W-:-:S05]  /*12700*/  IMAD.WIDE R58, R3, 0x4, R242 ;  /* 0x00000004033a7825 */ /* 0x004fca00078e02f2 */
[----:B------:R1:W-:Y:S04]  /*12710*/  STL.64 [R1+0x630], R58 ;  /* 0x0006303a01007387 */ /* 0x0003e80000100a00 */
[----:B------:R-:W-:Y:S04]  /*12720*/  STL.64 [R1+0x628], R98 ;  /* 0x0006286201007387 */ /* 0x000fe80000100a00 */
[----:B------:R-:W-:Y:S04]  /*12730*/  LDGSTS.E [R248+0x8], desc[UR4][R58.64], !P4 ;  /* 0x000080003af87fae */ /* 0x000fe8000e121844 */
[----:B------:R-:W-:Y:S04]  /*12740*/  LDGSTS.E [R248+0x4008], desc[UR4][R98.64], !P4 ;  /* 0x0400800062f87fae */ /* 0x000fe8000e121844 */
[----:B------:R2:W-:Y:S04]  /*12750*/  LDGSTS.E [R248+0xc], desc[UR4][R90.64], !P5 ;  /* 0x0000c0005af87fae */ /* 0x0005e8000e921844 */
[----:B-1----:R-:W4:Y:S04]  /*12760*/  LDL.LU.64 R58, [R1+0x24a8] ;  /* 0x0024a800013a7983 */ /* 0x002f280000300a00 */
[----:B------:R2:W-:Y:S01]  /*12770*/  STL.64 [R1+0x620], R90 ;  /* 0x0006205a01007387 */ /* 0x0005e20000100a00 */
[----:B---3--:R-:W-:Y:S01]  /*12780*/  VIADD R6, R11, 0xfffffffb ;  /* 0xfffffffb0b067836 */ /* 0x008fe20000000000 */
[----:B------:R-:W-:Y:S01]  /*12790*/  IADD3 R3, R246, -0x6, RZ ;  /* 0xfffffffaf6037810 */ /* 0x000fe20007ffe0ff */
[----:B------:R-:W-:Y:S01]  /*127a0*/  VIADD R4, R247, 0xfffffff9 ;  /* 0xfffffff9f7047836 */ /* 0x000fe20000000000 */
[----:B------:R1:W-:Y:S01]  /*127b0*/  STL.64 [R1+0x618], R82 ;  /* 0x0006185201007387 */ /* 0x0003e20000100a00 */
[----:B------:R-:W3:Y:S03]  /*127c0*/  LDC R11, c[0x0][0x230] ;  /* 0x00008c00ff0b7b82 */ /* 0x000ee60000000800 */
[----:B------:R1:W-:Y:S01]  /*127d0*/  LDGSTS.E [R248+0x400c], desc[UR4][R82.64], !P5 ;  /* 0x0400c00052f87fae */ /* 0x0003e2000e921844 */
[----:B--2---:R-:W-:Y:S01]  /*127e0*/  IMAD.WIDE R90, R5, 0x4, R242 ;  /* 0x00000004055a7825 */ /* 0x004fe200078e02f2 */
[----:B------:R-:W-:-:S03]  /*127f0*/  ISETP.GE.U32.AND P5, PT, R3, 0x7fffffbb, PT ;  /* 0x7fffffbb0300780c */ /* 0x000fc60003fa6070 */
[----:B------:R-:W2:Y:S01]  /*12800*/  LDC R246, c[0x0][0x230] ;  /* 0x00008c00fff67b82 */ /* 0x000ea20000000800 */
[----:B-1----:R-:W-:Y:S01]  /*12810*/  IMAD.WIDE R82, R5, 0x4, R244 ;  /* 0x0000000405527825 */ /* 0x002fe200078e02f4 */
[----:B------:R-:W-:-:S06]  /*12820*/  ISETP.GE.U32.AND P4, PT, R6, 0x7fffffbc, PT ;  /* 0x7fffffbc0600780c */ /* 0x000fcc0003f86070 */
[----:B------:R-:W1:Y:S01]  /*12830*/  LDC R5, c[0x0][0x230] ;  /* 0x00008c00ff057b82 */ /* 0x000e620000000800 */
[----:B------:R3:W-:Y:S01]  /*12840*/  LDGSTS.E [R248+0x8000], desc[UR4][R90.64], !P0 ;  /* 0x080000005af87fae */ /* 0x0007e2000c121844 */
[----:B------:R-:W-:-:S03]  /*12850*/  IMAD R3, R2, 0x21, RZ ;  /* 0x0000002102037824 */ /* 0x000fc600078e02ff */
[----:B------:R3:W-:Y:S03]  /*12860*/  STL.64 [R1+0x488], R90 ;  /* 0x0004885a01007387 */ /* 0x0007e60000100a00 */
[----:B------:R-:W2:Y:S01]  /*12870*/  LDC R6, c[0x0][0x230] ;  /* 0x00008c00ff067b82 */ /* 0x000ea20000000800 */
[----:B------:R3:W-:Y:S04]  /*12880*/  STL.64 [R1+0x480], R82 ;  /* 0x0004805201007387 */ /* 0x0007e80000100a00 */
[----:B------:R3:W-:Y:S01]  /*12890*/  LDGSTS.E [R248+0xc000], desc[UR4][R82.64], !P0 ;  /* 0x0c00000052f87fae */ /* 0x0007e2000c121844 */
[----:B------:R-:W-:Y:S01]  /*128a0*/  ISETP.GE.U32.AND P0, PT, R4, 0x7fffffba, PT ;  /* 0x7fffffba0400780c */ /* 0x000fe20003f06070 */
[----:B------:R-:W-:-:S02]  /*128b0*/  VIADD R4, R249, 0xfffffff8 ;  /* 0xfffffff8f9047836 */ /* 0x000fc40000000000 */
[C---:B---3--:R-:W-:Y:S01]  /*128c0*/  IMAD.WIDE R90, R3.reuse, 0x4, R242 ;  /* 0x00000004035a7825 */ /* 0x048fe200078e02f2 */
[----:B------:R-:W-:Y:S01]  /*128d0*/  LOP3.LUT R66, R74, 0x10, RZ, 0x3c, !PT ;  /* 0x000000104a427812 */ /* 0x000fe200078e3cff */
[----:B------:R-:W3:Y:S02]  /*128e0*/  LDC R249, c[0x0][0x230] ;  /* 0x00008c00fff97b82 */ /* 0x000ee40000000800 */
[----:B------:R-:W-:Y:S01]  /*128f0*/  IMAD.WIDE R82, R3, 0x4, R244 ;  /* 0x0000000403527825 */ /* 0x000fe200078e02f4 */
[----:B------:R1:W-:Y:S03]  /*12900*/  STL.64 [R1+0x478], R90 ;  /* 0x0004785a01007387 */ /* 0x0003e60000100a00 */
[----:B------:R-:W-:Y:S01]  /*12910*/  IMAD R3, R2, 0x22, RZ ;  /* 0x0000002202037824 */ /* 0x000fe200078e02ff */
[----:B------:R1:W-:Y:S04]  /*12920*/  LDGSTS.E [R248+0x8004], desc[UR4][R90.64], !P1 ;  /* 0x080040005af87fae */ /* 0x0003e8000c921844 */
[----:B------:R1:W-:Y:S04]  /*12930*/  STL.64 [R1+0x470], R82 ;  /* 0x0004705201007387 */ /* 0x0003e80000100a00 */
[----:B------:R2:W-:Y:S01]  /*12940*/  LDGSTS.E [R248+0xc004], desc[UR4][R82.64], !P1 ;  /* 0x0c00400052f87fae */ /* 0x0005e2000c921844 */
[----:B------:R-:W-:Y:S01]  /*12950*/  ISETP.GE.U32.AND P1, PT, R4, 0x7fffffb9, PT ;  /* 0x7fffffb90400780c */ /* 0x000fe20003f26070 */
[----:B------:R-:W-:-:S02]  /*12960*/  VIADD R4, R250, 0xffffffdb ;  /* 0xffffffdbfa047836 */ /* 0x000fc40000000000 */
[C---:B-1----:R-:W-:Y:S01]  /*12970*/  IMAD.WIDE R90, R3.reuse, 0x4, R242 ;  /* 0x00000004035a7825 */ /* 0x042fe200078e02f2 */
[----:B------:R-:W-:Y:S01]  /*12980*/  IADD3 R247, R0, 0x100000, R66 ;  /* 0x0010000000f77810 */ /* 0x000fe20007ffe042 */
[----:B------:R-:W1:Y:S02]  /*12990*/  LDC R250, c[0x0][0x230] ;  /* 0x00008c00fffa7b82 */ /* 0x000e640000000800 */
[----:B--2---:R-:W-:Y:S01]  /*129a0*/  IMAD.WIDE R82, R3, 0x4, R244 ;  /* 0x0000000403527825 */ /* 0x004fe200078e02f4 */
[----:B------:R2:W-:Y:S03]  /*129b0*/  STL.64 [R1+0x468], R90 ;  /* 0x0004685a01007387 */ /* 0x0005e60000100a00 */
[----:B------:R-:W-:Y:S01]  /*129c0*/  IMAD R3, R2, 0x23, RZ ;  /* 0x0000002302037824 */ /* 0x000fe200078e02ff */
[----:B------:R2:W-:Y:S04]  /*129d0*/  LDGSTS.E [R248+0x8008], desc[UR4][R90.64], !P2 ;  /* 0x080080005af87fae */ /* 0x0005e8000d121844 */
[----:B------:R3:W-:Y:S04]  /*129e0*/  STL.64 [R1+0x460], R82 ;  /* 0x0004605201007387 */ /* 0x0007e80000100a00 */
[----:B------:R3:W-:Y:S01]  /*129f0*/  LDGSTS.E [R248+0xc008], desc[UR4][R82.64], !P2 ;  /* 0x0c00800052f87fae */ /* 0x0007e2000d121844 */
[----:B------:R-:W-:Y:S01]  /*12a00*/  ISETP.GE.U32.AND P2, PT, R4, 0x7fffff9c, PT ;  /* 0x7fffff9c0400780c */ /* 0x000fe20003f46070 */
[----:B------:R-:W-:-:S02]  /*12a10*/  VIADD R4, R5, 0xffffffda ;  /* 0xffffffda05047836 */ /* 0x000fc40000000000 */
[C---:B--2---:R-:W-:Y:S01]  /*12a20*/  IMAD.WIDE R90, R3.reuse, 0x4, R242 ;  /* 0x00000004035a7825 */ /* 0x044fe200078e02f2 */
[----:B------:R-:W2:Y:S03]  /*12a30*/  LDC R5, c[0x0][0x230] ;  /* 0x00008c00ff057b82 */ /* 0x000ea60000000800 */
[----:B---3--:R-:W-:Y:S01]  /*12a40*/  IMAD.WIDE R82, R3, 0x4, R244 ;  /* 0x0000000403527825 */ /* 0x008fe200078e02f4 */
[----:B------:R-:W-:Y:S01]  /*12a50*/  SHF.L.U32 R3, R2, 0x2, RZ ;  /* 0x0000000202037819 */ /* 0x000fe200000006ff */
[----:B------:R3:W-:Y:S04]  /*12a60*/  STL.64 [R1+0x458], R90 ;  /* 0x0004585a01007387 */ /* 0x0007e80000100a00 */
[----:B------:R3:W-:Y:S04]  /*12a70*/  LDGSTS.E [R248+0x800c], desc[UR4][R90.64], !P3 ;  /* 0x0800c0005af87fae */ /* 0x0007e8000d921844 */
[----:B------:R1:W-:Y:S04]  /*12a80*/  STL.64 [R1+0x450], R82 ;  /* 0x0004505201007387 */ /* 0x0003e80000100a00 */
[----:B------:R1:W-:Y:S01]  /*12a90*/  LDGSTS.E [R248+0xc00c], desc[UR4][R82.64], !P3 ;  /* 0x0c00c00052f87fae */ /* 0x0003e2000d921844 */
[----:B------:R-:W-:Y:S01]  /*12aa0*/  ISETP.GE.U32.AND P3, PT, R4, 0x7fffff9b, PT ;  /* 0x7fffff9b0400780c */ /* 0x000fe20003f66070 */
[----:B------:R-:W-:-:S02]  /*12ab0*/  VIADD R4, R6, 0xffffffd9 ;  /* 0xffffffd906047836 */ /* 0x000fc40000000000 */
[C---:B---3--:R-:W-:Y:S01]  /*12ac0*/  IMAD.WIDE R90, R3.reuse, 0x4, R242 ;  /* 0x00000004035a7825 */ /* 0x048fe200078e02f2 */
[----:B------:R-:W3:Y:S03]  /*12ad0*/  LDC R6, c[0x0][0x230] ;  /* 0x00008c00ff067b82 */ /* 0x000ee60000000800 */
[----:B-1----:R-:W-:Y:S01]  /*12ae0*/  IMAD.WIDE R82, R3, 0x4, R244 ;  /* 0x0000000403527825 */ /* 0x002fe200078e02f4 */
[----:B------:R1:W-:Y:S03]  /*12af0*/  STL.64 [R1+0x610], R90 ;  /* 0x0006105a01007387 */ /* 0x0003e60000100a00 */
[----:B------:R-:W-:Y:S01]  /*12b00*/  IMAD R3, R2, 0x5, RZ ;  /* 0x0000000502037824 */ /* 0x000fe200078e02ff */
[----:B------:R1:W-:Y:S04]  /*12b10*/  LDGSTS.E [R247], desc[UR4][R90.64], !P4 ;  /* 0x000000005af77fae */ /* 0x0003e8000e121844 */
[----:B------:R2:W-:Y:S04]  /*12b20*/  STL.64 [R1+0x608], R82 ;  /* 0x0006085201007387 */ /* 0x0005e80000100a00 */
[----:B------:R2:W-:Y:S01]  /*12b30*/  LDGSTS.E [R247+0x4000], desc[UR4][R82.64], !P4 ;  /* 0x0400000052f77fae */ /* 0x0005e2000e121844 */
[----:B------:R-:W-:Y:S01]  /*12b40*/  ISETP.GE.U32.AND P4, PT, R4, 0x7fffff9a, PT ;  /* 0x7fffff9a0400780c */ /* 0x000fe20003f86070 */
[----:B-1----:R-:W-:-:S04]  /*12b50*/  IMAD.WIDE R90, R3, 0x4, R242 ;  /* 0x00000004035a7825 */ /* 0x002fc800078e02f2 */
[----:B------:R-:W-:Y:S02]  /*12b60*/  VIADD R4, R11, 0xffffffd8 ;  /* 0xffffffd80b047836 */ /* 0x000fe40000000000 */
[----:B--2---:R-:W-:Y:S01]  /*12b70*/  IMAD.WIDE R82, R3, 0x4, R244 ;  /* 0x0000000403527825 */ /* 0x004fe200078e02f4 */
[----:B------:R-:W1:Y:S01]  /*12b80*/  LDC R11, c[0x0][0x230] ;  /* 0x00008c00ff0b7b82 */ /* 0x000e620000000800 */
[----:B------:R2:W-:Y:S02]  /*12b90*/  LDGSTS.E [R247+0x4], desc[UR4][R90.64], !P5 ;  /* 0x000040005af77fae */ /* 0x0005e4000e921844 */
[----:B------:R-:W-:Y:S02]  /*12ba0*/  IMAD R3, R2, 0x6, RZ ;  /* 0x0000000602037824 */ /* 0x000fe400078e02ff */
[----:B------:R2:W-:Y:S04]  /*12bb0*/  STL.64 [R1+0x600], R90 ;  /* 0x0006005a01007387 */ /* 0x0005e80000100a00 */
[----:B------:R3:W-:Y:S04]  /*12bc0*/  STL.64 [R1+0x5f8], R82 ;  /* 0x0005f85201007387 */ /* 0x0007e80000100a00 */
[----:B------:R3:W-:Y:S01]  /*12bd0*/  LDGSTS.E [R247+0x4004], desc[UR4][R82.64], !P5 ;  /* 0x0400400052f77fae */ /* 0x0007e2000e921844 */
[----:B------:R-:W-:Y:S01]  /*12be0*/  ISETP.GE.U32.AND P5, PT, R4, 0x7fffff99, PT ;  /* 0x7fffff990400780c */ /* 0x000fe20003fa6070 */
[----:B--2---:R-:W-:Y:S01]  /*12bf0*/  IMAD.WIDE R90, R3, 0x4, R242 ;  /* 0x00000004035a7825 */ /* 0x004fe200078e02f2 */
[----:B------:R-:W-:-:S02]  /*12c00*/  IADD3 R4, R246, -0x9, RZ ;  /* 0xfffffff7f6047810 */ /* 0x000fc40007ffe0ff */
[----:B------:R-:W2:Y:S02]  /*12c10*/  LDC R246, c[0x0][0x230] ;  /* 0x00008c00fff67b82 */ /* 0x000ea40000000800 */
[----:B------:R1:W-:Y:S01]  /*12c20*/  LDGSTS.E [R247+0x8], desc[UR4][R90.64], !P0 ;  /* 0x000080005af77fae */ /* 0x0003e2000c121844 */
[----:B---3--:R-:W-:-:S03]  /*12c30*/  IMAD.WIDE R82, R3, 0x4, R244 ;  /* 0x0000000403527825 */ /* 0x008fc600078e02f4 */
[----:B------:R1:W-:Y:S01]  /*12c40*/  STL.64 [R1+0x5f0], R90 ;  /* 0x0005f05a01007387 */ /* 0x0003e20000100a00 */
[----:B------:R-:W-:-:S03]  /*12c50*/  IMAD R3, R2, 0x7, RZ ;  /* 0x0000000702037824 */ /* 0x000fc600078e02ff */
[----:B------:R3:W-:Y:S01]  /*12c60*/  LDGSTS.E [R247+0x4008], desc[UR4][R82.64], !P0 ;  /* 0x0400800052f77fae */ /* 0x0007e2000c121844 */
[----:B------:R-:W-:Y:S01]  /*12c70*/  ISETP.GE.U32.AND P0, PT, R4, 0x7fffffb8, PT ;  /* 0x7fffffb80400780c */ /* 0x000fe20003f06070 */
[----:B------:R-:W-:Y:S02]  /*12c80*/  VIADD R4, R5, 0xfffffff6 ;  /* 0xfffffff605047836 */ /* 0x000fe40000000000 */
[----:B------:R3:W-:Y:S01]  /*12c90*/  STL.64 [R1+0x5e8], R82 ;  /* 0x0005e85201007387 */ /* 0x0007e20000100a00 */
[----:B------:R-:W2:Y:S01]  /*12ca0*/  LDC R5, c[0x0][0x230] ;  /* 0x00008c00ff057b82 */ /* 0x000ea20000000800 */
[----:B-1----:R-:W-:-:S04]  /*12cb0*/  IMAD.WIDE R90, R3, 0x4, R242 ;  /* 0x00000004035a7825 */ /* 0x002fc800078e02f2 */
[----:B---3--:R-:W-:Y:S01]  /*12cc0*/  IMAD.WIDE R82, R3, 0x4, R244 ;  /* 0x0000000403527825 */ /* 0x008fe200078e02f4 */
        /* <DEDUP_REMOVED lines=8> */
[----:B------:R-:W1:Y:S03]  /*12d50*/  LDC R6, c[0x0][0x230] ;  /* 0x00008c00ff067b82 */ /* 0x000e660000000800 */
[----:B---3--:R-:W-:Y:S01]  /*12d60*/  IMAD.WIDE R82, R3, 0x4, R244 ;  /* 0x0000000403527825 */ /* 0x008fe200078e02f4 */
[----:B------:R3:W-:Y:S03]  /*12d70*/  STL.64 [R1+0x448], R90 ;  /* 0x0004485a01007387 */ /* 0x0007e60000100a00 */
[----:B------:R-:W-:Y:S01]  /*12d80*/  IMAD R3, R2, 0x25, RZ ;  /* 0x0000002502037824 */ /* 0x000fe200078e02ff */
[----:B------:R3:W-:Y:S04]  /*12d90*/  LDGSTS.E [R247+0x8000], desc[UR4][R90.64], !P2 ;  /* 0x080000005af77fae */ /* 0x0007e8000d121844 */
[----:B------:R2:W-:Y:S04]  /*12da0*/  STL.64 [R1+0x440], R82 ;  /* 0x0004405201007387 */ /* 0x0005e80000100a00 */
[----:B------:R2:W-:Y:S01]  /*12db0*/  LDGSTS.E [R247+0xc000], desc[UR4][R82.64], !P2 ;  /* 0x0c00000052f77fae */ /* 0x0005e2000d121844 */
[----:B------:R-:W-:Y:S01]  /*12dc0*/  ISETP.GE.U32.AND P2, PT, R4, 0x7fffffb6, PT ;  /* 0x7fffffb60400780c */ /* 0x000fe20003f46070 */
[----:B---3--:R-:W-:-:S04]  /*12dd0*/  IMAD.WIDE R90, R3, 0x4, R242 ;  /* 0x00000004035a7825 */ /* 0x008fc800078e02f2 */
[----:B------:R-:W-:Y:S02]  /*12de0*/  VIADD R4, R11, 0xfffffff4 ;  /* 0xfffffff40b047836 */ /* 0x000fe40000000000 */
[----:B--2---:R-:W-:Y:S01]  /*12df0*/  IMAD.WIDE R82, R3, 0x4, R244 ;  /* 0x0000000403527825 */ /* 0x004fe200078e02f4 */
[----:B------:R-:W2:Y:S01]  /*12e00*/  LDC R11, c[0x0][0x230] ;  /* 0x00008c00ff0b7b82 */ /* 0x000ea20000000800 */
[----:B------:R3:W-:Y:S02]  /*12e10*/  LDGSTS.E [R247+0x8004], desc[UR4][R90.64], !P3 ;  /* 0x080040005af77fae */ /* 0x0007e4000d921844 */
[----:B------:R-:W-:Y:S02]  /*12e20*/  IMAD R3, R2, 0x26, RZ ;  /* 0x0000002602037824 */ /* 0x000fe400078e02ff */
[----:B------:R3:W-:Y:S04]  /*12e30*/  STL.64 [R1+0x438], R90 ;  /* 0x0004385a01007387 */ /* 0x0007e80000100a00 */
[----:B------:R1:W-:Y:S04]  /*12e40*/  STL.64 [R1+0x430], R82 ;  /* 0x0004305201007387 */ /* 0x0003e80000100a00 */
[----:B------:R1:W-:Y:S01]  /*12e50*/  LDGSTS.E [R247+0xc004], desc[UR4][R82.64], !P3 ;  /* 0x0c00400052f77fae */ /* 0x0003e2000d921844 */
[----:B------:R-:W-:Y:S01]  /*12e60*/  ISETP.GE.U32.AND P3, PT, R4, 0x7fffffb5, PT ;  /* 0x7fffffb50400780c */ /* 0x000fe20003f66070 */
[----:B---3--:R-:W-:Y:S01]  /*12e70*/  IMAD.WIDE R90, R3, 0x4, R242 ;  /* 0x00000004035a7825 */ /* 0x008fe200078e02f2 */
[----:B------:R-:W-:-:S04]  /*12e80*/  IADD3 R4, R246, -0x29, RZ ;  /* 0xffffffd7f6047810 */ /* 0x000fc80007ffe0ff */
[----:B------:R3:W-:Y:S01]  /*12e90*/  LDGSTS.E [R247+0x8008], desc[UR4][R90.64], !P4 ;  /* 0x080080005af77fae */ /* 0x0007e2000e121844 */
[----:B-1----:R-:W-:-:S03]  /*12ea0*/  IMAD.WIDE R82, R3, 0x4, R244 ;  /* 0x0000000403527825 */ /* 0x002fc600078e02f4 */
[----:B------:R3:W-:Y:S01]  /*12eb0*/  STL.64 [R1+0x428], R90 ;  /* 0x0004285a01007387 */ /* 0x0007e20000100a00 */
[----:B------:R-:W-:-:S03]  /*12ec0*/  IMAD R3, R2, 0x27, RZ ;  /* 0x0000002702037824 */ /* 0x000fc600078e02ff */
[----:B------:R1:W-:Y:S01]  /*12ed0*/  LDGSTS.E [R247+0xc008], desc[UR4][R82.64], !P4 ;  /* 0x0c00800052f77fae */ /* 0x0003e2000e121844 */
[----:B------:R-:W-:Y:S01]  /*12ee0*/  ISETP.GE.U32.AND P4, PT, R4, 0x7fffff98, PT ;  /* 0x7fffff980400780c */ /* 0x000fe20003f86070 */
[----:B------:R-:W-:Y:S02]  /*12ef0*/  VIADD R4, R5, 0xffffffd6 ;  /* 0xffffffd605047836 */ /* 0x000fe40000000000 */
[----:B------:R1:W-:Y:S01]  /*12f00*/  STL.64 [R1+0x420], R82 ;  /* 0x0004205201007387 */ /* 0x0003e20000100a00 */
[----:B------:R-:W-:Y:S01]  /*12f10*/  LOP3.LUT R66, R74, 0x20, RZ, 0x3c, !PT ;  /* 0x000000204a427812 */ /* 0x000fe200078e3cff */
[----:B------:R-:W4:Y:S01]  /*12f20*/  LDC R5, c[0x0][0x230] ;  /* 0x00008c00ff057b82 */ /* 0x000f220000000800 */
[C---:B---3--:R-:W-:Y:S02]  /*12f30*/  IMAD.WIDE R90, R3.reuse, 0x4, R242 ;  /* 0x00000004035a7825 */ /* 0x048fe400078e02f2 */
[----:B------:R-:W-:Y:S02]  /*12f40*/  IADD3 R246, R0, 0x100000, R66 ;  /* 0x0010000000f67810 */ /* 0x000fe40007ffe042 */
[----:B-1----:R-:W-:Y:S01]  /*12f50*/  IMAD.WIDE R82, R3, 0x4, R244 ;  /* 0x0000000403527825 */ /* 0x002fe200078e02f4 */
[----:B------:R1:W-:Y:S02]  /*12f60*/  STL.64 [R1+0x418], R90 ;  /* 0x0004185a01007387 */ /* 0x0003e40000100a00 */
[----:B------:R-:W3:Y:S01]  /*12f70*/  LDC R66, c[0x0][0x230] ;  /* 0x00008c00ff427b82 */ /* 0x000ee20000000800 */
[----:B------:R-:W-:Y:S01]  /*12f80*/  IMAD.SHL.U32 R3, R2, 0x8, RZ ;  /* 0x0000000802037824 */ /* 0x000fe200078e00ff */
[----:B------:R1:W-:Y:S04]  /*12f90*/  LDGSTS.E [R247+0x800c], desc[UR4][R90.64], !P5 ;  /* 0x0800c0005af77fae */ /* 0x0003e8000e921844 */
[----:B------:R2:W-:Y:S04]  /*12fa0*/  STL.64 [R1+0x410], R82 ;  /* 0x0004105201007387 */ /* 0x0005e80000100a00 */
[----:B------:R2:W-:Y:S01]  /*12fb0*/  LDGSTS.E [R247+0xc00c], desc[UR4][R82.64], !P5 ;  /* 0x0c00c00052f77fae */ /* 0x0005e2000e921844 */
[----:B------:R-:W-:Y:S01]  /*12fc0*/  ISETP.GE.U32.AND P5, PT, R4, 0x7fffff97, PT ;  /* 0x7fffff970400780c */ /* 0x000fe20003fa6070 */
[----:B------:R-:W-:-:S02]  /*12fd0*/  VIADD R4, R6, 0xffffffd5 ;  /* 0xffffffd506047836 */ /* 0x000fc40000000000 */
[C---:B-1----:R-:W-:Y:S01]  /*12fe0*/  IMAD.WIDE R90, R3.reuse, 0x4, R242 ;  /* 0x00000004035a7825 */ /* 0x042fe200078e02f2 */
[----:B------:R-:W1:Y:S03]  /*12ff0*/  LDC R6, c[0x0][0x230] ;  /* 0x00008c00ff067b82 */ /* 0x000e660000000800 */
[----:B--2---:R-:W-:Y:S01]  /*13000*/  IMAD.WIDE R82, R3, 0x4, R244 ;  /* 0x0000000403527825 */ /* 0x004fe200078e02f4 */
[----:B------:R2:W-:Y:S03]  /*13010*/  STL.64 [R1+0x5d0], R90 ;  /* 0x0005d05a01007387 */ /* 0x0005e60000100a00 */
[----:B------:R-:W-:Y:S01]  /*13020*/  IMAD R3, R2, 0x9, RZ ;  /* 0x0000000902037824 */ /* 0x000fe200078e02ff */
[----:B------:R2:W-:Y:S04]  /*13030*/  LDGSTS.E [R246], desc[UR4][R90.64], !P0 ;  /* 0x000000005af67fae */ /* 0x0005e8000c121844 */
[----:B------:R4:W-:Y:S04]  /*13040*/  STL.64 [R1+0x5c8], R82 ;  /* 0x0005c85201007387 */ /* 0x0009e80000100a00 */
[----:B------:R4:W-:Y:S01]  /*13050*/  LDGSTS.E [R246+0x4000], desc[UR4][R82.64], !P0 ;  /* 0x0400000052f67fae */ /* 0x0009e2000c121844 */
[----:B------:R-:W-:Y:S01]  /*13060*/  ISETP.GE.U32.AND P0, PT, R4, 0x7fffff96, PT ;  /* 0x7fffff960400780c */ /* 0x000fe20003f06070 */
[----:B--2---:R-:W-:Y:S01]  /*13070*/  IMAD.WIDE R90, R3, 0x4, R242 ;  /* 0x00000004035a7825 */ /* 0x004fe200078e02f2 */
[----:B------:R-:W-:-:S02]  /*13080*/  IADD3 R4, R11, -0x2c, RZ ;  /* 0xffffffd40b047810 */ /* 0x000fc40007ffe0ff */
[----:B------:R-:W2:Y:S01]  /*13090*/  LDC R11, c[0x0][0x230] ;  /* 0x00008c00ff0b7b82 */ /* 0x000ea20000000800 */
[----:B----4-:R-:W-:Y:S01]  /*130a0*/  IMAD.WIDE R82, R3, 0x4, R244 ;  /* 0x0000000403527825 */ /* 0x010fe200078e02f4 */
[----:B------:R4:W-:Y:S03]  /*130b0*/  STL.64 [R1+0x5c0], R90 ;  /* 0x0005c05a01007387 */ /* 0x0009e60000100a00 */
[----:B------:R-:W-:Y:S01]  /*130c0*/  IMAD R3, R2, 0xa, RZ ;  /* 0x0000000a02037824 */ /* 0x000fe200078e02ff */
[----:B------:R4:W-:Y:S04]  /*130d0*/  LDGSTS.E [R246+0x4], desc[UR4][R90.64], !P1 ;  /* 0x000040005af67fae */ /* 0x0009e8000c921844 */
[----:B------:R3:W-:Y:S04]  /*130e0*/  STL.64 [R1+0x5b8], R82 ;  /* 0x0005b85201007387 */ /* 0x0007e80000100a00 */
[----:B------:R3:W-:Y:S01]  /*130f0*/  LDGSTS.E [R246+0x4004], desc[UR4][R82.64], !P1 ;  /* 0x0400400052f67fae */ /* 0x0007e2000c921844 */
[----:B------:R-:W-:Y:S01]  /*13100*/  ISETP.GE.U32.AND P1, PT, R4, 0x7fffff95, PT ;  /* 0x7fffff950400780c */ /* 0x000fe20003f26070 */
[----:B------:R-:W-:-:S02]  /*13110*/  VIADD R4, R249, 0xfffffff3 ;  /* 0xfffffff3f9047836 */ /* 0x000fc40000000000 */
[C---:B----4-:R-:W-:Y:S01]  /*13120*/  IMAD.WIDE R90, R3.reuse, 0x4, R242 ;  /* 0x00000004035a7825 */ /* 0x050fe200078e02f2 */
[----:B------:R-:W4:Y:S04]  /*13130*/  LDC R249, c[0x0][0x230] ;  /* 0x00008c00fff97b82 */ /* 0x000f280000000800 */
        /* <DEDUP_REMOVED lines=8> */
[----:B------:R-:W4:Y:S01]  /*131c0*/  LDC R5, c[0x0][0x230] ;  /* 0x00008c00ff057b82 */ /* 0x000f220000000800 */
        /* <DEDUP_REMOVED lines=18> */
[----:B---3--:R-:W-:Y:S01]  /*132f0*/  IMAD.WIDE R90, R3, 0x4, R242 ;  /* 0x00000004035a7825 */ /* 0x008fe200078e02f2 */
[----:B--2---:R-:W-:-:S03]  /*13300*/  IADD3 R4, R11, -0x10, RZ ;  /* 0xfffffff00b047810 */ /* 0x004fc60007ffe0ff */
        /* <DEDUP_REMOVED lines=9> */
[----:B------:R-:W2:Y:S04]  /*133a0*/  LDC R249, c[0x0][0x230] ;  /* 0x00008c00fff97b82 */ /* 0x000ea80000000800 */
        /* <DEDUP_REMOVED lines=8> */
[----:B------:R-:W-:Y:S01]  /*13430*/  LOP3.LUT R11, R74, 0x30, RZ, 0x3c, !PT ;  /* 0x000000304a0b7812 */ /* 0x000fe200078e3cff */
[----:B------:R-:W2:Y:S01]  /*13440*/  LDC R5, c[0x0][0x230] ;  /* 0x00008c00ff057b82 */ /* 0x000ea20000000800 */
[C---:B----4-:R-:W-:Y:S02]  /*13450*/  IMAD.WIDE R90, R3.reuse, 0x4, R242 ;  /* 0x00000004035a7825 */ /* 0x050fe400078e02f2 */
[----:B------:R-:W-:Y:S02]  /*13460*/  IADD3 R11, R0, 0x100000, R11 ;  /* 0x00100000000b7810 */ /* 0x000fe40007ffe00b */
[----:B---3--:R-:W-:Y:S01]  /*13470*/  IMAD.WIDE R82, R3, 0x4, R244 ;  /* 0x0000000403527825 */ /* 0x008fe200078e02f4 */
[----:B------:R3:W-:Y:S03]  /*13480*/  STL.64 [R1+0x3d8], R90 ;  /* 0x0003d85a01007387 */ /* 0x0007e60000100a00 */
[----:B------:R-:W-:Y:S01]  /*13490*/  IMAD R3, R2, 0xc, RZ ;  /* 0x0000000c02037824 */ /* 0x000fe200078e02ff */
[----:B------:R3:W-:Y:S04]  /*134a0*/  LDGSTS.E [R246+0x800c], desc[UR4][R90.64], !P1 ;  /* 0x0800c0005af67fae */ /* 0x0007e8000c921844 */
[----:B------:R4:W-:Y:S04]  /*134b0*/  STL.64 [R1+0x3d0], R82 ;  /* 0x0003d05201007387 */ /* 0x0009e80000100a00 */
[----:B------:R4:W-:Y:S01]  /*134c0*/  LDGSTS.E [R246+0xc00c], desc[UR4][R82.64], !P1 ;  /* 0x0c00c00052f67fae */ /* 0x0009e2000c921844 */
[----:B------:R-:W-:Y:S01]  /*134d0*/  ISETP.GE.U32.AND P1, PT, R4, 0x7fffff93, PT ;  /* 0x7fffff930400780c */ /* 0x000fe20003f26070 */
[----:B-1----:R-:W-:-:S02]  /*134e0*/  VIADD R4, R6, 0xffffffd1 ;  /* 0xffffffd106047836 */ /* 0x002fc40000000000 */
[C---:B---3--:R-:W-:Y:S01]  /*134f0*/  IMAD.WIDE R90, R3.reuse, 0x4, R242 ;  /* 0x00000004035a7825 */ /* 0x048fe200078e02f2 */
[----:B------:R-:W1:Y:S01]  /*13500*/  LDC R6, c[0x0][0x230] ;  /* 0x00008c00ff067b82 */ /* 0x000e620000000800 */
[----:B------:R-:W-:Y:S02]  /*13510*/  STL.64 [R1+0x21f0], R246 ;  /* 0x0021f0f601007387 */ /* 0x000fe40000100a00 */
[----:B----4-:R-:W-:Y:S02]  /*13520*/  IMAD.WIDE R82, R3, 0x4, R244 ;  /* 0x0000000403527825 */ /* 0x010fe400078e02f4 */
[----:B------:R3:W-:Y:S02]  /*13530*/  STL.64 [R1+0x590], R90 ;  /* 0x0005905a01007387 */ /* 0x0007e40000100a00 */
[----:B------:R-:W-:Y:S02]  /*13540*/  IMAD R3, R2, 0xd, RZ ;  /* 0x0000000d02037824 */ /* 0x000fe400078e02ff */
[----:B------:R3:W-:Y:S04]  /*13550*/  LDGSTS.E [R11], desc[UR4][R90.64], !P2 ;  /* 0x000000005a0b7fae */ /* 0x0007e8000d121844 */
[----:B------:R4:W-:Y:S04]  /*13560*/  STL.64 [R1+0x588], R82 ;  /* 0x0005885201007387 */ /* 0x0009e80000100a00 */
[----:B------:R4:W-:Y:S01]  /*13570*/  LDGSTS.E [R11+0x4000], desc[UR4][R82.64], !P2 ;  /* 0x04000000520b7fae */ /* 0x0009e2000d121844 */
[----:B------:R-:W-:Y:S01]  /*13580*/  ISETP.GE.U32.AND P2, PT, R4, 0x7fffff92, PT ;  /* 0x7fffff920400780c */ /* 0x000fe20003f46070 */
[----:B---3--:R-:W-:Y:S01]  /*13590*/  IMAD.WIDE R90, R3, 0x4, R242 ;  /* 0x00000004035a7825 */ /* 0x008fe200078e02f2 */
[----:B------:R-:W-:-:S02]  /*135a0*/  IADD3 R4, R250, -0x30, RZ ;  /* 0xffffffd0fa047810 */ /* 0x000fc40007ffe0ff */
[----:B------:R-:W3:Y:S01]  /*135b0*/  LDC R250, c[0x0][0x230] ;  /* 0x00008c00fffa7b82 */ /* 0x000ee20000000800 */
[----:B----4-:R-:W-:Y:S01]  /*135c0*/  IMAD.WIDE R82, R3, 0x4, R244 ;  /* 0x0000000403527825 */ /* 0x010fe200078e02f4 */
[----:B------:R4:W-:Y:S03]  /*135d0*/  STL.64 [R1+0x580], R90 ;  /* 0x0005805a01007387 */ /* 0x0009e60000100a00 */
[----:B------:R-:W-:Y:S01]  /*135e0*/  IMAD R3, R2, 0xe, RZ ;  /* 0x0000000e02037824 */ /* 0x000fe200078e02ff */
[----:B------:R4:W-:Y:S04]  /*135f0*/  LDGSTS.E [R11+0x4], desc[UR4][R90.64], !P3 ;  /* 0x000040005a0b7fae */ /* 0x0009e8000d921844 */
[----:B------:R1:W-:Y:S04]  /*13600*/  STL.64 [R1+0x578], R82 ;  /* 0x0005785201007387 */ /* 0x0003e80000100a00 */
[----:B------:R1:W-:Y:S01]  /*13610*/  LDGSTS.E [R11+0x4004], desc[UR4][R82.64], !P3 ;  /* 0x04004000520b7fae */ /* 0x0003e2000d921844 */
[----:B------:R-:W-:Y:S01]  /*13620*/  ISETP.GE.U32.AND P3, PT, R4, 0x7fffff91, PT ;  /* 0x7fffff910400780c */ /* 0x000fe20003f66070 */
[----:B--2---:R-:W-:-:S02]  /*13630*/  VIADD R4, R249, 0xffffffef ;  /* 0xffffffeff9047836 */ /* 0x004fc40000000000 */
[C---:B----4-:R-:W-:Y:S01]  /*13640*/  IMAD.WIDE R90, R3.reuse, 0x4, R242 ;  /* 0x00000004035a7825 */ /* 0x050fe200078e02f2 */
[----:B------:R-:W2:Y:S04]  /*13650*/  LDC R249, c[0x0][0x230] ;  /* 0x00008c00fff97b82 */ /* 0x000ea80000000800 */
        /* <DEDUP_REMOVED lines=8> */
[----:B------:R-:W2:Y:S01]  /*136e0*/  LDC R5, c[0x0][0x230] ;  /* 0x00008c00ff057b82 */ /* 0x000ea20000000800 */
[----:B----4-:R-:W-:-:S04]  /*136f0*/  IMAD.WIDE R90, R3, 0x4, R242 ;  /* 0x00000004035a7825 */ /* 0x010fc800078e02f2 */
[----:B-1----:R-:W-:Y:S01]  /*13700*/  IMAD.WIDE R82, R3, 0x4, R244 ;  /* 0x0000000403527825 */ /* 0x002fe200078e02f4 */
[----:B------:R1:W-:Y:S03]  /*13710*/  STL.64 [R1+0x560], R90 ;  /* 0x0005605a01007387 */ /* 0x0003e60000100a00 */
[----:B------:R-:W-:Y:S01]  /*13720*/  IMAD R3, R2, 0x2c, RZ ;  /* 0x0000002c02037824 */ /* 0x000fe200078e02ff */
[----:B------:R1:W-:Y:S04]  /*13730*/  LDGSTS.E [R11+0xc], desc[UR4][R90.64], !P5 ;  /* 0x0000c0005a0b7fae */ /* 0x0003e8000e921844 */
[----:B------:R4:W-:Y:S04]  /*13740*/  STL.64 [R1+0x558], R82 ;  /* 0x0005585201007387 */ /* 0x0009e80000100a00 */
[----:B------:R4:W-:Y:S01]  /*13750*/  LDGSTS.E [R11+0x400c], desc[UR4][R82.64], !P5 ;  /* 0x0400c000520b7fae */ /* 0x0009e2000e921844 */
[----:B------:R-:W-:Y:S01]  /*13760*/  ISETP.GE.U32.AND P5, PT, R4, 0x7fffffaf, PT ;  /* 0x7fffffaf0400780c */ /* 0x000fe20003fa6070 */
[----:B------:R-:W-:-:S02]  /*13770*/  VIADD R4, R6, 0xffffffed ;  /* 0xffffffed06047836 */ /* 0x000fc40000000000 */
[----:B-1----:R-:W-:-:S04]  /*13780*/  IMAD.WIDE R90, R3, 0x4, R242 ;  /* 0x00000004035a7825 */ /* 0x002fc800078e02f2 */
[----:B----4-:R-:W-:Y:S01]  /*13790*/  IMAD.WIDE R82, R3, 0x4, R244 ;  /* 0x0000000403527825 */ /* 0x010fe200078e02f4 */
[----:B------:R1:W-:Y:S03]  /*137a0*/  STL.64 [R1+0x3c8], R90 ;  /* 0x0003c85a01007387 */ /* 0x0003e60000100a00 */
[----:B------:R-:W-:Y:S01]  /*137b0*/  IMAD R3, R2, 0x2d, RZ ;  /* 0x0000002d02037824 */ /* 0x000fe200078e02ff */
[----:B------:R1:W-:Y:S04]  /*137c0*/  LDGSTS.E [R11+0x8000], desc[UR4][R90.64], !P0 ;  /* 0x080000005a0b7fae */ /* 0x0003e8000c121844 */
[----:B------:R4:W-:Y:S04]  /*137d0*/  STL.64 [R1+0x3c0], R82 ;  /* 0x0003c05201007387 */ /* 0x0009e80000100a00 */
[----:B------:R4:W-:Y:S01]  /*137e0*/  LDGSTS.E [R11+0xc000], desc[UR4][R82.64], !P0 ;  /* 0x0c000000520b7fae */ /* 0x0009e2000c121844 */
[----:B------:R-:W-:Y:S01]  /*137f0*/  ISETP.GE.U32.AND P0, PT, R4, 0x7fffffae, PT ;  /* 0x7fffffae0400780c */ /* 0x000fe20003f06070 */
[----:B-1----:R-:W-:Y:S01]  /*13800*/  IMAD.WIDE R90, R3, 0x4, R242 ;  /* 0x00000004035a7825 */ /* 0x002fe200078e02f2 */
[----:B---3--:R-:W-:-:S02]  /*13810*/  IADD3 R4, R250, -0x14, RZ ;  /* 0xffffffecfa047810 */ /* 0x008fc40007ffe0ff */
[----:B------:R-:W1:Y:S01]  /*13820*/  LDC R250, c[0x0][0x230] ;  /* 0x00008c00fffa7b82 */ /* 0x000e620000000800 */
        /* <DEDUP_REMOVED lines=8> */
[C---:B---3--:R-:W-:Y:S01]  /*138b0*/  IMAD.WIDE R90, R3.reuse, 0x4, R242 ;  /* 0x00000004035a7825 */ /* 0x048fe200078e02f2 */
[----:B------:R-:W2:Y:S04]  /*138c0*/  LDC R249, c[0x0][0x230] ;  /* 0x00008c00fff97b82 */ /* 0x000ea80000000800 */
[----:B------:R3:W-:Y:S01]  /*138d0*/  LDGSTS.E [R11+0x8008], desc[UR4][R90.64], !P2 ;  /* 0x080080005a0b7fae */ /* 0x0007e2000d121844 */
[----:B----4-:R-:W-:-:S03]  /*138e0*/  IMAD.WIDE R82, R3, 0x4, R244 ;  /* 0x0000000403527825 */ /* 0x010fc600078e02f4 */
        /* <DEDUP_REMOVED lines=8> */
[C---:B---3--:R-:W-:Y:S02]  /*13970*/  IMAD.WIDE R90, R3.reuse, 0x4, R242 ;  /* 0x00000004035a7825 */ /* 0x048fe400078e02f2 */
[----:B------:R-:W-:Y:S02]  /*13980*/  IADD3 R6, R0, 0x100000, R6 ;  /* 0x0010000000067810 */ /* 0x000fe40007ffe006 */
[----:B----4-:R-:W-:Y:S01]  /*13990*/  IMAD.WIDE R82, R3, 0x4, R244 ;  /* 0x0000000403527825 */ /* 0x010fe200078e02f4 */
[----:B------:R3:W-:Y:S03]  /*139a0*/  STL.64 [R1+0x398], R90 ;  /* 0x0003985a01007387 */ /* 0x0007e60000100a00 */
[----:B------:R-:W-:Y:S01]  /*139b0*/  IMAD.SHL.U32 R3, R2, 0x10, RZ ;  /* 0x0000001002037824 */ /* 0x000fe200078e00ff */
[----:B------:R3:W-:Y:S04]  /*139c0*/  LDGSTS.E [R11+0x800c], desc[UR4][R90.64], !P3 ;  /* 0x0800c0005a0b7fae */ /* 0x0007e8000d921844 */
        /* <DEDUP_REMOVED lines=9> */
[----:B------:R4:W-:Y:S04]  /*13a60*/  LDGSTS.E [R6], desc[UR4][R90.64], !P4 ;  /* 0x000000005a067fae */ /* 0x0009e8000e121844 */
[----:B------:R2:W-:Y:S04]  /*13a70*/  STL.64 [R1+0x548], R82 ;  /* 0x0005485201007387 */ /* 0x0005e80000100a00 */
[----:B------:R2:W-:Y:S01]  /*13a80*/  LDGSTS.E [R6+0x4000], desc[UR4][R82.64], !P4 ;  /* 0x0400000052067fae */ /* 0x0005e2000e121844 */
[----:B------:R-:W-:Y:S01]  /*13a90*/  ISETP.GE.U32.AND P4, PT, R4, 0x7fffff8e, PT ;  /* 0x7fffff8e0400780c */ /* 0x000fe20003f86070 */
[----:B-1----:R-:W-:-:S02]  /*13aa0*/  VIADD R4, R250, 0xffffffcc ;  /* 0xffffffccfa047836 */ /* 0x002fc40000000000 */
[C---:B----4-:R-:W-:Y:S01]  /*13ab0*/  IMAD.WIDE R90, R3.reuse, 0x4, R242 ;  /* 0x00000004035a7825 */ /* 0x050fe200078e02f2 */
[----:B------:R-:W1:Y:S04]  /*13ac0*/  LDC R250, c[0x0][0x230] ;  /* 0x00008c00fffa7b82 */ /* 0x000e680000000800 */
[----:B------:R4:W-:Y:S01]  /*13ad0*/  LDGSTS.E [R6+0x4], desc[UR4][R90.64], !P5 ;  /* 0x000040005a067fae */ /* 0x0009e2000e921844 */
[----:B--2---:R-:W-:-:S04]  /*13ae0*/  IMAD.WIDE R82, R3, 0x4, R244 ;  /* 0x0000000403527825 */ /* 0x004fc800078e02f4 */
[----:B------:R-:W-:Y:S01]  /*13af0*/  IMAD R3, R2, 0x12, RZ ;  /* 0x0000001202037824 */ /* 0x000fe200078e02ff */
[----:B------:R2:W-:Y:S01]  /*13b00*/  LDGSTS.E [R6+0x4004], desc[UR4][R82.64], !P5 ;  /* 0x0400400052067fae */ /* 0x0005e2000e921844 */
[----:B------:R-:W-:Y:S02]  /*13b10*/  ISETP.GE.U32.AND P5, PT, R4, 0x7fffff8d, PT ;  /* 0x7fffff8d0400780c */ /* 0x000fe40003fa6070 */
[----:B------:R-:W-:-:S04]  /*13b20*/  IMAD.WIDE R246, R3, 0x4, R242 ;  /* 0x0000000403f67825 */ /* 0x000fc800078e02f2 */
[----:B------:R-:W-:Y:S01]  /*13b30*/  IMAD.WIDE R98, R3, 0x4, R244 ;  /* 0x0000000403627825 */ /* 0x000fe200078e02f4 */
[----:B------:R4:W-:Y:S03]  /*13b40*/  STL.64 [R1+0x540], R90 ;  /* 0x0005405a01007387 */ /* 0x0009e60000100a00 */
[----:B------:R-:W-:Y:S01]  /*13b50*/  IMAD R4, R2, 0x13, RZ ;  /* 0x0000001302047824 */ /* 0x000fe200078e02ff */
[----:B------:R3:W-:Y:S01]  /*13b60*/  LDGSTS.E [R6+0x8], desc[UR4][R246.64], !P0 ;  /* 0x00008000f6067fae */ /* 0x0007e2000c121844 */
[----:B------:R-:W-:Y:S02]  /*13b70*/  VIADD R3, R249, 0xffffffeb ;  /* 0xffffffebf9037836 */ /* 0x000fe40000000000 */
[----:B------:R-:W1:Y:S01]  /*13b80*/  LDC R249, c[0x0][0x230] ;  /* 0x00008c00fff97b82 */ /* 0x000e620000000800 */
[----:B------:R2:W-:Y:S01]  /*13b90*/  STL.64 [R1+0x538], R82 ;  /* 0x0005385201007387 */ /* 0x0005e20000100a00 */
[----:B----4-:R-:W-:-:S03]  /*13ba0*/  IMAD.WIDE R90, R4, 0x4, R242 ;  /* 0x00000004045a7825 */ /* 0x010fc600078e02f2 */
[----:B------:R4:W-:Y:S01]  /*13bb0*/  LDGSTS.E [R6+0x4008], desc[UR4][R98.64], !P0 ;  /* 0x0400800062067fae */ /* 0x0009e2000c121844 */
[----:B------:R-:W-:Y:S01]  /*13bc0*/  ISETP.GE.U32.AND P0, PT, R3, 0x7fffffac, PT ;  /* 0x7fffffac0300780c */ /* 0x000fe20003f06070 */
[----:B------:R-:W-:Y:S02]  /*13bd0*/  VIADD R3, R5, 0xffffffea ;  /* 0xffffffea05037836 */ /* 0x000fe40000000000 */
[----:B------:R4:W-:Y:S01]  /*13be0*/  LDGSTS.E [R6+0xc], desc[UR4][R90.64], !P1 ;  /* 0x0000c0005a067fae */ /* 0x0009e2000c921844 */
[----:B--2---:R-:W-:-:S05]  /*13bf0*/  IMAD.WIDE R82, R4, 0x4, R244 ;  /* 0x0000000404527825 */ /* 0x004fca00078e02f4 */
[----:B------:R2:W-:Y:S01]  /*13c00*/  LDGSTS.E [R6+0x400c], desc[UR4][R82.64], !P1 ;  /* 0x0400c00052067fae */ /* 0x0005e2000c921844 */
[----:B------:R-:W-:Y:S01]  /*13c10*/  ISETP.GE.U32.AND P1, PT, R3, 0x7fffffab, PT ;  /* 0x7fffffab0300780c */ /* 0x000fe20003f26070 */
[C---:B------:R-:W-:Y:S02]  /*13c20*/  IMAD R3, R2.reuse, 0x30, RZ ;  /* 0x0000003002037824 */ /* 0x040fe400078e02ff */
[----:B------:R-:W-:Y:S01]  /*13c30*/  IMAD R4, R2, 0x31, RZ ;  /* 0x0000003102047824 */ /* 0x000fe200078e02ff */
[----:B------:R3:W-:Y:S04]  /*13c40*/  STL.64 [R1+0x530], R246 ;  /* 0x000530f601007387 */ /* 0x0007e80000100a00 */
[----:B------:R4:W-:Y:S04]  /*13c50*/  STL.64 [R1+0x528], R98 ;  /* 0x0005286201007387 */ /* 0x0009e80000100a00 */
[----:B------:R2:W-:Y:S01]  /*13c60*/  STL.64 [R1+0x520], R90 ;  /* 0x0005205a01007387 */ /* 0x0005e20000100a00 */
[----:B---3--:R-:W-:-:S03]  /*13c70*/  IMAD.WIDE R246, R3, 0x4, R242 ;  /* 0x0000000403f67825 */ /* 0x008fc600078e02f2 */
[----:B------:R3:W-:Y:S01]  /*13c80*/  STL.64 [R1+0x518], R82 ;  /* 0x0005185201007387 */ /* 0x0007e20000100a00 */
[----:B----4-:R-:W-:-:S03]  /*13c90*/  IMAD.WIDE R98, R3, 0x4, R244 ;  /* 0x0000000403627825 */ /* 0x010fc600078e02f4 */
[----:B------:R4:W-:Y:S01]  /*13ca0*/  LDGSTS.E [R6+0x8000], desc[UR4][R246.64], !P2 ;  /* 0x08000000f6067fae */ /* 0x0009e2000d121844 */
[----:B--2---:R-:W-:-:S03]  /*13cb0*/  IMAD.WIDE R90, R4, 0x4, R242 ;  /* 0x00000004045a7825 */ /* 0x004fc600078e02f2 */
[----:B------:R2:W-:Y:S01]  /*13cc0*/  LDGSTS.E [R6+0xc000], desc[UR4][R98.64], !P2 ;  /* 0x0c00000062067fae */ /* 0x0005e2000d121844 */
[----:B------:R-:W-:-:S03]  /*13cd0*/  VIADD R3, R252, 0xffffffe8 ;  /* 0xffffffe8fc037836 */ /* 0x000fc60000000000 */
[----:B------:R1:W-:Y:S01]  /*13ce0*/  LDGSTS.E [R6+0x8004], desc[UR4][R90.64], !P3 ;  /* 0x080040005a067fae */ /* 0x0003e2000d921844 */
[----:B---3--:R-:W-:Y:S01]  /*13cf0*/  IMAD.WIDE R82, R4, 0x4, R244 ;  /* 0x0000000404527825 */ /* 0x008fe200078e02f4 */
[----:B------:R-:W-:Y:S01]  /*13d00*/  IADD3 R5, R251, -0x17, RZ ;  /* 0xffffffe9fb057810 */ /* 0x000fe20007ffe0ff */
[----:B------:R-:W3:Y:S03]  /*13d10*/  LDC R252, c[0x0][0x230] ;  /* 0x00008c00fffc7b82 */ /* 0x000ee60000000800 */
[----:B------:R1:W-:Y:S01]  /*13d20*/  LDGSTS.E [R6+0xc004], desc[UR4][R82.64], !P3 ;  /* 0x0c00400052067fae */ /* 0x0003e2000d921844 */
[----:B------:R-:W-:Y:S01]  /*13d30*/  ISETP.GE.U32.AND P3, PT, R3, 0x7fffffa9, PT ;  /* 0x7fffffa90300780c */ /* 0x000fe20003f66070 */
[----:B------:R-:W-:-:S03]  /*13d40*/  IMAD R3, R2, 0x32, RZ ;  /* 0x0000003202037824 */ /* 0x000fc600078e02ff */
[----:B------:R-:W3:Y:S01]  /*13d50*/  LDC R251, c[0x0][0x230] ;  /* 0x00008c00fffb7b82 */ /* 0x000ee20000000800 */
[----:B------:R4:W-:Y:S01]  /*13d60*/  STL.64 [R1+0x388], R246 ;  /* 0x000388f601007387 */ /* 0x0009e20000100a00 */
[----:B------:R-:W-:-:S03]  /*13d70*/  IMAD R4, R2, 0x33, RZ ;  /* 0x0000003302047824 */ /* 0x000fc600078e02ff */
[----:B------:R2:W-:Y:S01]  /*13d80*/  STL.64 [R1+0x380], R98 ;  /* 0x0003806201007387 */ /* 0x0005e20000100a00 */
[----:B----4-:R-:W-:-:S04]  /*13d90*/  IMAD.WIDE R246, R3, 0x4, R242 ;  /* 0x0000000403f67825 */ /* 0x010fc800078e02f2 */
[----:B--2---:R-:W-:Y:S01]  /*13da0*/  IMAD.WIDE R98, R3, 0x4, R244 ;  /* 0x0000000403627825 */ /* 0x004fe200078e02f4 */
[----:B------:R2:W-:Y:S03]  /*13db0*/  STL.64 [R1+0x378], R90 ;  /* 0x0003785a01007387 */ /* 0x0005e60000100a00 */
[----:B-1----:R-:W-:Y:S01]  /*13dc0*/  VIADD R3, R249, 0xffffffcb ;  /* 0xffffffcbf9037836 */ /* 0x002fe20000000000 */
[----:B------:R-:W-:Y:S01]  /*13dd0*/  LDGSTS.E [R6+0x8008], desc[UR4][R246.64], !P4 ;  /* 0x08008000f6067fae */ /* 0x000fe2000e121844 */
[----:B------:R-:W1:Y:S03]  /*13de0*/  LDC R249, c[0x0][0x230] ;  /* 0x00008c00fff97b82 */ /* 0x000e660000000800 */
[----:B------:R4:W-:Y:S01]  /*13df0*/  STL.64 [R1+0x370], R82 ;  /* 0x0003705201007387 */ /* 0x0009e20000100a00 */
[----:B--2---:R-:W-:-:S03]  /*13e00*/  IMAD.WIDE R90, R4, 0x4, R242 ;  /* 0x00000004045a7825 */ /* 0x004fc600078e02f2 */
[----:B------:R2:W-:Y:S01]  /*13e10*/  LDGSTS.E [R6+0xc008], desc[UR4][R98.64], !P4 ;  /* 0x0c00800062067fae */ /* 0x0005e2000e121844 */
[----:B------:R-:W-:Y:S01]  /*13e20*/  ISETP.GE.U32.AND P4, PT, R3, 0x7fffff8c, PT ;  /* 0x7fffff8c0300780c */ /* 0x000fe20003f86070 */
[----:B------:R-:W-:Y:S02]  /*13e30*/  VIADD R3, R250, 0xffffffca ;  /* 0xffffffcafa037836 */ /* 0x000fe40000000000 */
[----:B------:R3:W-:Y:S01]  /*13e40*/  LDGSTS.E [R6+0x800c], desc[UR4][R90.64], !P5 ;  /* 0x0800c0005a067fae */ /* 0x0007e2000e921844 */
[----:B------:R-:W-:Y:S01]  /*13e50*/  ISETP.GE.U32.AND P2, PT, R5, 0x7fffffaa, PT ;  /* 0x7fffffaa0500780c */ /* 0x000fe20003f46070 */
[----:B------:R-:W1:Y:S01]  /*13e60*/  LDC R250, c[0x0][0x230] ;  /* 0x00008c00fffa7b82 */ /* 0x000e620000000800 */
[----:B----4-:R-:W-:Y:S01]  /*13e70*/  IMAD.WIDE R82, R4, 0x4, R244 ;  /* 0x0000000404527825 */ /* 0x010fe200078e02f4 */
[----:B------:R-:W-:-:S04]  /*13e80*/  LOP3.LUT R5, R74, 0x50, RZ, 0x3c, !PT ;  /* 0x000000504a057812 */ /* 0x000fc800078e3cff */
[----:B------:R4:W-:Y:S01]  /*13e90*/  LDGSTS.E [R6+0xc00c], desc[UR4][R82.64], !P5 ;  /* 0x0c00c00052067fae */ /* 0x0009e2000e921844 */
[----:B------:R-:W-:Y:S01]  /*13ea0*/  ISETP.GE.U32.AND P5, PT, R3, 0x7fffff8b, PT ;  /* 0x7fffff8b0300780c */ /* 0x000fe20003fa6070 */
[----:B------:R-:W-:Y:S02]  /*13eb0*/  IMAD R3, R2, 0x14, RZ ;  /* 0x0000001402037824 */ /* 0x000fe400078e02ff */
[----:B------:R-:W-:Y:S01]  /*13ec0*/  STL.64 [R1+0x368], R246 ;  /* 0x000368f601007387 */ /* 0x000fe20000100a00 */
[----:B------:R-:W-:-:S03]  /*13ed0*/  IADD3 R5, R0, 0x100000, R5 ;  /* 0x0010000000057810 */ /* 0x000fc60007ffe005 */
[----:B------:R2:W-:Y:S01]  /*13ee0*/  STL.64 [R1+0x360], R98 ;  /* 0x0003606201007387 */ /* 0x0005e20000100a00 */
[----:B------:R-:W-:-:S03]  /*13ef0*/  IMAD R4, R2, 0x15, RZ ;  /* 0x0000001502047824 */ /* 0x000fc600078e02ff */
[----:B------:R3:W-:Y:S01]  /*13f00*/  STL.64 [R1+0x358], R90 ;  /* 0x0003585a01007387 */ /* 0x0007e20000100a00 */
[----:B--2---:R-:W-:-:S04]  /*13f10*/  IMAD.WIDE R98, R3, 0x4, R242 ;  /* 0x0000000403627825 */ /* 0x004fc800078e02f2 */
[----:B---3--:R-:W-:Y:S01]  /*13f20*/  IMAD.WIDE R90, R3, 0x4, R244 ;  /* 0x00000004035a7825 */ /* 0x008fe200078e02f4 */
[----:B------:R-:W-:Y:S01]  /*13f30*/  IADD3 R3, R251, -0x37, RZ ;  /* 0xffffffc9fb037810 */ /* 0x000fe20007ffe0ff */
[----:B------:R4:W-:Y:S01]  /*13f40*/  STL.64 [R1+0x350], R82 ;  /* 0x0003505201007387 */ /* 0x0009e20000100a00 */
[----:B------:R-:W2:Y:S03]  /*13f50*/  LDC R251, c[0x0][0x230] ;  /* 0x00008c00fffb7b82 */ /* 0x000ea60000000800 */
[----:B------:R-:W-:Y:S04]  /*13f60*/  LDGSTS.E [R5], desc[UR4][R98.64], !P0 ;  /* 0x0000000062057fae */ /* 0x000fe8000c121844 */
[----:B------:R3:W-:Y:S01]  /*13f70*/  STL.64 [R1+0x21e8], R6 ;  /* 0x0021e80601007387 */ /* 0x0007e20000100a00 */
[----:B----4-:R-:W-:-:S03]  /*13f80*/  IMAD.WIDE R82, R4, 0x4, R242 ;  /* 0x0000000404527825 */ /* 0x010fc600078e02f2 */
[----:B------:R-:W-:Y:S01]  /*13f90*/  LDGSTS.E [R5+0x4000], desc[UR4][R90.64], !P0 ;  /* 0x040000005a057fae */ /* 0x000fe2000c121844 */
[----:B------:R-:W-:Y:S01]  /*13fa0*/  ISETP.GE.U32.AND P0, PT, R3, 0x7fffff8a, PT ;  /* 0x7fffff8a0300780c */ /* 0x000fe20003f06070 */
[----:B------:R-:W-:Y:S02]  /*13fb0*/  IMAD R3, R2, 0x16, RZ ;  /* 0x0000001602037824 */ /* 0x000fe400078e02ff */
[----:B------:R-:W-:Y:S01]  /*13fc0*/  STL.64 [R1+0x510], R98 ;  /* 0x0005106201007387 */ /* 0x000fe20000100a00 */
[----:B---3--:R-:W-:-:S03]  /*13fd0*/  IMAD.WIDE R6, R4, 0x4, R244 ;  /* 0x0000000404067825 */ /* 0x008fc600078e02f4 */
[----:B------:R-:W-:Y:S04]  /*13fe0*/  STL.64 [R1+0x508], R90 ;  /* 0x0005085a01007387 */ /* 0x000fe80000100a00 */
[----:B------:R3:W-:Y:S04]  /*13ff0*/  STL.64 [R1+0x500], R82 ;  /* 0x0005005201007387 */ /* 0x0007e80000100a00 */
[----:B------:R3:W-:Y:S04]  /*14000*/  LDGSTS.E [R5+0x4], desc[UR4][R82.64], !P1 ;  /* 0x0000400052057fae */ /* 0x0007e8000c921844 */
[----:B------:R4:W-:Y:S04]  /*14010*/  STL.64 [R1+0x4f8], R6 ;  /* 0x0004f80601007387 */ /* 0x0009e80000100a00 */
[----:B------:R4:W-:Y:S01]  /*14020*/  LDGSTS.E [R5+0x4004], desc[UR4][R6.64], !P1 ;  /* 0x0400400006057fae */ /* 0x0009e2000c921844 */
[----:B---3--:R-:W-:-:S04]  /*14030*/  IMAD.WIDE R82, R3, 0x4, R242 ;  /* 0x0000000403527825 */ /* 0x008fc800078e02f2 */
[----:B------:R-:W-:Y:S01]  /*14040*/  VIADD R4, R252, 0xffffffc8 ;  /* 0xffffffc8fc047836 */ /* 0x000fe20000000000 */
[----:B------:R3:W-:Y:S01]  /*14050*/  LDGSTS.E [R5+0x8], desc[UR4][R82.64], !P2 ;  /* 0x0000800052057fae */ /* 0x0007e2000d121844 */
[----:B------:R-:W2:Y:S01]  /*14060*/  LDC R252, c[0x0][0x230] ;  /* 0x00008c00fffc7b82 */ /* 0x000ea20000000800 */
[----:B----4-:R-:W-:-:S04]  /*14070*/  IMAD.WIDE R6, R3, 0x4, R244 ;  /* 0x0000000403067825 */ /* 0x010fc800078e02f4 */
[----:B-1----:R-:W-:Y:S01]  /*14080*/  VIADD R3, R249, 0xffffffe7 ;  /* 0xffffffe7f9037836 */ /* 0x002fe20000000000 */
[----:B------:R1:W-:Y:S01]  /*14090*/  LDGSTS.E [R5+0x4008], desc[UR4][R6.64], !P2 ;  /* 0x0400800006057fae */ /* 0x0003e2000d121844 */
[----:B------:R-:W-:-:S03]  /*140a0*/  ISETP.GE.U32.AND P1, PT, R4, 0x7fffff89, PT ;  /* 0x7fffff890400780c */ /* 0x000fc60003f26070 */
[----:B------:R-:W-:Y:S01]  /*140b0*/  ISETP.GE.U32.AND P2, PT, R3, 0x7fffffa8, PT ;  /* 0x7fffffa80300780c */ /* 0x000fe20003f46070 */
[C---:B------:R-:W-:Y:S02]  /*140c0*/  IMAD R3, R2.reuse, 0x17, RZ ;  /* 0x0000001702037824 */ /* 0x040fe400078e02ff */
[----:B------:R-:W-:Y:S02]  /*140d0*/  IMAD R4, R2, 0x34, RZ ;  /* 0x0000003402047824 */ /* 0x000fe400078e02ff */
[C---:B------:R-:W-:Y:S01]  /*140e0*/  IMAD.WIDE R246, R3.reuse, 0x4, R242 ;  /* 0x0000000403f67825 */ /* 0x040fe200078e02f2 */
[----:B------:R3:W-:Y:S03]  /*140f0*/  STL.64 [R1+0x4f0], R82 ;  /* 0x0004f05201007387 */ /* 0x0007e60000100a00 */
[----:B------:R-:W-:Y:S01]  /*14100*/  IMAD.WIDE R98, R3, 0x4, R244 ;  /* 0x0000000403627825 */ /* 0x000fe200078e02f4 */
[----:B------:R1:W-:Y:S03]  /*14110*/  STL.64 [R1+0x4e8], R6 ;  /* 0x0004e80601007387 */ /* 0x0003e60000100a00 */
[----:B------:R-:W-:Y:S01]  /*14120*/  IMAD.WIDE R90, R4, 0x4, R242 ;  /* 0x00000004045a7825 */ /* 0x000fe200078e02f2 */
[----:B------:R-:W-:Y:S01]  /*14130*/  IADD3 R3, R66, -0x1b, RZ ;  /* 0xffffffe542037810 */ /* 0x000fe20007ffe0ff */
[----:B------:R4:W-:Y:S02]  /*14140*/  LDGSTS.E [R5+0xc], desc[UR4][R246.64], !P3 ;  /* 0x0000c000f6057fae */ /* 0x0009e4000d921844 */
[----:B---3--:R-:W-:-:S02]  /*14150*/  IMAD.WIDE R82, R4, 0x4, R244 ;  /* 0x0000000404527825 */ /* 0x008fc400078e02f4 */
[----:B------:R3:W-:Y:S01]  /*14160*/  LDGSTS.E [R5+0x400c], desc[UR4][R98.64], !P3 ;  /* 0x0400c00062057fae */ /* 0x0007e2000d921844 */
[----:B-1----:R-:W1:Y:S01]  /*14170*/  LDC R6, c[0x0][0x230] ;  /* 0x00008c00ff067b82 */ /* 0x002e620000000800 */
[----:B------:R-:W-:Y:S02]  /*14180*/  VIADD R249, R250, 0xffffffe6 ;  /* 0xffffffe6faf97836 */ /* 0x000fe40000000000 */
[----:B------:R2:W-:Y:S04]  /*14190*/  LDGSTS.E [R5+0x8000], desc[UR4][R90.64], !P4 ;  /* 0x080000005a057fae */ /* 0x0005e8000e121844 */
[----:B------:R2:W-:Y:S01]  /*141a0*/  LDGSTS.E [R5+0xc000], desc[UR4][R82.64], !P4 ;  /* 0x0c00000052057fae */ /* 0x0005e2000e121844 */
[----:B------:R-:W1:Y:S01]  /*141b0*/  LDC R250, c[0x0][0x230] ;  /* 0x00008c00fffa7b82 */ /* 0x000e620000000800 */
[----:B------:R-:W-:Y:S01]  /*141c0*/  ISETP.GE.U32.AND P4, PT, R3, 0x7fffffa6, PT ;  /* 0x7fffffa60300780c */ /* 0x000fe20003f86070 */
[C---:B------:R-:W-:Y:S01]  /*141d0*/  IMAD R3, R2.reuse, 0x35, RZ ;  /* 0x0000003502037824 */ /* 0x040fe200078e02ff */
[----:B------:R4:W-:Y:S01]  /*141e0*/  STL.64 [R1+0x4e0], R246 ;  /* 0x0004e0f601007387 */ /* 0x0009e20000100a00 */
[----:B------:R-:W-:-:S03]  /*141f0*/  IMAD R4, R2, 0x36, RZ ;  /* 0x0000003602047824 */ /* 0x000fc600078e02ff */
[----:B------:R3:W-:Y:S01]  /*14200*/  STL.64 [R1+0x4d8], R98 ;  /* 0x0004d86201007387 */ /* 0x0007e20000100a00 */
[----:B------:R-:W-:-:S03]  /*14210*/  ISETP.GE.U32.AND P3, PT, R249, 0x7fffffa7, PT ;  /* 0x7fffffa7f900780c */ /* 0x000fc60003f66070 */
[----:B------:R2:W-:Y:S01]  /*14220*/  STL.64 [R1+0x348], R90 ;  /* 0x0003485a01007387 */ /* 0x0005e20000100a00 */
[----:B----4-:R-:W-:-:S03]  /*14230*/  IMAD.WIDE R246, R3, 0x4, R242 ;  /* 0x0000000403f67825 */ /* 0x010fc600078e02f2 */
[----:B------:R4:W-:Y:S01]  /*14240*/  STL.64 [R1+0x340], R82 ;  /* 0x0003405201007387 */ /* 0x0009e20000100a00 */
[----:B---3--:R-:W-:-:S03]  /*14250*/  IMAD.WIDE R98, R3, 0x4, R244 ;  /* 0x0000000403627825 */ /* 0x008fc600078e02f4 */
[----:B------:R-:W-:Y:S01]  /*14260*/  LDGSTS.E [R5+0x8004], desc[UR4][R246.64], !P5 ;  /* 0x08004000f6057fae */ /* 0x000fe2000e921844 */
[----:B--2---:R-:W-:-:S03]  /*14270*/  IMAD.WIDE R90, R4, 0x4, R242 ;  /* 0x00000004045a7825 */ /* 0x004fc600078e02f2 */
[----:B------:R2:W-:Y:S01]  /*14280*/  LDGSTS.E [R5+0xc004], desc[UR4][R98.64], !P5 ;  /* 0x0c00400062057fae */ /* 0x0005e2000e921844 */
[----:B------:R-:W-:-:S03]  /*14290*/  VIADD R3, R252, 0xffffffc7 ;  /* 0xffffffc7fc037836 */ /* 0x000fc60000000000 */
[----:B------:R3:W-:Y:S01]  /*142a0*/  LDGSTS.E [R5+0x8008], desc[UR4][R90.64], !P0 ;  /* 0x080080005a057fae */ /* 0x0007e2000c121844 */
[----:B----4-:R-:W-:Y:S01]  /*142b0*/  IMAD.WIDE R82, R4, 0x4, R244 ;  /* 0x0000000404527825 */ /* 0x010fe200078e02f4 */
[----:B------:R-:W4:Y:S03]  /*142c0*/  LDC R252, c[0x0][0x230] ;  /* 0x00008c00fffc7b82 */ /* 0x000f260000000800 */
[----:B------:R-:W-:Y:S01]  /*142d0*/  VIADD R249, R251, 0xffffffe4 ;  /* 0xffffffe4fbf97836 */ /* 0x000fe20000000000 */
[----:B------:R3:W-:Y:S01]  /*142e0*/  LDGSTS.E [R5+0xc008], desc[UR4][R82.64], !P0 ;  /* 0x0c00800052057fae */ /* 0x0007e2000c121844 */
[----:B------:R-:W-:-:S03]  /*142f0*/  ISETP.GE.U32.AND P0, PT, R3, 0x7fffff88, PT ;  /* 0x7fffff880300780c */ /* 0x000fc60003f06070 */
[----:B------:R-:W4:Y:S01]  /*14300*/  LDC R251, c[0x0][0x230] ;  /* 0x00008c00fffb7b82 */ /* 0x000f220000000800 */
[C---:B------:R-:W-:Y:S01]  /*14310*/  IMAD R3, R2.reuse, 0x37, RZ ;  /* 0x0000003702037824 */ /* 0x040fe200078e02ff */
[----:B------:R-:W-:Y:S01]  /*14320*/  STL.64 [R1+0x338], R246 ;  /* 0x000338f601007387 */ /* 0x000fe20000100a00 */
[----:B------:R-:W-:Y:S01]  /*14330*/  IMAD R4, R2, 0x18, RZ ;  /* 0x0000001802047824 */ /* 0x000fe200078e02ff */
[----:B------:R-:W-:Y:S02]  /*14340*/  LOP3.LUT R66, R74, 0x60, RZ, 0x3c, !PT ;  /* 0x000000604a427812 */ /* 0x000fe400078e3cff */
[----:B------:R2:W-:Y:S01]  /*14350*/  STL.64 [R1+0x330], R98 ;  /* 0x0003306201007387 */ /* 0x0005e20000100a00 */
[----:B------:R-:W-:Y:S01]  /*14360*/  ISETP.GE.U32.AND P5, PT, R249, 0x7fffffa5, PT ;  /* 0x7fffffa5f900780c */ /* 0x000fe20003fa6070 */
[----:B-1----:R-:W-:Y:S02]  /*14370*/  VIADD R249, R6, 0xffffffc6 ;  /* 0xffffffc606f97836 */ /* 0x002fe40000000000 */
[----:B------:R3:W-:Y:S01]  /*14380*/  STL.64 [R1+0x328], R90 ;  /* 0x0003285a01007387 */ /* 0x0007e20000100a00 */
[----:B------:R-:W-:-:S03]  /*14390*/  IMAD.WIDE R6, R4, 0x4, R244 ;  /* 0x0000000404067825 */ /* 0x000fc600078e02f4 */
[----:B------:R1:W-:Y:S01]  /*143a0*/  STL.64 [R1+0x320], R82 ;  /* 0x0003205201007387 */ /* 0x0003e20000100a00 */
[----:B--2---:R-:W-:-:S04]  /*143b0*/  IMAD.WIDE R98, R3, 0x4, R242 ;  /* 0x0000000403627825 */ /* 0x004fc800078e02f2 */
[----:B---3--:R-:W-:Y:S01]  /*143c0*/  IMAD.WIDE R90, R3, 0x4, R244 ;  /* 0x00000004035a7825 */ /* 0x008fe200078e02f4 */
[----:B------:R-:W-:Y:S01]  /*143d0*/  IADD3 R3, R0, 0x100000, R66 ;  /* 0x0010000000037810 */ /* 0x000fe20007ffe042 */
[----:B------:R2:W-:Y:S01]  /*143e0*/  LDGSTS.E [R5+0x800c], desc[UR4][R98.64], !P1 ;  /* 0x0800c00062057fae */ /* 0x0005e2000c921844 */
[----:B------:R-:W3:Y:S01]  /*143f0*/  LDC R66, c[0x0][0x230] ;  /* 0x00008c00ff427b82 */ /* 0x000ee20000000800 */
[----:B-1----:R-:W-:Y:S01]  /*14400*/  IMAD.WIDE R82, R4, 0x4, R242 ;  /* 0x0000000404527825 */ /* 0x002fe200078e02f2 */
[----:B------:R-:W-:Y:S01]  /*14410*/  IADD3 R4, R250, -0x3b, RZ ;  /* 0xffffffc5fa047810 */ /* 0x000fe20007ffe0ff */
[----:B------:R-:W-:Y:S04]  /*14420*/  LDGSTS.E [R5+0xc00c], desc[UR4][R90.64], !P1 ;  /* 0x0c00c0005a057fae */ /* 0x000fe8000c921844 */
[----:B------:R-:W-:Y:S01]  /*14430*/  LDGSTS.E [R3], desc[UR4][R82.64], !P2 ;  /* 0x0000000052037fae */ /* 0x000fe2000d121844 */
[----:B------:R-:W1:Y:S03]  /*14440*/  LDC R250, c[0x0][0x230] ;  /* 0x00008c00fffa7b82 */ /* 0x000e660000000800 */
[----:B------:R4:W-:Y:S01]  /*14450*/  LDGSTS.E [R3+0x4000], desc[UR4][R6.64], !P2 ;  /* 0x0400000006037fae */ /* 0x0009e2000d121844 */
[----:B------:R-:W-:Y:S01]  /*14460*/  ISETP.GE.U32.AND P2, PT, R4, 0x7fffff86, PT ;  /* 0x7fffff860400780c */ /* 0x000fe20003f46070 */
[----:B------:R-:W-:-:S02]  /*14470*/  IMAD R4, R2, 0x19, RZ ;  /* 0x0000001902047824 */ /* 0x000fc400078e02ff */
[----:B------:R2:W-:Y:S04]  /*14480*/  STL.64 [R1+0x318], R98 ;  /* 0x0003186201007387 */ /* 0x0005e80000100a00 */
[----:B------:R-:W-:Y:S01]  /*14490*/  STL.64 [R1+0x310], R90 ;  /* 0x0003105a01007387 */ /* 0x000fe20000100a00 */
[----:B------:R-:W-:-:S03]  /*144a0*/  IMAD.WIDE R246, R4, 0x4, R242 ;  /* 0x0000000404f67825 */ /* 0x000fc600078e02f2 */
[----:B------:R-:W-:Y:S01]  /*144b0*/  STL.64 [R1+0x4d0], R82 ;  /* 0x0004d05201007387 */ /* 0x000fe20000100a00 */
[----:B------:R-:W-:-:S03]  /*144c0*/  ISETP.GE.U32.AND P1, PT, R249, 0x7fffff87, PT ;  /* 0x7fffff87f900780c */ /* 0x000fc60003f26070 */
[----:B------:R4:W-:Y:S01]  /*144d0*/  STL.64 [R1+0x4c8], R6 ;  /* 0x0004c80601007387 */ /* 0x0009e20000100a00 */
[----:B--2---:R-:W-:-:S03]  /*144e0*/  IMAD.WIDE R98, R4, 0x4, R244 ;  /* 0x0000000404627825 */ /* 0x004fc600078e02f4 */
[----:B------:R-:W-:Y:S01]  /*144f0*/  LDGSTS.E [R3+0x4], desc[UR4][R246.64], !P3 ;  /* 0x00004000f6037fae */ /* 0x000fe2000d921844 */
[----:B------:R-:W-:Y:S02]  /*14500*/  IMAD R249, R2, 0x1a, RZ ;  /* 0x0000001a02f97824 */ /* 0x000fe400078e02ff */
[----:B----4-:R-:W-:Y:S01]  /*14510*/  VIADD R4, R251, 0xffffffc4 ;  /* 0xffffffc4fb047836 */ /* 0x010fe20000000000 */
[----:B------:R-:W-:Y:S01]  /*14520*/  LDGSTS.E [R3+0x4004], desc[UR4][R98.64], !P3 ;  /* 0x0400400062037fae */ /* 0x000fe2000d921844 */
[----:B------:R-:W2:Y:S01]  /*14530*/  LDC R7, c[0x0][0x230] ;  /* 0x00008c00ff077b82 */ /* 0x000ea20000000800 */
[----:B------:R-:W-:-:S07]  /*14540*/  IMAD.WIDE R90, R249, 0x4, R242 ;  /* 0x00000004f95a7825 */ /* 0x000fce00078e02f2 */
[----:B------:R-:W4:Y:S01]  /*14550*/  LDC R6, c[0x0][0x230] ;  /* 0x00008c00ff067b82 */ /* 0x000f220000000800 */
[----:B------:R-:W-:Y:S01]  /*14560*/  IMAD.WIDE R82, R249, 0x4, R244 ;  /* 0x00000004f9527825 */ /* 0x000fe200078e02f4 */
[----:B------:R-:W-:Y:S01]  /*14570*/  ISETP.GE.U32.AND P3, PT, R4, 0x7fffff85, PT ;  /* 0x7fffff850400780c */ /* 0x000fe20003f66070 */
[----:B------:R-:W-:Y:S02]  /*14580*/  STL.64 [R1+0x4c0], R246 ;  /* 0x0004c0f601007387 */ /* 0x000fe40000100a00 */
[----:B------:R-:W-:Y:S02]  /*14590*/  VIADD R249, R252, 0xffffffe3 ;  /* 0xffffffe3fcf97836 */ /* 0x000fe40000000000 */
[----:B------:R-:W-:Y:S01]  /*145a0*/  IMAD R4, R2, 0x1b, RZ ;  /* 0x0000001b02047824 */ /* 0x000fe200078e02ff */
[----:B------:R-:W-:Y:S01]  /*145b0*/  STL.64 [R1+0x4b8], R98 ;  /* 0x0004b86201007387 */ /* 0x000fe20000100a00 */
[----:B------:R-:W3:Y:S03]  /*145c0*/  LDC R252, c[0x0][0x230] ;  /* 0x00008c00fffc7b82 */ /* 0x000ee60000000800 */
[----:B------:R1:W-:Y:S04]  /*145d0*/  STL.64 [R1+0x4b0], R90 ;  /* 0x0004b05a01007387 */ /* 0x0003e80000100a00 */
[----:B------:R1:W-:Y:S01]  /*145e0*/  LDGSTS.E [R3+0x8], desc[UR4][R90.64], !P4 ;  /* 0x000080005a037fae */ /* 0x0003e2000e121844 */
[----:B------:R-:W3:Y:S03]  /*145f0*/  LDC R251, c[0x0][0x230] ;  /* 0x00008c00fffb7b82 */ /* 0x000ee60000000800 */
[----:B------:R2:W-:Y:S04]  /*14600*/  STL.64 [R1+0x4a8], R82 ;  /* 0x0004a85201007387 */ /* 0x0005e80000100a00 */
[----:B------:R2:W-:Y:S01]  /*14610*/  LDGSTS.E [R3+0x4008], desc[UR4][R82.64], !P4 ;  /* 0x0400800052037fae */ /* 0x0005e2000e121844 */
[----:B------:R-:W-:Y:S01]  /*14620*/  ISETP.GE.U32.AND P4, PT, R249, 0x7fffffa4, PT ;  /* 0x7fffffa4f900780c */ /* 0x000fe20003f86070 */
[----:B-1----:R-:W-:-:S02]  /*14630*/  VIADD R249, R250, 0xffffffe2 ;  /* 0xffffffe2faf97836 */ /* 0x002fc40000000000 */
[----:B------:R-:W-:-:S05]  /*14640*/  IMAD.WIDE R90, R4, 0x4, R242 ;  /* 0x00000004045a7825 */ /* 0x000fca00078e02f2 */
[----:B------:R1:W-:Y:S01]  /*14650*/  LDGSTS.E [R3+0xc], desc[UR4][R90.64], !P5 ;  /* 0x0000c0005a037fae */ /* 0x0003e2000e921844 */
[----:B--2---:R-:W-:-:S04]  /*14660*/  IMAD.WIDE R82, R4, 0x4, R244 ;  /* 0x0000000404527825 */ /* 0x004fc800078e02f4 */
[C---:B------:R-:W-:Y:S01]  /*14670*/  IMAD R4, R2.reuse, 0x38, RZ ;  /* 0x0000003802047824 */ /* 0x040fe200078e02ff */
[----:B------:R2:W-:Y:S01]  /*14680*/  LDGSTS.E [R3+0x400c], desc[UR4][R82.64], !P5 ;  /* 0x0400c00052037fae */ /* 0x0005e2000e921844 */
[----:B------:R-:W-:Y:S01]  /*14690*/  ISETP.GE.U32.AND P5, PT, R249, 0x7fffffa3, PT ;  /* 0x7fffffa3f900780c */ /* 0x000fe20003fa6070 */
[----:B------:R-:W-:Y:S02]  /*146a0*/  IMAD R249, R2, 0x39, RZ ;  /* 0x0000003902f97824 */ /* 0x000fe400078e02ff */
[----:B------:R1:W-:Y:S01]  /*146b0*/  STL.64 [R1+0x4a0], R90 ;  /* 0x0004a05a01007387 */ /* 0x0003e20000100a00 */
[C---:B------:R-:W-:Y:S01]  /*146c0*/  IMAD.WIDE R98, R4.reuse, 0x4, R242 ;  /* 0x0000000404627825 */ /* 0x040fe200078e02f2 */
[----:B------:R-:W-:Y:S02]  /*146d0*/  IADD3 R250, R7, -0x1f, RZ ;  /* 0xffffffe107fa7810 */ /* 0x000fe40007ffe0ff */
[----:B------:R2:W-:Y:S04]  /*146e0*/  STL.64 [R1+0x498], R82 ;  /* 0x0004985201007387 */ /* 0x0005e80000100a00 */
[----:B------:R3:W-:Y:S01]  /*146f0*/  LDGSTS.E [R3+0x8000], desc[UR4][R98.64], !P0 ;  /* 0x0800000062037fae */ /* 0x0007e2000c121844 */
[----:B-1----:R-:W-:-:S04]  /*14700*/  IMAD.WIDE R90, R4, 0x4, R244 ;  /* 0x00000004045a7825 */ /* 0x002fc800078e02f4 */
[----:B----4-:R-:W-:Y:S01]  /*14710*/  VIADD R4, R6, 0xffffffe0 ;  /* 0xffffffe006047836 */ /* 0x010fe20000000000 */
[----:B------:R1:W-:Y:S01]  /*14720*/  LDGSTS.E [R3+0xc000], desc[UR4][R90.64], !P0 ;  /* 0x0c0000005a037fae */ /* 0x0003e2000c121844 */
[----:B--2---:R-:W-:-:S04]  /*14730*/  IMAD.WIDE R82, R249, 0x4, R242 ;  /* 0x00000004f9527825 */ /* 0x004fc800078e02f2 */
[----:B------:R-:W-:Y:S01]  /*14740*/  IMAD.WIDE R6, R249, 0x4, R244 ;  /* 0x00000004f9067825 */ /* 0x000fe200078e02f4 */
[----:B------:R2:W-:Y:S04]  /*14750*/  LDGSTS.E [R3+0x8004], desc[UR4][R82.64], !P1 ;  /* 0x0800400052037fae */ /* 0x0005e8000c921844 */
[----:B------:R4:W-:Y:S01]  /*14760*/  LDGSTS.E [R3+0xc004], desc[UR4][R6.64], !P1 ;  /* 0x0c00400006037fae */ /* 0x0009e2000c921844 */
[----:B------:R-:W-:Y:S01]  /*14770*/  ISETP.GE.U32.AND P1, PT, R4, 0x7fffffa1, PT ;  /* 0x7fffffa10400780c */ /* 0x000fe20003f26070 */
[C---:B------:R-:W-:Y:S02]  /*14780*/  IMAD R4, R2.reuse, 0x3a, RZ ;  /* 0x0000003a02047824 */ /* 0x040fe400078e02ff */
[----:B------:R3:W-:Y:S01]  /*14790*/  STL.64 [R1+0x308], R98 ;  /* 0x0003086201007387 */ /* 0x0007e20000100a00 */
[----:B------:R-:W-:-:S02]  /*147a0*/  IMAD R249, R2, 0x3b, RZ ;  /* 0x0000003b02f97824 */ /* 0x000fc400078e02ff */
[C---:B------:R-:W-:Y:S01]  /*147b0*/  IMAD.WIDE R246, R4.reuse, 0x4, R242 ;  /* 0x0000000404f67825 */ /* 0x040fe200078e02f2 */
[----:B------:R1:W-:Y:S04]  /*147c0*/  STL.64 [R1+0x300], R90 ;  /* 0x0003005a01007387 */ /* 0x0003e80000100a00 */
[----:B------:R2:W-:Y:S04]  /*147d0*/  STL.64 [R1+0x2f8], R82 ;  /* 0x0002f85201007387 */ /* 0x0005e80000100a00 */
[----:B------:R4:W-:Y:S01]  /*147e0*/  STL.64 [R1+0x2f0], R6 ;  /* 0x0002f00601007387 */ /* 0x0009e20000100a00 */
[----:B---3--:R-:W-:-:S03]  /*147f0*/  IMAD.WIDE R98, R4, 0x4, R244 ;  /* 0x0000000404627825 */ /* 0x008fc600078e02f4 */
[----:B------:R-:W-:Y:S01]  /*14800*/  LDGSTS.E [R3+0x8008], desc[UR4][R246.64], !P2 ;  /* 0x08008000f6037fae */ /* 0x000fe2000d121844 */
[----:B-1----:R-:W-:-:S03]  /*14810*/  IMAD.WIDE R90, R249, 0x4, R242 ;  /* 0x00000004f95a7825 */ /* 0x002fc600078e02f2 */
[----:B------:R-:W-:Y:S01]  /*14820*/  LDGSTS.E [R3+0xc008], desc[UR4][R98.64], !P2 ;  /* 0x0c00800062037fae */ /* 0x000fe2000d121844 */
[----:B--2---:R-:W-:Y:S01]  /*14830*/  IMAD.WIDE R82, R249, 0x4, R244 ;  /* 0x00000004f9527825 */ /* 0x004fe200078e02f4 */
[----:B----4-:R-:W1:Y:S03]  /*14840*/  LDC R6, c[0x0][0x230] ;  /* 0x00008c00ff067b82 */ /* 0x010e660000000800 */
[----:B------:R-:W-:Y:S01]  /*14850*/  VIADD R4, R252, 0xffffffc2 ;  /* 0xffffffc2fc047836 */ /* 0x000fe20000000000 */
[----:B------:R-:W-:Y:S01]  /*14860*/  LDGSTS.E [R3+0x800c], desc[UR4][R90.64], !P3 ;  /* 0x0800c0005a037fae */ /* 0x000fe2000d921844 */
[----:B------:R-:W-:-:S03]  /*14870*/  ISETP.GE.U32.AND P0, PT, R250, 0x7fffffa2, PT ;  /* 0x7fffffa2fa00780c */ /* 0x000fc60003f06070 */
[----:B------:R2:W-:Y:S01]  /*14880*/  LDGSTS.E [R3+0xc00c], desc[UR4][R82.64], !P3 ;  /* 0x0c00c00052037fae */ /* 0x0005e2000d921844 */
[----:B------:R-:W-:Y:S01]  /*14890*/  ISETP.GE.U32.AND P3, PT, R4, 0x7fffff83, PT ;  /* 0x7fffff830400780c */ /* 0x000fe20003f66070 */
[----:B------:R-:W-:Y:S01]  /*148a0*/  IMAD R4, R2, 0x1c, RZ ;  /* 0x0000001c02047824 */ /* 0x000fe200078e02ff */
[----:B------:R-:W-:Y:S01]  /*148b0*/  LOP3.LUT R74, R74, 0x70, RZ, 0x3c, !PT ;  /* 0x000000704a4a7812 */ /* 0x000fe200078e3cff */
[----:B------:R-:W-:Y:S01]  /*148c0*/  STL.64 [R1+0x2e8], R246 ;  /* 0x0002e8f601007387 */ /* 0x000fe20000100a00 */
[----:B------:R-:W-:Y:S01]  /*148d0*/  VIADD R250, R251, 0xffffffc3 ;  /* 0xffffffc3fbfa7836 */ /* 0x000fe20000000000 */
[----:B------:R-:W3:Y:S02]  /*148e0*/  LDC R252, c[0x0][0x230] ;  /* 0x00008c00fffc7b82 */ /* 0x000ee40000000800 */
[----:B------:R-:W-:Y:S01]  /*148f0*/  STL.64 [R1+0x2e0], R98 ;  /* 0x0002e06201007387 */ /* 0x000fe20000100a00 */
[----:B------:R-:W-:-:S03]  /*14900*/  IADD3 R0, R0, 0x100000, R74 ;  /* 0x0010000000007810 */ /* 0x000fc60007ffe04a */
[----:B------:R-:W-:Y:S01]  /*14910*/  STL.64 [R1+0x2d8], R90 ;  /* 0x0002d85a01007387 */ /* 0x000fe20000100a00 */
[----:B------:R-:W-:Y:S01]  /*14920*/  IMAD.WIDE R74, R4, 0x4, R244 ;  /* 0x00000004044a7825 */ /* 0x000fe200078e02f4 */
[----:B------:R-:W-:Y:S01]  /*14930*/  UISETP.GT.AND UP0, UPT, UR7, 0x7f, UPT ;  /* 0x0000007f0700788c */ /* 0x000fe2000bf04270 */
[----:B------:R-:W4:Y:S01]  /*14940*/  LDC R7, c[0x0][0x230] ;  /* 0x00008c00ff077b82 */ /* 0x000f220000000800 */
[----:B------:R2:W-:Y:S01]  /*14950*/  STL.64 [R1+0x2d0], R82 ;  /* 0x0002d05201007387 */ /* 0x0005e20000100a00 */
[----:B------:R-:W-:Y:S02]  /*14960*/  ISETP.GE.U32.AND P2, PT, R250, 0x7fffff84, PT ;  /* 0x7fffff84fa00780c */ /* 0x000fe40003f46070 */
[----:B------:R-:W-:Y:S01]  /*14970*/  IADD3 R250, R66, -0x40, RZ ;  /* 0xffffffc042fa7810 */ /* 0x000fe20007ffe0ff */
[----:B--2---:R-:W-:-:S04]  /*14980*/  IMAD.WIDE R82, R4, 0x4, R242 ;  /* 0x0000000404527825 */ /* 0x004fc800078e02f2 */
[----:B------:R-:W-:Y:S01]  /*14990*/  IMAD R4, R2, 0x1d, RZ ;  /* 0x0000001d02047824 */ /* 0x000fe200078e02ff */
[----:B------:R2:W-:Y:S04]  /*149a0*/  LDGSTS.E [R0], desc[UR4][R82.64], !P4 ;  /* 0x0000000052007fae */ /* 0x0005e8000e121844 */
[----:B------:R2:W-:Y:S04]  /*149b0*/  STL.64 [R1+0x490], R82 ;  /* 0x0004905201007387 */ /* 0x0005e80000100a00 */
[----:B------:R3:W-:Y:S01]  /*149c0*/  LDGSTS.E [R0+0x4000], desc[UR4][R74.64], !P4 ;  /* 0x040000004a007fae */ /* 0x0007e2000e121844 */
[----:B------:R-:W-:Y:S01]  /*149d0*/  ISETP.GE.AND P4, PT, R67, R250, PT ;  /* 0x000000fa4300720c */ /* 0x000fe20003f86270 */
[----:B------:R-:W-:-:S04]  /*149e0*/  IMAD.WIDE R66, R4, 0x4, R244 ;  /* 0x0000000404427825 */ /* 0x000fc800078e02f4 */
[----:B--2---:R-:W-:Y:S01]  /*149f0*/  IMAD.WIDE R82, R4, 0x4, R242 ;  /* 0x0000000404527825 */ /* 0x004fe200078e02f2 */
[----:B------:R3:W-:Y:S03]  /*14a00*/  STL.64 [R1+0x2c8], R74 ;  /* 0x0002c84a01007387 */ /* 0x0007e60000100a00 */
[----:B------:R-:W-:Y:S01]  /*14a10*/  IMAD R249, R2, 0x1e, RZ ;  /* 0x0000001e02f97824 */ /* 0x000fe200078e02ff */
[----:B------:R-:W-:Y:S01]  /*14a20*/  LDGSTS.E [R0+0x4], desc[UR4][R82.64], !P5 ;  /* 0x0000400052007fae */ /* 0x000fe2000e921844 */
[----:B-1----:R-:W-:Y:S01]  /*14a30*/  VIADD R251, R6, 0xffffffc1 ;  /* 0xffffffc106fb7836 */ /* 0x002fe20000000000 */
[----:B------:R-:W-:Y:S01]  /*14a40*/  SEL R4, RZ, 0x4, P4 ;  /* 0x00000004ff047807 */ /* 0x000fe20002000000 */
[----:B------:R-:W1:Y:S01]  /*14a50*/  LDC R6, c[0x0][0x230] ;  /* 0x00008c00ff067b82 */ /* 0x000e620000000800 */
[----:B------:R2:W-:Y:S01]  /*14a60*/  LDGSTS.E [R0+0x4004], desc[UR4][R66.64], !P5 ;  /* 0x0400400042007fae */ /* 0x0005e2000e921844 */
[----:B------:R-:W-:-:S03]  /*14a70*/  PLOP3.LUT P5, PT, PT, PT, UP0, 0x80, 0x0 ;  /* 0x000000000000781c */ /* 0x000fc60003faf008 */
[----:B------:R-:W-:Y:S01]  /*14a80*/  STL.64 [R1+0x2c0], R82 ;  /* 0x0002c05201007387 */ /* 0x000fe20000100a00 */
[----:B---3--:R-:W-:Y:S01]  /*14a90*/  IMAD.WIDE R74, R249, 0x4, R242 ;  /* 0x00000004f94a7825 */ /* 0x008fe200078e02f2 */
[----:B------:R-:W-:Y:S02]  /*14aa0*/  ISETP.GE.U32.AND P4, PT, R251, 0x7fffff82, PT ;  /* 0x7fffff82fb00780c */ /* 0x000fe40003f86070 */
[----:B------:R2:W-:Y:S01]  /*14ab0*/  STL.64 [R1+0x2b8], R66 ;  /* 0x0002b84201007387 */ /* 0x0005e20000100a00 */
[----:B------:R-:W3:Y:S01]  /*14ac0*/  LDC R251, c[0x0][0x230] ;  /* 0x00008c00fffb7b82 */ /* 0x000ee20000000800 */
[----:B------:R-:W-:Y:S02]  /*14ad0*/  SEL R4, R4, RZ, P5 ;  /* 0x000000ff04047207 */ /* 0x000fe40002800000 */
[----:B------:R4:W-:Y:S01]  /*14ae0*/  LDGSTS.E [R0+0x8], desc[UR4][R74.64], !P0 ;  /* 0x000080004a007fae */ /* 0x0009e2000c121844 */
[----:B------:R-:W-:-:S04]  /*14af0*/  ISETP.GE.U32.AND P5, PT, R250, 0x7fffff81, PT ;  /* 0x7fffff81fa00780c */ /* 0x000fc80003fa6070 */
[----:B------:R-:W1:Y:S01]  /*14b00*/  LDC R250, c[0x0][0x230] ;  /* 0x00008c00fffa7b82 */ /* 0x000e620000000800 */
[----:B--2---:R-:W-:-:S05]  /*14b10*/  IMAD.WIDE R66, R249, 0x4, R244 ;  /* 0x00000004f9427825 */ /* 0x004fca00078e02f4 */
[----:B------:R2:W-:Y:S01]  /*14b20*/  LDGSTS.E [R0+0x4008], desc[UR4][R66.64], !P0 ;  /* 0x0400800042007fae */ /* 0x0005e2000c121844 */
[----:B------:R-:W-:Y:S01]  /*14b30*/  ISETP.NE.U32.AND P0, PT, R4, RZ, PT ;  /* 0x000000ff0400720c */ /* 0x000fe20003f05070 */
[C---:B------:R-:W-:Y:S02]  /*14b40*/  IMAD R4, R2.reuse, 0x1f, RZ ;  /* 0x0000001f02047824 */ /* 0x040fe400078e02ff */
[----:B------:R-:W-:Y:S02]  /*14b50*/  IMAD R249, R2, 0x3c, RZ ;  /* 0x0000003c02f97824 */ /* 0x000fe400078e02ff */
[----:B------:R-:W-:-:S04]  /*14b60*/  IMAD.WIDE R90, R4, 0x4, R242 ;  /* 0x00000004045a7825 */ /* 0x000fc800078e02f2 */
[----:B------:R-:W-:Y:S01]  /*14b70*/  IMAD.WIDE R82, R4, 0x4, R244 ;  /* 0x0000000404527825 */ /* 0x000fe200078e02f4 */
[----:B------:R4:W-:Y:S03]  /*14b80*/  STL.64 [R1+0x2b0], R74 ;  /* 0x0002b04a01007387 */ /* 0x0009e60000100a00 */
[----:B------:R-:W-:Y:S01]  /*14b90*/  VIADD R4, R252, 0xffffffbf ;  /* 0xffffffbffc047836 */ /* 0x000fe20000000000 */
[----:B------:R-:W-:Y:S01]  /*14ba0*/  LDGSTS.E [R0+0xc], desc[UR4][R90.64], !P1 ;  /* 0x0000c0005a007fae */ /* 0x000fe2000c921844 */
[----:B------:R-:W1:Y:S03]  /*14bb0*/  LDC R252, c[0x0][0x230] ;  /* 0x00008c00fffc7b82 */ /* 0x000e660000000800 */
[----:B------:R2:W-:Y:S01]  /*14bc0*/  STL.64 [R1+0x2a8], R66 ;  /* 0x0002a84201007387 */ /* 0x0005e20000100a00 */
[----:B----4-:R-:W-:-:S03]  /*14bd0*/  IMAD.WIDE R74, R249, 0x4, R242 ;  /* 0x00000004f94a7825 */ /* 0x010fc600078e02f2 */
[----:B------:R-:W-:Y:S01]  /*14be0*/  LDGSTS.E [R0+0x400c], desc[UR4][R82.64], !P1 ;  /* 0x0400c00052007fae */ /* 0x000fe2000c921844 */
[----:B------:R-:W-:Y:S01]  /*14bf0*/  ISETP.GE.U32.AND P1, PT, R4, 0x7fffff80, PT ;  /* 0x7fffff800400780c */ /* 0x000fe20003f26070 */
[----:B------:R-:W-:Y:S02]  /*14c00*/  IMAD R4, R2, 0x3d, RZ ;  /* 0x0000003d02047824 */ /* 0x000fe400078e02ff */
[----:B------:R-:W-:Y:S01]  /*14c10*/  STL.64 [R1+0x2a0], R90 ;  /* 0x0002a05a01007387 */ /* 0x000fe20000100a00 */
[----:B--2---:R-:W-:-:S03]  /*14c20*/  IMAD.WIDE R66, R249, 0x4, R244 ;  /* 0x00000004f9427825 */ /* 0x004fc600078e02f4 */
[----:B------:R-:W-:Y:S01]  /*14c30*/  STL.64 [R1+0x298], R82 ;  /* 0x0002985201007387 */ /* 0x000fe20000100a00 */
[----:B------:R-:W-:-:S03]  /*14c40*/  VIADD R249, R7, 0xffffffbe ;  /* 0xffffffbe07f97836 */ /* 0x000fc60000000000 */
[----:B------:R2:W-:Y:S04]  /*14c50*/  STL.64 [R1+0x290], R74 ;  /* 0x0002904a01007387 */ /* 0x0005e80000100a00 */
[----:B------:R2:W-:Y:S04]  /*14c60*/  LDGSTS.E [R0+0x8000], desc[UR4][R74.64], !P2 ;  /* 0x080000004a007fae */ /* 0x0005e8000d121844 */
[----:B------:R4:W-:Y:S04]  /*14c70*/  STL.64 [R1+0x288], R66 ;  /* 0x0002884201007387 */ /* 0x0009e80000100a00 */
[----:B------:R4:W-:Y:S01]  /*14c80*/  LDGSTS.E [R0+0xc000], desc[UR4][R66.64], !P2 ;  /* 0x0c00000042007fae */ /* 0x0009e2000d121844 */
[----:B------:R-:W-:Y:S01]  /*14c90*/  ISETP.GE.U32.AND P2, PT, R249, 0x7fffff7f, PT ;  /* 0x7fffff7ff900780c */ /* 0x000fe20003f46070 */
[----:B--2---:R-:W-:Y:S01]  /*14ca0*/  IMAD.WIDE R74, R4, 0x4, R242 ;  /* 0x00000004044a7825 */ /* 0x004fe200078e02f2 */
[----:B---3--:R-:W-:-:S04]  /*14cb0*/  IADD3 R249, R251, -0x43, RZ ;  /* 0xffffffbdfbf97810 */ /* 0x008fc80007ffe0ff */
[----:B------:R2:W-:Y:S01]  /*14cc0*/  LDGSTS.E [R0+0x8004], desc[UR4][R74.64], !P3 ;  /* 0x080040004a007fae */ /* 0x0005e2000d921844 */
[----:B----4-:R-:W-:-:S05]  /*14cd0*/  IMAD.WIDE R66, R4, 0x4, R244 ;  /* 0x0000000404427825 */ /* 0x010fca00078e02f4 */
[----:B------:R3:W-:Y:S01]  /*14ce0*/  LDGSTS.E [R0+0xc004], desc[UR4][R66.64], !P3 ;  /* 0x0c00400042007fae */ /* 0x0007e2000d921844 */
[----:B------:R-:W-:Y:S01]  /*14cf0*/  ISETP.GE.U32.AND P3, PT, R249, 0x7fffff7e, PT ;  /* 0x7fffff7ef900780c */ /* 0x000fe20003f66070 */
[----:B-1----:R-:W-:Y:S02]  /*14d00*/  VIADD R249, R250, 0xffffffbc ;  /* 0xffffffbcfaf97836 */ /* 0x002fe40000000000 */
[----:B------:R-:W1:Y:S01]  /*14d10*/  LDC.64 R250, c[0x0][0x238] ;  /* 0x00008e00fffa7b82 */ /* 0x000e620000000a00 */
[C---:B------:R-:W-:Y:S02]  /*14d20*/  IMAD R4, R2.reuse, 0x3e, RZ ;  /* 0x0000003e02047824 */ /* 0x040fe400078e02ff */
[----:B------:R-:W-:Y:S01]  /*14d30*/  IMAD R2, R2, 0x3f, RZ ;  /* 0x0000003f02027824 */ /* 0x000fe200078e02ff */
[----:B------:R2:W-:Y:S01]  /*14d40*/  STL.64 [R1+0x280], R74 ;  /* 0x0002804a01007387 */ /* 0x0005e20000100a00 */
[----:B------:R-:W-:-:S03]  /*14d50*/  IMAD.WIDE R82, R4, 0x4, R242 ;  /* 0x0000000404527825 */ /* 0x000fc600078e02f2 */
[----:B------:R3:W-:Y:S04]  /*14d60*/  STL.64 [R1+0x278], R66 ;  /* 0x0002784201007387 */ /* 0x0007e80000100a00 */
[----:B------:R-:W-:Y:S01]  /*14d70*/  LDGSTS.E [R0+0x8008], desc[UR4][R82.64], !P4 ;  /* 0x0800800052007fae */ /* 0x000fe2000e121844 */
[----:B--2---:R-:W-:-:S04]  /*14d80*/  IMAD.WIDE R74, R4, 0x4, R244 ;  /* 0x00000004044a7825 */ /* 0x004fc800078e02f4 */
[----:B------:R-:W-:Y:S01]  /*14d90*/  VIADD R4, R6, 0xffffff9f ;  /* 0xffffff9f06047836 */ /* 0x000fe20000000000 */
[----:B------:R-:W-:Y:S01]  /*14da0*/  LDGSTS.E [R0+0xc008], desc[UR4][R74.64], !P4 ;  /* 0x0c0080004a007fae */ /* 0x000fe2000e121844 */
[----:B---3--:R-:W-:-:S04]  /*14db0*/  IMAD.WIDE R66, R2, 0x4, R242 ;  /* 0x0000000402427825 */ /* 0x008fc800078e02f2 */
[----:B------:R-:W-:Y:S01]  /*14dc0*/  IMAD.WIDE R6, R2, 0x4, R244 ;  /* 0x0000000402067825 */ /* 0x000fe200078e02f4 */
[----:B------:R-:W-:Y:S04]  /*14dd0*/  STL.64 [R1+0x270], R82 ;  /* 0x0002705201007387 */ /* 0x000fe80000100a00 */
[----:B------:R-:W-:Y:S04]  /*14de0*/  LDGSTS.E [R0+0x800c], desc[UR4][R66.64], !P5 ;  /* 0x0800c00042007fae */ /* 0x000fe8000e921844 */
[----:B------:R-:W-:Y:S04]  /*14df0*/  STL.64 [R1+0x21f8], R242 ;  /* 0x0021f8f201007387 */ /* 0x000fe80000100a00 */
[----:B------:R-:W-:Y:S01]  /*14e00*/  LDGSTS.E [R0+0xc00c], desc[UR4][R6.64], !P5 ;  /* 0x0c00c00006007fae */ /* 0x000fe2000e921844 */
[----:B------:R-:W-:Y:S01]  /*14e10*/  ISETP.GE.U32.AND P5, PT, R4, 0x7fffff60, PT ;  /* 0x7fffff600400780c */ /* 0x000fe20003fa6070 */
[----:B-1----:R-:W-:-:S02]  /*14e20*/  IMAD.MOV.U32 R4, RZ, RZ, R250 ;  /* 0x000000ffff047224 */ /* 0x002fc400078e00fa */
[----:B------:R1:W-:Y:S01]  /*14e30*/  STL.64 [R1+0x268], R74 ;  /* 0x0002684a01007387 */ /* 0x0003e20000100a00 */
[----:B------:R-:W-:-:S03]  /*14e40*/  IADD3 R2, R252, -0x62, RZ ;  /* 0xffffff9efc027810 */ /* 0x000fc60007ffe0ff */
[----:B------:R-:W-:Y:S04]  /*14e50*/  STL.64 [R1+0x2200], R244 ;  /* 0x002200f401007387 */ /* 0x000fe80000100a00 */
[----:B------:R2:W-:Y:S04]  /*14e60*/  STL.64 [R1+0x260], R66 ;  /* 0x0002604201007387 */ /* 0x0005e80000100a00 */
[----:B------:R3:W-:Y:S04]  /*14e70*/  STL.64 [R1+0x258], R6 ;  /* 0x0002580601007387 */ /* 0x0007e80000100a00 */
[----:B-1----:R-:W4:Y:S04]  /*14e80*/  LDL.64 R74, [R1+0x148] ;  /* 0x00014800014a7983 */ /* 0x002f280000100a00 */
[----:B--2---:R-:W2:Y:S04]  /*14e90*/  LDL.64 R66, [R1+0x168] ;  /* 0x0001680001427983 */ /* 0x004ea80000100a00 */
[----:B------:R-:W4:Y:S04]  /*14ea0*/  LDL.64 R82, [R1+0x128] ;  /* 0x0001280001527983 */ /* 0x000f280000100a00 */
[----:B------:R-:W4:Y:S04]  /*14eb0*/  LDL.64 R90, [R1+0x108] ;  /* 0x00010800015a7983 */ /* 0x000f280000100a00 */
[----:B------:R-:W4:Y:S04]  /*14ec0*/  LDL.64 R98, [R1+0xe8] ;  /* 0x0000e80001627983 */ /* 0x000f280000100a00 */
[----:B------:R-:W4:Y:S04]  /*14ed0*/  LDL.64 R244, [R1+0x68] ;  /* 0x0000680001f47983 */ /* 0x000f280000100a00 */
[----:B------:R-:W4:Y:S04]  /*14ee0*/  LDL.64 R242, [R1+0x48] ;  /* 0x0000480001f27983 */ /* 0x000f280000100a00 */
[----:B---3--:R-:W3:Y:S04]  /*14ef0*/  LDL.64 R6, [R1+0x28] ;  /* 0x0000280001067983 */ /* 0x008ee80000100a00 */
[----:B------:R-:W3:Y:S04]  /*14f00*/  LDL.64 R246, [R1+0x8] ;  /* 0x0000080001f67983 */ /* 0x000ee80000100a00 */
[----:B------:R1:W-:Y:S01]  /*14f10*/  STL [R1+0x254], R251 ;  /* 0x000254fb01007387 */ /* 0x0003e20000100800 */
[----:B------:R-:W-:-:S03]  /*14f20*/  ISETP.GE.U32.AND P4, PT, R249, 0x7fffff7d, PT ;  /* 0x7fffff7df900780c */ /* 0x000fc60003f86070 */
[----:B------:R1:W-:Y:S01]  /*14f30*/  STL.64 [R1+0x2208], R4 ;  /* 0x0022080401007387 */ /* 0x0003e20000100a00 */
[C---:B------:R-:W-:Y:S01]  /*14f40*/  LOP3.LUT R250, R10.reuse, 0x20, RZ, 0x3c, !PT ;  /* 0x000000200afa7812 */ /* 0x040fe200078e3cff */
[C---:B------:R-:W-:Y:S01]  /*14f50*/  VIADD R249, R10.reuse, UR61 ;  /* 0x0000003d0af97c36 */ /* 0x040fe20008000000 */
[C---:B------:R-:W-:Y:S01]  /*14f60*/  LOP3.LUT R252, R10.reuse, 0x60, RZ, 0x3c, !PT ;  /* 0x000000600afc7812 */ /* 0x040fe200078e3cff */
[----:B------:R-:W0:Y:S01]  /*14f70*/  LDGDEPBAR ;  /* 0x00000000000079af */ /* 0x000e220000000000 */
[----:B-1----:R-:W-:-:S03]  /*14f80*/  LOP3.LUT R251, R10, 0x40, RZ, 0x3c, !PT ;  /* 0x000000400afb7812 */ /* 0x002fc600078e3cff */
[----:B------:R-:W3:Y:S04]  /*14f90*/  LDL.64 R4, [R1+0x88] ;  /* 0x0000880001047983 */ /* 0x000ee80000100a00 */
[----:B------:R1:W-:Y:S04]  /*14fa0*/  STL.64 [R1+0x2210], R2 ;  /* 0x0022100201007387 */ /* 0x0003e80000100a00 */
[----:B-1----:R-:W3:Y:S04]  /*14fb0*/  LDL.64 R2, [R1+0xa8] ;  /* 0x0000a80001027983 */ /* 0x002ee80000100a00 */
[----:B------:R1:W-:Y:S04]  /*14fc0*/  STL.64 [R1+0x2218], R10 ;  /* 0x0022180a01007387 */ /* 0x0003e80000100a00 */
[----:B-1----:R-:W3:Y:S04]  /*14fd0*/  LDL.64 R10, [R1+0xc8] ;  /* 0x0000c800010a7983 */ /* 0x002ee80000100a00 */
[----:B--2---:R-:W-:Y:S04]  /*14fe0*/  LDGSTS.E [R249], desc[UR4][R66.64], P6 ;  /* 0x0000000042f97fae */ /* 0x004fe8000b121844 */
[----:B----4-:R-:W-:Y:S04]  /*14ff0*/  LDGSTS.E [R249+0x400], desc[UR4][R74.64], P6 ;  /* 0x004000004af97fae */ /* 0x010fe8000b121844 */
[----:B------:R-:W-:Y:S04]  /*15000*/  LDGSTS.E [R249+0x800], desc[UR4][R82.64], P6 ;  /* 0x0080000052f97fae */ /* 0x000fe8000b121844 */
[----:B------:R-:W-:Y:S04]  /*15010*/  LDGSTS.E [R249+0xc00], desc[UR4][R90.64], P6 ;  /* 0x00c000005af97fae */ /* 0x000fe8000b121844 */
[----:B------:R-:W-:Y:S04]  /*15020*/  LDGSTS.E [R249+0x1000], desc[UR4][R98.64], P6 ;  /* 0x0100000062f97fae */ /* 0x000fe8000b121844 */
[----:B------:R-:W2:Y:S04]  /*15030*/  LDL.LU.64 R66, [R1+0x24a0] ;  /* 0x0024a00001427983 */ /* 0x000ea80000300a00 */
[----:B------:R-:W4:Y:S04]  /*15040*/  LDL.LU.64 R74, [R1+0x2498] ;  /* 0x00249800014a7983 */ /* 0x000f280000300a00 */
[----:B------:R-:W4:Y:S04]  /*15050*/  LDL.LU.64 R82, [R1+0x2490] ;  /* 0x0024900001527983 */ /* 0x000f280000300a00 */
[----:B------:R-:W4:Y:S04]  /*15060*/  LDL.LU.64 R90, [R1+0x2488] ;  /* 0x00248800015a7983 */ /* 0x000f280000300a00 */
[----:B------:R-:W4:Y:S04]  /*15070*/  LDL.LU.64 R98, [R1+0x2480] ;  /* 0x0024800001627983 */ /* 0x000f280000300a00 */
[----:B------:R-:W-:Y:S04]  /*15080*/  STL.64 [R1+0x20a8], R16 ;  /* 0x0020a81001007387 */ /* 0x000fe80000100a00 */
[----:B------:R-:W-:Y:S04]  /*15090*/  STL.64 [R1+0x2098], R24 ;  /* 0x0020981801007387 */ /* 0x000fe80000100a00 */
[----:B------:R-:W-:Y:S04]  /*150a0*/  STL.64 [R1+0x20a0], R32 ;  /* 0x0020a02001007387 */ /* 0x000fe80000100a00 */
[----:B------:R-:W-:Y:S04]  /*150b0*/  STL.64 [R1+0x20b0], R40 ;  /* 0x0020b02801007387 */ /* 0x000fe80000100a00 */
[----:B------:R-:W-:Y:S04]  /*150c0*/  STL.64 [R1+0x20b8], R48 ;  /* 0x0020b83001007387 */ /* 0x000fe80000100a00 */
[----:B------:R-:W-:Y:S04]  /*150d0*/  STL.64 [R1+0x20c0], R56 ;  /* 0x0020c03801007387 */ /* 0x000fe80000100a00 */
[----:B------:R-:W-:Y:S04]  /*150e0*/  STL.64 [R1+0x20c8], R64 ;  /* 0x0020c84001007387 */ /* 0x000fe80000100a00 */
[----:B---3--:R-:W-:Y:S04]  /*150f0*/  LDGSTS.E [R249+0x1400], desc[UR4][R10.64], P6 ;  /* 0x014000000af97fae */ /* 0x008fe8000b121844 */
[----:B------:R-:W-:Y:S04]  /*15100*/  LDGSTS.E [R249+0x1800], desc[UR4][R2.64], P6 ;  /* 0x0180000002f97fae */ /* 0x000fe8000b121844 */
        /* <DEDUP_REMOVED lines=13> */
[----:B------:R-:W-:Y:S04]  /*151e0*/  STL.64 [R1+0x20d0], R72 ;  /* 0x0020d04801007387 */ /* 0x000fe80000100a00 */
        /* <DEDUP_REMOVED lines=41> */
[----:B------:R1:W-:Y:S04]  /*15480*/  STL.64 [R1+0x2178], R240 ;  /* 0x002178f001007387 */ /* 0x0003e80000100a00 */
[----:B------:R-:W-:Y:S04]  /*15490*/  LDGSTS.E [R249+0x12400], desc[UR4][R106.64], P6 ;  /* 0x124000006af97fae */ /* 0x000fe8000b121844 */
[----:B------:R-:W-:Y:S04]  /*154a0*/  LDGSTS.E [R249+0x12800], desc[UR4][R114.64], P6 ;  /* 0x1280000072f97fae */ /* 0x000fe8000b121844 */
[----:B------:R-:W-:Y:S04]  /*154b0*/  LDGSTS.E [R249+0x12c00], desc[UR4][R122.64], P6 ;  /* 0x12c000007af97fae */ /* 0x000fe8000b121844 */
[----:B------:R-:W3:Y:S04]  /*154c0*/  LDL.LU.64 R106, [R1+0x2478] ;  /* 0x00247800016a7983 */ /* 0x000ee80000300a00 */
[----:B------:R-:W3:Y:S04]  /*154d0*/  LDL.LU.64 R114, [R1+0x2470] ;  /* 0x0024700001727983 */ /* 0x000ee80000300a00 */
[----:B------:R-:W3:Y:S04]  /*154e0*/  LDL.LU.64 R122, [R1+0x2468] ;  /* 0x00246800017a7983 */ /* 0x000ee80000300a00 */
[----:B------:R-:W-:Y:S04]  /*154f0*/  LDGSTS.E [R249+0x13000], desc[UR4][R130.64], P6 ;  /* 0x1300000082f97fae */ /* 0x000fe8000b121844 */
[----:B------:R-:W-:Y:S04]  /*15500*/  LDGSTS.E [R249+0x13400], desc[UR4][R138.64], P6 ;  /* 0x134000008af97fae */ /* 0x000fe8000b121844 */
[----:B------:R-:W-:Y:S04]  /*15510*/  LDGSTS.E [R249+0x13800], desc[UR4][R146.64], P6 ;  /* 0x1380000092f97fae */ /* 0x000fe8000b121844 */
[----:B------:R-:W3:Y:S04]  /*15520*/  LDL.LU.64 R130, [R1+0x2460] ;  /* 0x0024600001827983 */ /* 0x000ee80000300a00 */
[----:B------:R-:W2:Y:S04]  /*15530*/  LDL.64 R6, [R1+0x160] ;  /* 0x0001600001067983 */ /* 0x000ea80000100a00 */
[----:B------:R-:W4:Y:S04]  /*15540*/  LDL.64 R246, [R1+0x140] ;  /* 0x0001400001f67983 */ /* 0x000f280000100a00 */
[----:B-1----:R-:W3:Y:S04]  /*15550*/  LDL.LU.64 R240, [R1+0x120] ;  /* 0x0001200001f07983 */ /* 0x002ee80000300a00 */
[----:B------:R-:W3:Y:S04]  /*15560*/  LDL.LU.64 R216, [R1+0x100] ;  /* 0x0001000001d87983 */ /* 0x000ee80000300a00 */
[----:B------:R-:W3:Y:S04]  /*15570*/  LDL.LU.64 R184, [R1+0xe0] ;  /* 0x0000e00001b87983 */ /* 0x000ee80000300a00 */
[----:B------:R-:W3:Y:S04]  /*15580*/  LDL.LU.64 R160, [R1+0xc0] ;  /* 0x0000c00001a07983 */ /* 0x000ee80000300a00 */
[----:B------:R-:W3:Y:S04]  /*15590*/  LDL.LU.64 R136, [R1+0xa0] ;  /* 0x0000a00001887983 */ /* 0x000ee80000300a00 */
[----:B------:R-:W3:Y:S04]  /*155a0*/  LDL.LU.64 R112, [R1+0x80] ;  /* 0x0000800001707983 */ /* 0x000ee80000300a00 */
[----:B------:R-:W3:Y:S04]  /*155b0*/  LDL.LU.64 R88, [R1+0x60] ;  /* 0x0000600001587983 */ /* 0x000ee80000300a00 */
[----:B------:R-:W3:Y:S04]  /*155c0*/  LDL.LU.64 R64, [R1+0x40] ;  /* 0x0000400001407983 */ /* 0x000ee80000300a00 */
[----:B------:R-:W3:Y:S04]  /*155d0*/  LDL.LU.64 R40, [R1+0x20] ;  /* 0x0000200001287983 */ /* 0x000ee80000300a00 */
[----:B------:R-:W3:Y:S04]  /*155e0*/  LDL.LU.64 R24, [R1] ;  /* 0x0000000001187983 */ /* 0x000ee80000300a00 */
[----:B------:R-:W3:Y:S04]  /*155f0*/  LDL.LU.64 R138, [R1+0x2458] ;  /* 0x00245800018a7983 */ /* 0x000ee80000300a00 */
[----:B------:R-:W3:Y:S04]  /*15600*/  LDL.LU.64 R146, [R1+0x2450] ;  /* 0x0024500001927983 */ /* 0x000ee80000300a00 */
        /* <DEDUP_REMOVED lines=18> */
[----:B------:R-:W-:Y:S01]  /*15730*/  LDGSTS.E [R249+0x16000], desc[UR4][R226.64], P6 ;  /* 0x16000000e2f97fae */ /* 0x000fe2000b121844 */
[----:B------:R-:W-:-:S03]  /*15740*/  VIADD R250, R250, UR61 ;  /* 0x0000003dfafa7c36 */ /* 0x000fc60008000000 */
[----:B------:R-:W-:Y:S04]  /*15750*/  LDGSTS.E [R249+0x16400], desc[UR4][R12.64], P6 ;  /* 0x164000000cf97fae */ /* 0x000fe8000b121844 */
[----:B------:R-:W-:Y:S04]  /*15760*/  LDGSTS.E [R249+0x16800], desc[UR4][R20.64], P6 ;  /* 0x1680000014f97fae */ /* 0x000fe8000b121844 */
[----:B------:R-:W3:Y:S04]  /*15770*/  LDL.LU.64 R226, [R1+0x2400] ;  /* 0x0024000001e27983 */ /* 0x000ee80000300a00 */
[----:B------:R-:W-:Y:S04]  /*15780*/  LDGSTS.E [R249+0x16c00], desc[UR4][R28.64], P6 ;  /* 0x16c000001cf97fae */ /* 0x000fe8000b121844 */
[----:B------:R-:W-:Y:S04]  /*15790*/  LDGSTS.E [R249+0x17000], desc[UR4][R36.64], P6 ;  /* 0x1700000024f97fae */ /* 0x000fe8000b121844 */
[----:B------:R-:W-:Y:S04]  /*157a0*/  LDGSTS.E [R249+0x17400], desc[UR4][R44.64], P6 ;  /* 0x174000002cf97fae */ /* 0x000fe8000b121844 */
[----:B------:R-:W-:Y:S04]  /*157b0*/  LDGSTS.E [R249+0x17800], desc[UR4][R52.64], P6 ;  /* 0x1780000034f97fae */ /* 0x000fe8000b121844 */
[----:B------:R-:W-:Y:S04]  /*157c0*/  LDGSTS.E [R249+0x17c00], desc[UR4][R60.64], P6 ;  /* 0x17c000003cf97fae */ /* 0x000fe8000b121844 */
[----:B------:R-:W3:Y:S04]  /*157d0*/  LDL.LU.64 R12, [R1+0x23f8] ;  /* 0x0023f800010c7983 */ /* 0x000ee80000300a00 */
[----:B------:R-:W3:Y:S04]  /*157e0*/  LDL.LU.64 R20, [R1+0x23f0] ;  /* 0x0023f00001147983 */ /* 0x000ee80000300a00 */
[----:B------:R-:W3:Y:S04]  /*157f0*/  LDL.LU.64 R28, [R1+0x23e8] ;  /* 0x0023e800011c7983 */ /* 0x000ee80000300a00 */
[----:B------:R-:W3:Y:S04]  /*15800*/  LDL.LU.64 R36, [R1+0x23e0] ;  /* 0x0023e00001247983 */ /* 0x000ee80000300a00 */
[----:B------:R-:W3:Y:S04]  /*15810*/  LDL.LU.64 R44, [R1+0x23d8] ;  /* 0x0023d800012c7983 */ /* 0x000ee80000300a00 */
[----:B------:R-:W3:Y:S04]  /*15820*/  LDL.LU.64 R52, [R1+0x23d0] ;  /* 0x0023d00001347983 */ /* 0x000ee80000300a00 */
[----:B------:R-:W3:Y:S04]  /*15830*/  LDL.LU.64 R60, [R1+0x23c8] ;  /* 0x0023c800013c7983 */ /* 0x000ee80000300a00 */
[----:B------:R-:W-:Y:S04]  /*15840*/  STL.64 [R1+0x2220], R248 ;  /* 0x002220f801007387 */ /* 0x000fe80000100a00 */
[----:B--2---:R-:W-:Y:S04]  /*15850*/  LDGSTS.E [R250+0x100], desc[UR4][R6.64], P6 ;  /* 0x0010000006fa7fae */ /* 0x004fe8000b121844 */
[----:B----4-:R-:W-:Y:S04]  /*15860*/  LDGSTS.E [R250+0x500], desc[UR4][R246.64], P6 ;  /* 0x00500000f6fa7fae */ /* 0x010fe8000b121844 */
        /* <DEDUP_REMOVED lines=61> */
[----:B------:R-:W4:Y:S04]  /*15c40*/  LDL.LU.64 R76, [R1+0x23b8] ;  /* 0x0023b800014c7983 */ /* 0x000f280000300a00 */
[----:B------:R-:W2:Y:S04]  /*15c50*/  LDL.LU.64 R84, [R1+0x23b0] ;  /* 0x0023b00001547983 */ /* 0x000ea80000300a00 */
[----:B-1----:R-:W3:Y:S04]  /*15c60*/  LDL.LU.64 R160, [R1+0x158] ;  /* 0x0001580001a07983 */ /* 0x002ee80000300a00 */
[----:B------:R-:W4:Y:S04]  /*15c70*/  LDL.LU.64 R184, [R1+0x138] ;  /* 0x0001380001b87983 */ /* 0x000f280000300a00 */
[----:B------:R-:W2:Y:S04]  /*15c80*/  LDL.LU.64 R232, [R1+0x118] ;  /* 0x0001180001e87983 */ /* 0x000ea80000300a00 */
        /* <DEDUP_REMOVED lines=8> */
[----:B------:R-:W-:Y:S04]  /*15d10*/  LDGSTS.E [R250+0x13100], desc[UR4][R92.64], P6 ;  /* 0x131000005cfa7fae */ /* 0x000fe8000b121844 */
[----:B------:R-:W-:Y:S04]  /*15d20*/  LDGSTS.E [R250+0x13500], desc[UR4][R100.64], P6 ;  /* 0x1350000064fa7fae */ /* 0x000fe8000b121844 */
[----:B------:R-:W-:Y:S04]  /*15d30*/  LDGSTS.E [R250+0x13900], desc[UR4][R108.64], P6 ;  /* 0x139000006cfa7fae */ /* 0x000fe8000b121844 */
        /* <DEDUP_REMOVED lines=28> */
[----:B------:R-:W-:Y:S01]  /*15f00*/  LDGSTS.E [R250+0x17100], desc[UR4][R220.64], P6 ;  /* 0x17100000dcfa7fae */ /* 0x000fe2000b121844 */
[----:B------:R-:W-:-:S03]  /*15f10*/  VIADD R251, R251, UR61 ;  /* 0x0000003dfbfb7c36 */ /* 0x000fc60008000000 */
[----:B------:R-:W-:Y:S04]  /*15f20*/  LDGSTS.E [R250+0x17500], desc[UR4][R14.64], P6 ;  /* 0x175000000efa7fae */ /* 0x000fe8000b121844 */
[----:B------:R-:W2:Y:S04]  /*15f30*/  LDL.LU.64 R212, [R1+0x2330] ;  /* 0x0023300001d47983 */ /* 0x000ea80000300a00 */
[----:B------:R-:W2:Y:S04]  /*15f40*/  LDL.LU.64 R220, [R1+0x2328] ;  /* 0x0023280001dc7983 */ /* 0x000ea80000300a00 */
[----:B------:R-:W-:Y:S04]  /*15f50*/  LDGSTS.E [R250+0x17900], desc[UR4][R22.64], P6 ;  /* 0x1790000016fa7fae */ /* 0x000fe8000b121844 */
[----:B------:R-:W-:Y:S04]  /*15f60*/  LDGSTS.E [R250+0x17d00], desc[UR4][R30.64], P6 ;  /* 0x17d000001efa7fae */ /* 0x000fe8000b121844 */
[----:B------:R-:W2:Y:S04]  /*15f70*/  LDL.LU.64 R14, [R1+0x2320] ;  /* 0x00232000010e7983 */ /* 0x000ea80000300a00 */
[----:B------:R-:W2:Y:S04]  /*15f80*/  LDL.LU.64 R22, [R1+0x2318] ;  /* 0x0023180001167983 */ /* 0x000ea80000300a00 */
[----:B------:R-:W2:Y:S04]  /*15f90*/  LDL.LU.64 R30, [R1+0x2310] ;  /* 0x00231000011e7983 */ /* 0x000ea80000300a00 */
[----:B---3--:R-:W-:Y:S04]  /*15fa0*/  LDGSTS.E [R251+0x200], desc[UR4][R160.64], P6 ;  /* 0x00200000a0fb7fae */ /* 0x008fe8000b121844 */
[----:B----4-:R-:W-:Y:S04]  /*15fb0*/  LDGSTS.E [R251+0x600], desc[UR4][R184.64], P6 ;  /* 0x00600000b8fb7fae */ /* 0x010fe8000b121844 */
[----:B--2---:R-:W-:Y:S04]  /*15fc0*/  LDGSTS.E [R251+0xa00], desc[UR4][R232.64], P6 ;  /* 0x00a00000e8fb7fae */ /* 0x004fe8000b121844 */
        /* <DEDUP_REMOVED lines=40> */
[----:B------:R-:W2:Y:S04]  /*16250*/  LDL.LU.64 R38, [R1+0x2308] ;  /* 0x0023080001267983 */ /* 0x000ea80000300a00 */
[----:B------:R-:W3:Y:S04]  /*16260*/  LDL.LU.64 R46, [R1+0x2300] ;  /* 0x00230000012e7983 */ /* 0x000ee80000300a00 */
[----:B------:R-:W4:Y:S04]  /*16270*/  LDL.LU.64 R54, [R1+0x22f8] ;  /* 0x0022f80001367983 */ /* 0x000f280000300a00 */
[----:B------:R-:W-:Y:S04]  /*16280*/  LDGSTS.E [R251+0x12e00], desc[UR4][R62.64], P6 ;  /* 0x12e000003efb7fae */ /* 0x000fe8000b121844 */
[----:B------:R-:W-:Y:S04]  /*16290*/  LDGSTS.E [R251+0x13200], desc[UR4][R70.64], P6 ;  /* 0x1320000046fb7fae */ /* 0x000fe8000b121844 */
[----:B------:R-:W-:Y:S04]  /*162a0*/  LDGSTS.E [R251+0x13600], desc[UR4][R78.64], P6 ;  /* 0x136000004efb7fae */ /* 0x000fe8000b121844 */
[----:B------:R-:W4:Y:S04]  /*162b0*/  LDL.LU.64 R62, [R1+0x22f0] ;  /* 0x0022f000013e7983 */ /* 0x000f280000300a00 */
[----:B------:R-:W4:Y:S04]  /*162c0*/  LDL.LU.64 R70, [R1+0x22e8] ;  /* 0x0022e80001467983 */ /* 0x000f280000300a00 */
[----:B------:R-:W2:Y:S04]  /*162d0*/  LDL.LU.64 R240, [R1+0x150] ;  /* 0x0001500001f07983 */ /* 0x000ea80000300a00 */
[----:B------:R-:W3:Y:S04]  /*162e0*/  LDL.LU.64 R216, [R1+0x130] ;  /* 0x0001300001d87983 */ /* 0x000ee80000300a00 */
[----:B------:R-:W4:Y:S04]  /*162f0*/  LDL.LU.64 R224, [R1+0x110] ;  /* 0x0001100001e07983 */ /* 0x000f280000300a00 */
        /* <DEDUP_REMOVED lines=9> */
[----:B------:R-:W-:Y:S04]  /*16390*/  LDGSTS.E [R251+0x13a00], desc[UR4][R86.64], P6 ;  /* 0x13a0000056fb7fae */ /* 0x000fe8000b121844 */
[----:B------:R-:W-:Y:S04]  /*163a0*/  LDGSTS.E [R251+0x13e00], desc[UR4][R94.64], P6 ;  /* 0x13e000005efb7fae */ /* 0x000fe8000b121844 */
[----:B------:R-:W-:Y:S04]  /*163b0*/  LDGSTS.E [R251+0x14200], desc[UR4][R102.64], P6 ;  /* 0x1420000066fb7fae */ /* 0x000fe8000b121844 */
        /* <DEDUP_REMOVED lines=33> */
[----:B------:R-:W4:Y:S04]  /*165d0*/  LDL.64 R74, [R1+0x180] ;  /* 0x00018000014a7983 */ /* 0x000f280000100a00 */
        /* <DEDUP_REMOVED lines=11> */
[----:B------:R-:W4:Y:S01]  /*16690*/  LDL.64 R242, [R1+0x6f8] ;  /* 0x0006f80001f27983 */ /* 0x000f220000100a00 */
[----:B------:R-:W-:-:S03]  /*166a0*/  IADD3 R252, R252, UR61, RZ ;  /* 0x0000003dfcfc7c10 */ /* 0x000fc6000fffe0ff */
        /* <DEDUP_REMOVED lines=10> */
[----:B--2---:R-:W-:Y:S04]  /*16750*/  LDGSTS.E [R252+0x300], desc[UR4][R240.64], P6 ;  /* 0x00300000f0fc7fae */ /* 0x004fe8000b121844 */
[----:B---3--:R-:W-:Y:S04]  /*16760*/  LDGSTS.E [R252+0x700], desc[UR4][R216.64], P6 ;  /* 0x00700000d8fc7fae */ /* 0x008fe8000b121844 */
[----:B----4-:R-:W-:Y:S04]  /*16770*/  LDGSTS.E [R252+0xb00], desc[UR4][R224.64], P6 ;  /* 0x00b00000e0fc7fae */ /* 0x010fe8000b121844 */
        /* <DEDUP_REMOVED lines=20> */
[----:B------:R1:W-:Y:S04]  /*168c0*/  STL.64 [R1+0x2048], R250 ;  /* 0x002048fa01007387 */ /* 0x0003e80000100a00 */
[----:B------:R-:W-:Y:S04]  /*168d0*/  LDGSTS.E [R252+0x5f00], desc[UR4][R110.64], P6 ;  /* 0x05f000006efc7fae */ /* 0x000fe8000b121844 */
[----:B------:R-:W-:Y:S04]  /*168e0*/  LDGSTS.E [R252+0x6300], desc[UR4][R118.64], P6 ;  /* 0x0630000076fc7fae */ /* 0x000fe8000b121844 */
[----:B-1----:R-:W2:Y:S04]  /*168f0*/  LDL.64 R250, [R1+0x738] ;  /* 0x0007380001fa7983 */ /* 0x002ea80000100a00 */
        /* <DEDUP_REMOVED lines=18> */
[----:B------:R-:W3:Y:S04]  /*16a20*/  LDL.LU.64 R74, [R1+0x2248] ;  /* 0x00224800014a7983 */ /* 0x000ee80000300a00 */
[----:B------:R-:W4:Y:S04]  /*16a30*/  LDL.LU.64 R66, [R1+0x2240] ;  /* 0x0022400001427983 */ /* 0x000f280000300a00 */
[----:B------:R-:W3:Y:S04]  /*16a40*/  LDL.LU.64 R58, [R1+0x2238] ;  /* 0x00223800013a7983 */ /* 0x000ee80000300a00 */
[----:B------:R-:W-:Y:S04]  /*16a50*/  LDGSTS.E [R252+0x12f00], desc[UR4][R50.64], P6 ;  /* 0x12f0000032fc7fae */ /* 0x000fe8000b121844 */
[----:B------:R-:W-:Y:S04]  /*16a60*/  LDGSTS.E [R252+0x13300], desc[UR4][R42.64], P6 ;  /* 0x133000002afc7fae */ /* 0x000fe8000b121844 */
[----:B------:R-:W-:Y:S04]  /*16a70*/  LDGSTS.E [R252+0x13700], desc[UR4][R24.64], P6 ;  /* 0x1370000018fc7fae */ /* 0x000fe8000b121844 */
[----:B------:R-:W4:Y:S04]  /*16a80*/  LDL.LU.64 R50, [R1+0x2230] ;  /* 0x0022300001327983 */ /* 0x000f280000300a00 */
[----:B------:R-:W3:Y:S04]  /*16a90*/  LDL.LU.64 R42, [R1+0x2228] ;  /* 0x00222800012a7983 */ /* 0x000ee80000300a00 */
[----:B------:R-:W-:Y:S04]  /*16aa0*/  LDGSTS.E [R252+0x13b00], desc[UR4][R64.64], P6 ;  /* 0x13b0000040fc7fae */ /* 0x000fe8000b121844 */
[----:B------:R-:W4:Y:S04]  /*16ab0*/  LDL.LU.64 R24, [R1+0x640] ;  /* 0x0006400001187983 */ /* 0x000f280000300a00 */
[----:B------:R-:W-:Y:S04]  /*16ac0*/  LDGSTS.E [R252+0x13f00], desc[UR4][R248.64], P6 ;  /* 0x13f00000f8fc7fae */ /* 0x000fe8000b121844 */
[----:B------:R-:W3:Y:S04]  /*16ad0*/  LDL.LU.64 R64, [R1+0x638] ;  /* 0x0006380001407983 */ /* 0x000ee80000300a00 */
[----:B------:R-:W-:Y:S04]  /*16ae0*/  LDGSTS.E [R252+0x14300], desc[UR4][R10.64], P6 ;  /* 0x143000000afc7fae */ /* 0x000fe8000b121844 */
[----:B------:R-:W3:Y:S04]  /*16af0*/  LDL.LU.64 R248, [R1+0x2220] ;  /* 0x0022200001f87983 */ /* 0x000ee80000300a00 */
[----:B------:R-:W-:Y:S04]  /*16b00*/  LDGSTS.E [R252+0x14700], desc[UR4][R2.64], P6 ;  /* 0x1470000002fc7fae */ /* 0x000fe8000b121844 */
        /* <DEDUP_REMOVED lines=9> */
[----:B------:R-:W3:Y:S04]  /*16ba0*/  LDL.LU.64 R246, [R1+0x21f0] ;  /* 0x0021f00001f67983 */ /* 0x000ee80000300a00 */
[----:B--2---:R-:W-:Y:S04]  /*16bb0*/  LDGSTS.E [R252+0x15b00], desc[UR4][R250.64], P6 ;  /* 0x15b00000fafc7fae */ /* 0x004fe8000b121844 */
[----:B------:R-:W-:Y:S04]  /*16bc0*/  LDGSTS.E [R252+0x15f00], desc[UR4][R34.64], P6 ;  /* 0x15f0000022fc7fae */ /* 0x000fe8000b121844 */
[----:B------:R1:W-:Y:S04]  /*16bd0*/  LDGSTS.E [R252+0x16300], desc[UR4][R26.64], P6 ;  /* 0x163000001afc7fae */ /* 0x0003e8000b121844 */
[----:B------:R2:W-:Y:S04]  /*16be0*/  LDGSTS.E [R252+0x16700], desc[UR4][R18.64], P6 ;  /* 0x1670000012fc7fae */ /* 0x0005e8000b121844 */
[----:B------:R-:W-:Y:S04]  /*16bf0*/  LDGSTS.E [R252+0x16b00], desc[UR4][R40.64], P6 ;  /* 0x16b0000028fc7fae */ /* 0x000fe8000b121844 */
[----:B------:R-:W-:Y:S01]  /*16c00*/  LDGSTS.E [R252+0x16f00], desc[UR4][R88.64], P6 ;  /* 0x16f0000058fc7fae */ /* 0x000fe2000b121844 */
[----:B-1----:R-:W1:Y:S03]  /*16c10*/  LDC R27, c[0x0][0x230] ;  /* 0x00008c00ff1b7b82 */ /* 0x002e660000000800 */
[----:B------:R-:W-:Y:S04]  /*16c20*/  LDGSTS.E [R252+0x17300], desc[UR4][R112.64], P6 ;  /* 0x1730000070fc7fae */ /* 0x000fe8000b121844 */
[----:B------:R2:W-:Y:S01]  /*16c30*/  LDGSTS.E [R252+0x17700], desc[UR4][R136.64], P6 ;  /* 0x1770000088fc7fae */ /* 0x0005e2000b121844 */
[----:B------:R-:W1:Y:S03]  /*16c40*/  LDC R26, c[0x0][0x230] ;  /* 0x00008c00ff1a7b82 */ /* 0x000e660000000800 */
[----:B------:R1:W-:Y:S04]  /*16c50*/  LDGSTS.E [R252+0x17b00], desc[UR4][R192.64], P6 ;  /* 0x17b00000c0fc7fae */ /* 0x0003e8000b121844 */
[----:B------:R-:W-:Y:S01]  /*16c60*/  LDGSTS.E [R252+0x17f00], desc[UR4][R6.64], P6 ;  /* 0x17f0000006fc7fae */ /* 0x000fe2000b121844 */
[----:B--2---:R-:W2:Y:S03]  /*16c70*/  LDC R18, c[0x0][0x230] ;  /* 0x00008c00ff127b82 */ /* 0x004ea60000000800 */
[----:B------:R-:W0:Y:S04]  /*16c80*/  LDGDEPBAR ;  /* 0x00000000000079af */ /* 0x000e280000000000 */
[----:B------:R-:W2:Y:S01]  /*16c90*/  LDL.LU.64 R112, [R1+0x630] ;  /* 0x0006300001707983 */ /* 0x000ea20000300a00 */
[----:B------:R-:W1:Y:S03]  /*16ca0*/  LDC R136, c[0x0][0x230] ;  /* 0x00008c00ff887b82 */ /* 0x000e660000000800 */
[----:B------:R-:W2:Y:S04]  /*16cb0*/  LDL.LU.64 R192, [R1+0x628] ;  /* 0x0006280001c07983 */ /* 0x000ea80000300a00 */
[----:B------:R-:W2:Y:S01]  /*16cc0*/  LDL.LU.64 R88, [R1+0x620] ;  /* 0x0006200001587983 */ /* 0x000ea20000300a00 */
[----:B------:R-:W4:Y:S03]  /*16cd0*/  LDC R137, c[0x0][0x230] ;  /* 0x00008c00ff897b82 */ /* 0x000f260000000800 */
[----:B------:R-:W2:Y:S01]  /*16ce0*/  LDL.LU.64 R6, [R1+0x618] ;  /* 0x0006180001067983 */ /* 0x000ea20000300a00 */
[----:B-1----:R-:W-:-:S04]  /*16cf0*/  VIADD R19, R136, 0xffffff9d ;  /* 0xffffff9d88137836 */ /* 0x002fc80000000000 */
[----:B------:R-:W-:Y:S01]  /*16d00*/  BAR.SYNC.DEFER_BLOCKING 0x0 ;  /* 0x0000000000007b1d */ /* 0x000fe20000010000 */
[----:B----4-:R-:W-:Y:S01]  /*16d10*/  ISETP.GE.U32.AND P6, PT, R2, 0x7fffff5f, PT ;  /* 0x7fffff5f0200780c */ /* 0x010fe20003fc6070 */
[----:B------:R-:W-:Y:S02]  /*16d20*/  VIADD R2, R137, 0xffffff9c ;  /* 0xffffff9c89027836 */ /* 0x000fe40000000000 */
[----:B---3--:R-:W-:-:S04]  /*16d30*/  IMAD.SHL.U32 R4, R4, 0x40, RZ ;  /* 0x0000004004047824 */ /* 0x008fc800078e00ff */
[----:B------:R-:W-:-:S04]  /*16d40*/  IMAD.WIDE R250, R4, 0x4, R24 ;  /* 0x0000000404fa7825 */ /* 0x000fc800078e0218 */
[C---:B------:R-:W-:Y:S02]  /*16d50*/  IMAD.WIDE R136, R4.reuse, 0x4, R244 ;  /* 0x0000000404887825 */ /* 0x040fe400078e02f4 */
[----:B------:R-:W1:Y:S02]  /*16d60*/  LDC R245, c[0x0][0x230] ;  /* 0x00008c00fff57b82 */ /* 0x000e640000000800 */
[----:B------:R-:W-:-:S06]  /*16d70*/  IMAD.WIDE R40, R4, 0x4, R242 ;  /* 0x0000000404287825 */ /* 0x000fcc00078e02f2 */
[----:B------:R-:W3:Y:S01]  /*16d80*/  LDC R244, c[0x0][0x230] ;  /* 0x00008c00fff47b82 */ /* 0x000ee20000000800 */
[C---:B------:R-:W-:Y:S01]  /*16d90*/  IMAD.WIDE R34, R4.reuse, 0x4, R64 ;  /* 0x0000000404227825 */ /* 0x040fe200078e0240 */
[----:B------:R4:W-:Y:S04]  /*16da0*/  STL.64 [R1+0xc10], R40 ;  /* 0x000c102801007387 */ /* 0x0009e80000100a00 */
[----:B------:R-:W3:Y:S02]  /*16db0*/  LDL.LU.64 R24, [R1+0x488] ;  /* 0x0004880001187983 */ /* 0x000ee40000300a00 */
[----:B------:R-:W1:Y:S02]  /*16dc0*/  LDC R243, c[0x0][0x230] ;  /* 0x00008c00fff37b82 */ /* 0x000e640000000800 */
[----:B------:R4:W-:Y:S04]  /*16dd0*/  STL.64 [R1+0xc08], R136 ;  /* 0x000c088801007387 */ /* 0x0009e80000100a00 */
[----:B------:R-:W3:Y:S04]  /*16de0*/  LDL.LU.64 R64, [R1+0x480] ;  /* 0x0004800001407983 */ /* 0x000ee80000300a00 */
[----:B------:R2:W-:Y:S04]  /*16df0*/  STL.64 [R1+0xc00], R250 ;  /* 0x000c00fa01007387 */ /* 0x0005e80000100a00 */
[----:B------:R2:W-:Y:S04]  /*16e00*/  STL.64 [R1+0xbf8], R34 ;  /* 0x000bf82201007387 */ /* 0x0005e80000100a00 */
[----:B------:R-:W-:Y:S01]  /*16e10*/  @!PT LDS RZ, [RZ] ;  /* 0x00000000fffff984 */ /* 0x000fe20000000800 */
[----:B------:R-:W-:Y:S01]  /*16e20*/  @!PT LDS RZ, [RZ] ;  /* 0x00000000fffff984 */ /* 0x000fe20000000800 */
[----:B------:R-:W-:Y:S01]  /*16e30*/  @!PT LDS RZ, [RZ] ;  /* 0x00000000fffff984 */ /* 0x000fe20000000800 */
[----:B------:R-:W-:Y:S04]  /*16e40*/  LDGSTS.E [R248+0x10000], desc[UR4][R40.64], !P1 ;  /* 0x1000000028f87fae */ /* 0x000fe8000c921844 */
[----:B------:R-:W-:Y:S04]  /*16e50*/  LDGSTS.E [R248+0x14000], desc[UR4][R136.64], !P1 ;  /* 0x1400000088f87fae */ /* 0x000fe8000c921844 */
[----:B------:R2:W-:Y:S04]  /*16e60*/  LDGSTS.E [R248+0x10004], desc[UR4][R250.64], !P2 ;  /* 0x10004000faf87fae */ /* 0x0005e8000d121844 */
[----:B----4-:R-:W4:Y:S04]  /*16e70*/  LDL.LU.64 R40, [R1+0x478] ;  /* 0x0004780001287983 */ /* 0x010f280000300a00 */
[----:B------:R-:W4:Y:S04]  /*16e80*/  LDL.LU.64 R136, [R1+0x470] ;  /* 0x0004700001887983 */ /* 0x000f280000300a00 */
[----:B------:R1:W-:Y:S01]  /*16e90*/  LDGSTS.E [R248+0x14004], desc[UR4][R34.64], !P2 ;  /* 0x1400400022f87fae */ /* 0x0003e2000d121844 */
[----:B------:R-:W-:Y:S01]  /*16ea0*/  IADD3 R242, R27, -0x45, RZ ;  /* 0xffffffbb1bf27810 */ /* 0x000fe20007ffe0ff */
[----:B--2---:R-:W-:-:S04]  /*16eb0*/  IMAD.WIDE R112, R4, 0x4, R112 ;  /* 0x0000000404707825 */ /* 0x004fc800078e0270 */
[C---:B------:R-:W-:Y:S01]  /*16ec0*/  IMAD.WIDE R192, R4.reuse, 0x4, R192 ;  /* 0x0000000404c07825 */ /* 0x040fe200078e02c0 */
[----:B------:R2:W-:Y:S03]  /*16ed0*/  STL.64 [R1+0xbf0], R112 ;  /* 0x000bf07001007387 */ /* 0x0005e60000100a00 */
[C---:B------:R-:W-:Y:S01]  /*16ee0*/  IMAD.WIDE R250, R4.reuse, 0x4, R88 ;  /* 0x0000000404fa7825 */ /* 0x040fe200078e0258 */
[----:B------:R2:W-:Y:S03]  /*16ef0*/  STL.64 [R1+0xbe8], R192 ;  /* 0x000be8c001007387 */ /* 0x0005e60000100a00 */
[----:B-1----:R-:W-:Y:S01]  /*16f00*/  IMAD.WIDE R34, R4, 0x4, R6 ;  /* 0x0000000404227825 */ /* 0x002fe200078e0206 */
[----:B------:R-:W4:Y:S04]  /*16f10*/  LDL.LU.64 R88, [R1+0x468] ;  /* 0x0004680001587983 */ /* 0x000f280000300a00 */
[----:B------:R-:W4:Y:S04]  /*16f20*/  LDL.LU.64 R6, [R1+0x460] ;  /* 0x0004600001067983 */ /* 0x000f280000300a00 */
[----:B------:R-:W-:Y:S04]  /*16f30*/  STL.64 [R1+0xbe0], R250 ;  /* 0x000be0fa01007387 */ /* 0x000fe80000100a00 */
[----:B------:R-:W-:Y:S04]  /*16f40*/  LDGSTS.E [R248+0x10008], desc[UR4][R112.64], !P3 ;  /* 0x1000800070f87fae */ /* 0x000fe8000d921844 */
[----:B------:R4:W-:Y:S04]  /*16f50*/  STL.64 [R1+0xbd8], R34 ;  /* 0x000bd82201007387 */ /* 0x0009e80000100a00 */
[----:B------:R-:W-:Y:S04]  /*16f60*/  LDGSTS.E [R248+0x14008], desc[UR4][R192.64], !P3 ;  /* 0x14008000c0f87fae */ /* 0x000fe8000d921844 */
[----:B--2---:R-:W2:Y:S01]  /*16f70*/  LDL.LU.64 R112, [R1+0x458] ;  /* 0x0004580001707983 */ /* 0x004ea20000300a00 */
[----:B------:R-:W-:Y:S01]  /*16f80*/  ISETP.GE.U32.AND P3, PT, R242, 0x7fffff7c, PT ;  /* 0x7fffff7cf200780c */ /* 0x000fe20003f66070 */
[----:B------:R-:W-:-:S02]  /*16f90*/  VIADD R242, R26, 0xffffffb9 ;  /* 0xffffffb91af27836 */ /* 0x000fc40000000000 */
[----:B------:R-:W-:Y:S04]  /*16fa0*/  LDGSTS.E [R248+0x1000c], desc[UR4][R250.64], !P4 ;  /* 0x1000c000faf87fae */ /* 0x000fe8000e121844 */
[----:B------:R-:W2:Y:S04]  /*16fb0*/  LDL.LU.64 R192, [R1+0x450] ;  /* 0x0004500001c07983 */ /* 0x000ea80000300a00 */
[----:B------:R4:W-:Y:S01]  /*16fc0*/  LDGSTS.E [R248+0x1400c], desc[UR4][R34.64], !P4 ;  /* 0x1400c00022f87fae */ /* 0x0009e2000e121844 */
[----:B---3--:R-:W-:-:S04]  /*16fd0*/  IMAD.WIDE R24, R4, 0x4, R24 ;  /* 0x0000000404187825 */ /* 0x008fc800078e0218 */
[C---:B------:R-:W-:Y:S01]  /*16fe0*/  IMAD.WIDE R64, R4.reuse, 0x4, R64 ;  /* 0x0000000404407825 */ /* 0x040fe200078e0240 */
[----:B------:R1:W-:Y:S04]  /*16ff0*/  STL.64 [R1+0xb90], R24 ;  /* 0x000b901801007387 */ /* 0x0003e80000100a00 */
[----:B------:R3:W-:Y:S04]  /*17000*/  STL.64 [R1+0xb88], R64 ;  /* 0x000b884001007387 */ /* 0x0007e80000100a00 */
[----:B------:R-:W-:Y:S04]  /*17010*/  LDGSTS.E [R248+0x18000], desc[UR4][R24.64], !P5 ;  /* 0x1800000018f87fae */ /* 0x000fe8000e921844 */
[----:B------:R-:W-:Y:S01]  /*17020*/  LDGSTS.E [R248+0x1c000], desc[UR4][R64.64], !P5 ;  /* 0x1c00000040f87fae */ /* 0x000fe2000e921844 */
[----:B----4-:R-:W-:-:S03]  /*17030*/  IMAD.WIDE R34, R4, 0x4, R40 ;  /* 0x0000000404227825 */ /* 0x010fc600078e0228 */
[----:B------:R-:W4:Y:S01]  /*17040*/  LDL.LU.64 R40, [R1+0x610] ;  /* 0x0006100001287983 */ /* 0x000f220000300a00 */
[----:B------:R-:W-:-:S03]  /*17050*/  IMAD.WIDE R26, R4, 0x4, R136 ;  /* 0x00000004041a7825 */ /* 0x000fc600078e0288 */
[----:B------:R-:W4:Y:S04]  /*17060*/  LDL.LU.64 R136, [R1+0x608] ;  /* 0x0006080001887983 */ /* 0x000f280000300a00 */
[----:B------:R-:W-:Y:S04]  /*17070*/  STL.64 [R1+0xb80], R34 ;  /* 0x000b802201007387 */ /* 0x000fe80000100a00 */
[----:B------:R3:W-:Y:S04]  /*17080*/  STL.64 [R1+0xb78], R26 ;  /* 0x000b781a01007387 */ /* 0x0007e80000100a00 */
[----:B-1----:R-:W4:Y:S04]  /*17090*/  LDL.LU.64 R24, [R1+0x600] ;  /* 0x0006000001187983 */ /* 0x002f280000300a00 */
[----:B---3--:R-:W3:Y:S01]  /*170a0*/  LDL.LU.64 R64, [R1+0x5f8] ;  /* 0x0005f80001407983 */ /* 0x008ee20000300a00 */
[----:B------:R-:W-:-:S02]  /*170b0*/  ISETP.GE.U32.AND P1, PT, R19, 0x7fffff5e, PT ;  /* 0x7fffff5e1300780c */ /* 0x000fc40003f26070 */
[----:B------:R-:W-:Y:S01]  /*170c0*/  ISETP.GE.U32.AND P2, PT, R2, 0x7fffff5d, PT ;  /* 0x7fffff5d0200780c */ /* 0x000fe20003f46070 */
[----:B------:R-:W-:Y:S01]  /*170d0*/  LDGSTS.E [R248+0x18004], desc[UR4][R34.64], !P6 ;  /* 0x1800400022f87fae */ /* 0x000fe2000f121844 */
[----:B------:R-:W1:Y:S03]  /*170e0*/  LDC R19, c[0x0][0x230] ;  /* 0x00008c00ff137b82 */ /* 0x000e660000000800 */
[----:B------:R1:W-:Y:S01]  /*170f0*/  LDGSTS.E [R248+0x1c004], desc[UR4][R26.64], !P6 ;  /* 0x1c0040001af87fae */ /* 0x0003e2000f121844 */
[----:B------:R-:W-:-:S04]  /*17100*/  IMAD.WIDE R88, R4, 0x4, R88 ;  /* 0x0000000404587825 */ /* 0x000fc800078e0258 */
[----:B-1----:R-:W1:Y:S01]  /*17110*/  LDC R27, c[0x0][0x230] ;  /* 0x00008c00ff1b7b82 */ /* 0x002e620000000800 */
[C---:B------:R-:W-:Y:S01]  /*17120*/  IMAD.WIDE R6, R4.reuse, 0x4, R6 ;  /* 0x0000000404067825 */ /* 0x040fe200078e0206 */
[----:B------:R2:W-:Y:S04]  /*17130*/  STL.64 [R1+0xb70], R88 ;  /* 0x000b705801007387 */ /* 0x0005e80000100a00 */
[----:B------:R1:W-:Y:S01]  /*17140*/  STL.64 [R1+0xb68], R6 ;  /* 0x000b680601007387 */ /* 0x0003e20000100a00 */
[----:B--2---:R-:W-:-:S03]  /*17150*/  IMAD.WIDE R250, R4, 0x4, R112 ;  /* 0x0000000404fa7825 */ /* 0x004fc600078e0270 */
[----:B------:R-:W-:Y:S01]  /*17160*/  LDGSTS.E [R248+0x18008], desc[UR4][R88.64], !P1 ;  /* 0x1800800058f87fae */ /* 0x000fe2000c921844 */
[----:B------:R-:W2:Y:S03]  /*17170*/  LDC R26, c[0x0][0x230] ;  /* 0x00008c00ff1a7b82 */ /* 0x000ea60000000800 */
[----:B------:R-:W2:Y:S01]  /*17180*/  LDL.LU.64 R112, [R1+0x5f0] ;  /* 0x0005f00001707983 */ /* 0x000ea20000300a00 */
[----:B------:R-:W-:-:S03]  /*17190*/  IMAD.WIDE R34, R4, 0x4, R192 ;  /* 0x0000000404227825 */ /* 0x000fc600078e02c0 */
[----:B------:R-:W-:Y:S04]  /*171a0*/  LDGSTS.E [R248+0x1c008], desc[UR4][R6.64], !P1 ;  /* 0x1c00800006f87fae */ /* 0x000fe8000c921844 */
[----:B------:R-:W2:Y:S04]  /*171b0*/  LDL.LU.64 R192, [R1+0x5e8] ;  /* 0x0005e80001c07983 */ /* 0x000ea80000300a00 */
[----:B------:R4:W-:Y:S04]  /*171c0*/  STL.64 [R1+0xb60], R250 ;  /* 0x000b60fa01007387 */ /* 0x0009e80000100a00 */
[----:B------:R3:W-:Y:S04]  /*171d0*/  STL.64 [R1+0xb58], R34 ;  /* 0x000b582201007387 */ /* 0x0007e80000100a00 */
[----:B------:R-:W2:Y:S04]  /*171e0*/  LDL.LU.64 R88, [R1+0x5e0] ;  /* 0x0005e00001587983 */ /* 0x000ea80000300a00 */
[----:B-1----:R-:W2:Y:S04]  /*171f0*/  LDL.LU.64 R6, [R1+0x5d8] ;  /* 0x0005d80001067983 */ /* 0x002ea80000300a00 */
[----:B------:R1:W-:Y:S04]  /*17200*/  LDGSTS.E [R248+0x1800c], desc[UR4][R250.64], !P2 ;  /* 0x1800c000faf87fae */ /* 0x0003e8000d121844 */
[----:B------:R3:W-:Y:S01]  /*17210*/  LDGSTS.E [R248+0x1c00c], desc[UR4][R34.64], !P2 ;  /* 0x1c00c00022f87fae */ /* 0x0007e2000d121844 */
[----:B----4-:R-:W-:-:S04]  /*17220*/  IMAD.WIDE R40, R4, 0x4, R40 ;  /* 0x0000000404287825 */ /* 0x010fc800078e0228 */
[C---:B------:R-:W-:Y:S01]  /*17230*/  IMAD.WIDE R136, R4.reuse, 0x4, R136 ;  /* 0x0000000404887825 */ /* 0x040fe200078e0288 */
[----:B------:R4:W-:Y:S04]  /*17240*/  STL.64 [R1+0xbd0], R40 ;  /* 0x000bd02801007387 */ /* 0x0009e80000100a00 */
[----:B------:R4:W-:Y:S04]  /*17250*/  STL.64 [R1+0xbc8], R136 ;  /* 0x000bc88801007387 */ /* 0x0009e80000100a00 */
[----:B------:R-:W-:Y:S01]  /*17260*/  LDGSTS.E [R247+0x10000], desc[UR4][R40.64], !P3 ;  /* 0x1000000028f77fae */ /* 0x000fe2000d921844 */
[----:B-1----:R-:W-:-:S03]  /*17270*/  IMAD.WIDE R250, R4, 0x4, R24 ;  /* 0x0000000404fa7825 */ /* 0x002fc600078e0218 */
[----:B------:R-:W-:Y:S01]  /*17280*/  LDGSTS.E [R247+0x14000], desc[UR4][R136.64], !P3 ;  /* 0x1400000088f77fae */ /* 0x000fe2000d921844 */
[----:B---3--:R-:W-:-:S03]  /*17290*/  IMAD.WIDE R34, R4, 0x4, R64 ;  /* 0x0000000404227825 */ /* 0x008fc600078e0240 */
[----:B------:R-:W3:Y:S04]  /*172a0*/  LDL.LU.64 R24, [R1+0x448] ;  /* 0x0004480001187983 */ /* 0x000ee80000300a00 */
[----:B------:R-:W3:Y:S04]  /*172b0*/  LDL.LU.64 R64, [R1+0x440] ;  /* 0x0004400001407983 */ /* 0x000ee80000300a00 */
[----:B------:R1:W-:Y:S04]  /*172c0*/  STL.64 [R1+0xbc0], R250 ;  /* 0x000bc0fa01007387 */ /* 0x0003e80000100a00 */
[----:B------:R1:W-:Y:S04]  /*172d0*/  STL.64 [R1+0xbb8], R34 ;  /* 0x000bb82201007387 */ /* 0x0003e80000100a00 */
[----:B----4-:R-:W4:Y:S04]  /*172e0*/  LDL.LU.64 R40, [R1+0x438] ;  /* 0x0004380001287983 */ /* 0x010f280000300a00 */
[----:B------:R-:W4:Y:S01]  /*172f0*/  LDL.LU.64 R136, [R1+0x430] ;  /* 0x0004300001887983 */ /* 0x000f220000300a00 */
[----:B------:R-:W-:-:S02]  /*17300*/  VIADD R2, R19, 0xffffffba ;  /* 0xffffffba13027836 */ /* 0x000fc40000000000 */
[----:B------:R-:W1:Y:S03]  /*17310*/  LDC R19, c[0x0][0x230] ;  /* 0x00008c00ff137b82 */ /* 0x000e660000000800 */
[----:B------:R-:W-:Y:S01]  /*17320*/  ISETP.GE.U32.AND P4, PT, R2, 0x7fffff7b, PT ;  /* 0x7fffff7b0200780c */ /* 0x000fe20003f86070 */
[----:B------:R-:W-:-:S04]  /*17330*/  VIADD R2, R18, 0xffffffb8 ;  /* 0xffffffb812027836 */ /* 0x000fc80000000000 */
[----:B------:R-:W1:Y:S01]  /*17340*/  LDC R18, c[0x0][0x230] ;  /* 0x00008c00ff127b82 */ /* 0x000e620000000800 */
[----:B------:R-:W-:Y:S02]  /*17350*/  ISETP.GE.U32.AND P5, PT, R242, 0x7fffff7a, PT ;  /* 0x7fffff7af200780c */ /* 0x000fe40003fa6070 */
[----:B------:R-:W-:Y:S01]  /*17360*/  ISETP.GE.U32.AND P6, PT, R2, 0x7fffff79, PT ;  /* 0x7fffff790200780c */ /* 0x000fe20003fc6070 */
[----:B------:R-:W-:Y:S01]  /*17370*/  VIADD R2, R245, 0xffffff9a ;  /* 0xffffff9af5027836 */ /* 0x000fe20000000000 */
[----:B------:R-:W-:-:S03]  /*17380*/  IADD3 R242, R244, -0x65, RZ ;  /* 0xffffff9bf4f27810 */ /* 0x000fc60007ffe0ff */
[----:B------:R2:W-:Y:S01]  /*17390*/  LDGSTS.E [R247+0x10004], desc[UR4][R250.64], !P4 ;  /* 0x10004000faf77fae */ /* 0x0005e2000e121844 */
[----:B------:R-:W-:Y:S01]  /*173a0*/  ISETP.GE.U32.AND P2, PT, R2, 0x7fffff5b, PT ;  /* 0x7fffff5b0200780c */ /* 0x000fe20003f46070 */
[----:B------:R-:W4:Y:S02]  /*173b0*/  LDC R245, c[0x0][0x230] ;  /* 0x00008c00fff57b82 */ /* 0x000f240000000800 */
[----:B------:R2:W-:Y:S01]  /*173c0*/  LDGSTS.E [R247+0x14004], desc[UR4][R34.64], !P4 ;  /* 0x1400400022f77fae */ /* 0x0005e2000e121844 */
[----:B-1----:R-:W-:Y:S01]  /*173d0*/  VIADD R2, R19, 0xffffff98 ;  /* 0xffffff9813027836 */ /* 0x002fe20000000000 */
[----:B------:R-:W-:Y:S01]  /*173e0*/  ISETP.GE.U32.AND P1, PT, R242, 0x7fffff5c, PT ;  /* 0x7fffff5cf200780c */ /* 0x000fe20003f26070 */
[----:B------:R-:W-:-:S03]  /*173f0*/  VIADD R242, R243, 0xffffff99 ;  /* 0xffffff99f3f27836 */ /* 0x000fc60000000000 */
[----:B------:R-:W1:Y:S01]  /*17400*/  LDC R244, c[0x0][0x230] ;  /* 0x00008c00fff47b82 */ /* 0x000e620000000800 */
[----:B------:R-:W-:Y:S01]  /*17410*/  ISETP.GE.U32.AND P4, PT, R2, 0x7fffff59, PT ;  /* 0x7fffff590200780c */ /* 0x000fe20003f86070 */
[----:B------:R-:W-:Y:S01]  /*17420*/  VIADD R2, R18, 0xffffffb6 ;  /* 0xffffffb612027836 */ /* 0x000fe20000000000 */
[----:B------:R-:W-:Y:S02]  /*17430*/  ISETP.GE.U32.AND P3, PT, R242, 0x7fffff5a, PT ;  /* 0x7fffff5af200780c */ /* 0x000fe40003f66070 */
[----:B------:R-:W-:-:S03]  /*17440*/  IADD3 R242, R27, -0x49, RZ ;  /* 0xffffffb71bf27810 */ /* 0x000fc60007ffe0ff */
[----:B------:R-:W1:Y:S08]  /*17450*/  LDC R19, c[0x0][0x230] ;  /* 0x00008c00ff137b82 */ /* 0x000e700000000800 */
[----:B------:R-:W1:Y:S08]  /*17460*/  LDC R18, c[0x0][0x230] ;  /* 0x00008c00ff127b82 */ /* 0x000e700000000800 */
[----:B------:R-:W1:Y:S01]  /*17470*/  LDC R243, c[0x0][0x230] ;  /* 0x00008c00fff37b82 */ /* 0x000e620000000800 */
[----:B--2---:R-:W-:-:S04]  /*17480*/  IMAD.WIDE R112, R4, 0x4, R112 ;  /* 0x0000000404707825 */ /* 0x004fc800078e0270 */
[C---:B------:R-:W-:Y:S01]  /*17490*/  IMAD.WIDE R192, R4.reuse, 0x4, R192 ;  /* 0x0000000404c07825 */ /* 0x040fe200078e02c0 */
[----:B------:R2:W-:Y:S04]  /*174a0*/  STL.64 [R1+0xbb0], R112 ;  /* 0x000bb07001007387 */ /* 0x0005e80000100a00 */
[----:B------:R2:W-:Y:S04]  /*174b0*/  STL.64 [R1+0xba8], R192 ;  /* 0x000ba8c001007387 */ /* 0x0005e80000100a00 */
[----:B------:R-:W-:Y:S01]  /*174c0*/  LDGSTS.E [R247+0x10008], desc[UR4][R112.64], !P5 ;  /* 0x1000800070f77fae */ /* 0x000fe2000e921844 */
[----:B------:R-:W-:-:S03]  /*174d0*/  IMAD.WIDE R250, R4, 0x4, R88 ;  /* 0x0000000404fa7825 */ /* 0x000fc600078e0258 */
[----:B------:R-:W-:Y:S01]  /*174e0*/  LDGSTS.E [R247+0x14008], desc[UR4][R192.64], !P5 ;  /* 0x14008000c0f77fae */ /* 0x000fe2000e921844 */
[----:B------:R-:W-:-:S03]  /*174f0*/  IMAD.WIDE R34, R4, 0x4, R6 ;  /* 0x0000000404227825 */ /* 0x000fc600078e0206 */
[----:B------:R-:W-:Y:S04]  /*17500*/  LDGSTS.E [R247+0x1000c], desc[UR4][R250.64], !P6 ;  /* 0x1000c000faf77fae */ /* 0x000fe8000f121844 */
[----:B------:R-:W4:Y:S04]  /*17510*/  LDL.LU.64 R6, [R1+0x428] ;  /* 0x0004280001067983 */ /* 0x000f280000300a00 */
[----:B------:R-:W4:Y:S04]  /*17520*/  LDL.LU.64 R88, [R1+0x420] ;  /* 0x0004200001587983 */ /* 0x000f280000300a00 */
[----:B------:R-:W-:Y:S04]  /*17530*/  STL.64 [R1+0xba0], R250 ;  /* 0x000ba0fa01007387 */ /* 0x000fe80000100a00 */
[----:B------:R4:W-:Y:S04]  /*17540*/  STL.64 [R1+0xb98], R34 ;  /* 0x000b982201007387 */ /* 0x0009e80000100a00 */
[----:B--2---:R-:W2:Y:S04]  /*17550*/  LDL.LU.64 R112, [R1+0x418] ;  /* 0x0004180001707983 */ /* 0x004ea80000300a00 */
[----:B------:R-:W2:Y:S04]  /*17560*/  LDL.LU.64 R192, [R1+0x410] ;  /* 0x0004100001c07983 */ /* 0x000ea80000300a00 */
[----:B------:R4:W-:Y:S01]  /*17570*/  LDGSTS.E [R247+0x1400c], desc[UR4][R34.64], !P6 ;  /* 0x1400c00022f77fae */ /* 0x0009e2000f121844 */
[----:B------:R-:W-:Y:S01]  /*17580*/  ISETP.GE.U32.AND P6, PT, R2, 0x7fffff77, PT ;  /* 0x7fffff770200780c */ /* 0x000fe20003fc6070 */
[----:B------:R-:W-:-:S02]  /*17590*/  VIADD R2, R26, 0xffffffb4 ;  /* 0xffffffb41a027836 */ /* 0x000fc40000000000 */
[----:B---3--:R-:W-:-:S04]  /*175a0*/  IMAD.WIDE R24, R4, 0x4, R24 ;  /* 0x0000000404187825 */ /* 0x008fc800078e0218 */
[C---:B------:R-:W-:Y:S01]  /*175b0*/  IMAD.WIDE R64, R4.reuse, 0x4, R64 ;  /* 0x0000000404407825 */ /* 0x040fe200078e0240 */
[----:B------:R3:W-:Y:S04]  /*175c0*/  STL.64 [R1+0xb48], R24 ;  /* 0x000b481801007387 */ /* 0x0007e80000100a00 */
[----:B------:R1:W-:Y:S04]  /*175d0*/  STL.64 [R1+0xb40], R64 ;  /* 0x000b404001007387 */ /* 0x0003e80000100a00 */
[----:B------:R-:W-:Y:S01]  /*175e0*/  LDGSTS.E [R247+0x18000], desc[UR4][R24.64], !P1 ;  /* 0x1800000018f77fae */ /* 0x000fe2000c921844 */
[----:B----4-:R-:W-:-:S03]  /*175f0*/  IMAD.WIDE R34, R4, 0x4, R40 ;  /* 0x0000000404227825 */ /* 0x010fc600078e0228 */
[----:B------:R-:W-:Y:S01]  /*17600*/  LDGSTS.E [R247+0x1c000], desc[UR4][R64.64], !P1 ;  /* 0x1c00000040f77fae */ /* 0x000fe2000c921844 */
[----:B------:R-:W-:-:S03]  /*17610*/  IMAD.WIDE R26, R4, 0x4, R136 ;  /* 0x00000004041a7825 */ /* 0x000fc600078e0288 */
[----:B------:R-:W4:Y:S04]  /*17620*/  LDL.LU.64 R40, [R1+0x5d0] ;  /* 0x0005d00001287983 */ /* 0x000f280000300a00 */
[----:B------:R-:W4:Y:S04]  /*17630*/  LDL.LU.64 R136, [R1+0x5c8] ;  /* 0x0005c80001887983 */ /* 0x000f280000300a00 */
[----:B------:R1:W-:Y:S04]  /*17640*/  STL.64 [R1+0xb38], R34 ;  /* 0x000b382201007387 */ /* 0x0003e80000100a00 */
[----:B------:R1:W-:Y:S04]  /*17650*/  STL.64 [R1+0xb30], R26 ;  /* 0x000b301a01007387 */ /* 0x0003e80000100a00 */
[----:B---3--:R-:W3:Y:S04]  /*17660*/  LDL.LU.64 R24, [R1+0x5c0] ;  /* 0x0005c00001187983 */ /* 0x008ee80000300a00 */
[----:B-1----:R-:W3:Y:S01]  /*17670*/  LDL.LU.64 R64, [R1+0x5b8] ;  /* 0x0005b80001407983 */ /* 0x002ee20000300a00 */
[----:B------:R-:W-:Y:S01]  /*17680*/  ISETP.GE.U32.AND P5, PT, R242, 0x7fffff78, PT ;  /* 0x7fffff78f200780c */ /* 0x000fe20003fa6070 */
[----:B------:R-:W-:-:S02]  /*17690*/  VIADD R242, R245, 0xffffffb5 ;  /* 0xffffffb5f5f27836 */ /* 0x000fc40000000000 */
[----:B------:R1:W-:Y:S03]  /*176a0*/  LDGSTS.E [R247+0x18004], desc[UR4][R34.64], !P2 ;  /* 0x1800400022f77fae */ /* 0x0003e6000d121844 */
[----:B------:R-:W-:Y:S01]  /*176b0*/  ISETP.GE.U32.AND P1, PT, R242, 0x7fffff76, PT ;  /* 0x7fffff76f200780c */ /* 0x000fe20003f26070 */
[----:B------:R1:W-:Y:S01]  /*176c0*/  LDGSTS.E [R247+0x1c004], desc[UR4][R26.64], !P2 ;  /* 0x1c0040001af77fae */ /* 0x0003e2000d121844 */
[----:B------:R-:W-:Y:S02]  /*176d0*/  IADD3 R242, R244, -0x69, RZ ;  /* 0xffffff97f4f27810 */ /* 0x000fe40007ffe0ff */
[----:B------:R-:W-:Y:S01]  /*176e0*/  ISETP.GE.U32.AND P2, PT, R2, 0x7fffff75, PT ;  /* 0x7fffff750200780c */ /* 0x000fe20003f46070 */
[----:B------:R-:W-:Y:S01]  /*176f0*/  VIADD R2, R19, 0xffffff96 ;  /* 0xffffff9613027836 */ /* 0x000fe20000000000 */
[----:B-1----:R-:W1:Y:S08]  /*17700*/  LDC R35, c[0x0][0x230] ;  /* 0x00008c00ff237b82 */ /* 0x002e700000000800 */
[----:B------:R-:W1:Y:S08]  /*17710*/  LDC R26, c[0x0][0x230] ;  /* 0x00008c00ff1a7b82 */ /* 0x000e700000000800 */
[----:B------:R-:W1:Y:S08]  /*17720*/  LDC R34, c[0x0][0x230] ;  /* 0x00008c00ff227b82 */ /* 0x000e700000000800 */
[----:B------:R-:W1:Y:S01]  /*17730*/  LDC R27, c[0x0][0x230] ;  /* 0x00008c00ff1b7b82 */ /* 0x000e620000000800 */
[----:B------:R-:W-:-:S04]  /*17740*/  IMAD.WIDE R6, R4, 0x4, R6 ;  /* 0x0000000404067825 */ /* 0x000fc800078e0206 */
[C---:B------:R-:W-:Y:S01]  /*17750*/  IMAD.WIDE R88, R4.reuse, 0x4, R88 ;  /* 0x0000000404587825 */ /* 0x040fe200078e0258 */
[----:B------:R1:W-:Y:S04]  /*17760*/  STL.64 [R1+0xb28], R6 ;  /* 0x000b280601007387 */ /* 0x0003e80000100a00 */
[----:B------:R1:W-:Y:S04]  /*17770*/  STL.64 [R1+0xb20], R88 ;  /* 0x000b205801007387 */ /* 0x0003e80000100a00 */
[----:B------:R-:W-:Y:S01]  /*17780*/  LDGSTS.E [R247+0x18008], desc[UR4][R6.64], !P3 ;  /* 0x1800800006f77fae */ /* 0x000fe2000d921844 */
[----:B--2---:R-:W-:-:S03]  /*17790*/  IMAD.WIDE R250, R4, 0x4, R112 ;  /* 0x0000000404fa7825 */ /* 0x004fc600078e0270 */
[----:B------:R-:W-:Y:S01]  /*177a0*/  LDGSTS.E [R247+0x1c008], desc[UR4][R88.64], !P3 ;  /* 0x1c00800058f77fae */ /* 0x000fe2000d921844 */
[----:B------:R-:W-:-:S03]  /*177b0*/  IMAD.WIDE R244, R4, 0x4, R192 ;  /* 0x0000000404f47825 */ /* 0x000fc600078e02c0 */
[----:B------:R-:W2:Y:S04]  /*177c0*/  LDL.LU.64 R112, [R1+0x5b0] ;  /* 0x0005b00001707983 */ /* 0x000ea80000300a00 */
[----:B------:R-:W2:Y:S04]  /*177d0*/  LDL.LU.64 R192, [R1+0x5a8] ;  /* 0x0005a80001c07983 */ /* 0x000ea80000300a00 */
[----:B------:R-:W-:Y:S04]  /*177e0*/  STL.64 [R1+0xb18], R250 ;  /* 0x000b18fa01007387 */ /* 0x000fe80000100a00 */
[----:B------:R3:W-:Y:S04]  /*177f0*/  STL.64 [R1+0xb10], R244 ;  /* 0x000b10f401007387 */ /* 0x0007e80000100a00 */
[----:B-1----:R-:W2:Y:S04]  /*17800*/  LDL.LU.64 R6, [R1+0x5a0] ;  /* 0x0005a00001067983 */ /* 0x002ea80000300a00 */
[----:B------:R-:W2:Y:S04]  /*17810*/  LDL.LU.64 R88, [R1+0x598] ;  /* 0x0005980001587983 */ /* 0x000ea80000300a00 */
[----:B------:R-:W-:Y:S04]  /*17820*/  LDGSTS.E [R247+0x1800c], desc[UR4][R250.64], !P4 ;  /* 0x1800c000faf77fae */ /* 0x000fe8000e121844 */
[----:B------:R1:W-:Y:S01]  /*17830*/  LDGSTS.E [R247+0x1c00c], desc[UR4][R244.64], !P4 ;  /* 0x1c00c000f4f77fae */ /* 0x0003e2000e121844 */
[----:B------:R-:W-:Y:S01]  /*17840*/  ISETP.GE.U32.AND P4, PT, R2, 0x7fffff57, PT ;  /* 0x7fffff570200780c */ /* 0x000fe20003f86070 */
[----:B------:R-:W-:-:S02]  /*17850*/  VIADD R2, R18, 0xffffff94 ;  /* 0xffffff9412027836 */ /* 0x000fc40000000000 */
[----:B----4-:R-:W-:-:S04]  /*17860*/  IMAD.WIDE R40, R4, 0x4, R40 ;  /* 0x0000000404287825 */ /* 0x010fc800078e0228 */
[C---:B------:R-:W-:Y:S01]  /*17870*/  IMAD.WIDE R136, R4.reuse, 0x4, R136 ;  /* 0x0000000404887825 */ /* 0x040fe200078e0288 */
[----:B------:R4:W-:Y:S03]  /*17880*/  STL.64 [R1+0xb50], R40 ;  /* 0x000b502801007387 */ /* 0x0009e60000100a00 */
[----:B---3--:R-:W-:Y:S01]  /*17890*/  IMAD.WIDE R64, R4, 0x4, R64 ;  /* 0x0000000404407825 */ /* 0x008fe200078e0240 */
[----:B------:R3:W-:Y:S01]  /*178a0*/  STL.64 [R1+0xb08], R136 ;  /* 0x000b088801007387 */ /* 0x0007e20000100a00 */
[----:B------:R-:W-:Y:S01]  /*178b0*/  ISETP.GE.U32.AND P3, PT, R242, 0x7fffff58, PT ;  /* 0x7fffff58f200780c */ /* 0x000fe20003f66070 */
[----:B-1----:R-:W1:Y:S01]  /*178c0*/  LDC R245, c[0x0][0x230] ;  /* 0x00008c00fff57b82 */ /* 0x002e620000000800 */
[----:B------:R-:W-:Y:S01]  /*178d0*/  IMAD.WIDE R250, R4, 0x4, R24 ;  /* 0x0000000404fa7825 */ /* 0x000fe200078e0218 */
[----:B------:R-:W-:Y:S04]  /*178e0*/  LDGSTS.E [R246+0x10000], desc[UR4][R40.64], !P5 ;  /* 0x1000000028f67fae */ /* 0x000fe8000e921844 */
[----:B------:R-:W2:Y:S02]  /*178f0*/  LDL.LU.64 R24, [R1+0x408] ;  /* 0x0004080001187983 */ /* 0x000ea40000300a00 */
[----:B------:R-:W1:Y:S02]  /*17900*/  LDC R244, c[0x0][0x230] ;  /* 0x00008c00fff47b82 */ /* 0x000e640000000800 */
[----:B------:R-:W2:Y:S04]  /*17910*/  LDL.LU.64 R18, [R1+0x400] ;  /* 0x0004000001127983 */ /* 0x000ea80000300a00 */
[----:B------:R2:W-:Y:S04]  /*17920*/  STL.64 [R1+0xb00], R250 ;  /* 0x000b00fa01007387 */ /* 0x0005e80000100a00 */
[----:B------:R1:W-:Y:S04]  /*17930*/  STL.64 [R1+0xaf8], R64 ;  /* 0x000af84001007387 */ /* 0x0003e80000100a00 */
[----:B----4-:R-:W4:Y:S04]  /*17940*/  LDL.LU.64 R40, [R1+0x3f8] ;  /* 0x0003f80001287983 */ /* 0x010f280000300a00 */
[----:B------:R-:W-:Y:S04]  /*17950*/  LDGSTS.E [R246+0x14000], desc[UR4][R136.64], !P5 ;  /* 0x1400000088f67fae */ /* 0x000fe8000e921844 */
[----:B------:R1:W-:Y:S04]  /*17960*/  LDGSTS.E [R246+0x10004], desc[UR4][R250.64], !P6 ;  /* 0x10004000faf67fae */ /* 0x0003e8000f121844 */
[----:B------:R-:W-:Y:S04]  /*17970*/  LDGSTS.E [R246+0x14004], desc[UR4][R64.64], !P6 ;  /* 0x1400400040f67fae */ /* 0x000fe8000f121844 */
[----:B---3--:R-:W3:Y:S01]  /*17980*/  LDL.LU.64 R136, [R1+0x3f0] ;  /* 0x0003f00001887983 */ /* 0x008ee20000300a00 */
[----:B------:R-:W-:Y:S01]  /*17990*/  ISETP.GE.U32.AND P6, PT, R2, 0x7fffff55, PT ;  /* 0x7fffff550200780c */ /* 0x000fe20003fc6070 */
[----:B------:R-:W-:-:S02]  /*179a0*/  VIADD R242, R243, 0xffffff95 ;  /* 0xffffff95f3f27836 */ /* 0x000fc40000000000 */
[----:B------:R-:W-:Y:S01]  /*179b0*/  VIADD R2, R26, 0xffffffb2 ;  /* 0xffffffb21a027836 */ /* 0x000fe20000000000 */
[----:B------:R-:W3:Y:S02]  /*179c0*/  LDC R243, c[0x0][0x230] ;  /* 0x00008c00fff37b82 */ /* 0x000ee40000000800 */
[----:B------:R-:W-:Y:S02]  /*179d0*/  ISETP.GE.U32.AND P5, PT, R242, 0x7fffff56, PT ;  /* 0x7fffff56f200780c */ /* 0x000fe40003fa6070 */
[----:B------:R-:W-:-:S04]  /*179e0*/  IADD3 R242, R35, -0x4d, RZ ;  /* 0xffffffb323f27810 */ /* 0x000fc80007ffe0ff */
[----:B------:R-:W3:Y:S01]  /*179f0*/  LDC R26, c[0x0][0x230] ;  /* 0x00008c00ff1a7b82 */ /* 0x000ee20000000800 */
[----:B--2---:R-:W-:-:S04]  /*17a00*/  IMAD.WIDE R112, R4, 0x4, R112 ;  /* 0x0000000404707825 */ /* 0x004fc800078e0270 */
[C---:B------:R-:W-:Y:S01]  /*17a10*/  IMAD.WIDE R192, R4.reuse, 0x4, R192 ;  /* 0x0000000404c07825 */ /* 0x040fe200078e02c0 */
[----:B------:R2:W-:Y:S04]  /*17a20*/  STL.64 [R1+0xaf0], R112 ;  /* 0x000af07001007387 */ /* 0x0005e80000100a00 */
[----:B------:R2:W-:Y:S04]  /*17a30*/  STL.64 [R1+0xae8], R192 ;  /* 0x000ae8c001007387 */ /* 0x0005e80000100a00 */
[----:B------:R-:W-:Y:S01]  /*17a40*/  LDGSTS.E [R246+0x10008], desc[UR4][R112.64], !P1 ;  /* 0x1000800070f67fae */ /* 0x000fe2000c921844 */
[----:B------:R-:W-:-:S03]  /*17a50*/  IMAD.WIDE R6, R4, 0x4, R6 ;  /* 0x0000000404067825 */ /* 0x000fc600078e0206 */
[----:B------:R-:W-:Y:S01]  /*17a60*/  LDGSTS.E [R246+0x14008], desc[UR4][R192.64], !P1 ;  /* 0x14008000c0f67fae */ /* 0x000fe2000c921844 */
[----:B-1----:R-:W-:-:S03]  /*17a70*/  IMAD.WIDE R250, R4, 0x4, R88 ;  /* 0x0000000404fa7825 */ /* 0x002fc600078e0258 */
[----:B------:R-:W-:Y:S04]  /*17a80*/  LDGSTS.E [R246+0x1000c], desc[UR4][R6.64], !P2 ;  /* 0x1000c00006f67fae */ /* 0x000fe8000d121844 */
[----:B------:R-:W3:Y:S04]  /*17a90*/  LDL.LU.64 R88, [R1+0x3e8] ;  /* 0x0003e80001587983 */ /* 0x000ee80000300a00 */
[----:B------:R-:W3:Y:S04]  /*17aa0*/  LDL.LU.64 R64, [R1+0x3e0] ;  /* 0x0003e00001407983 */ /* 0x000ee80000300a00 */
[----:B------:R1:W-:Y:S04]  /*17ab0*/  STL.64 [R1+0xae0], R6 ;  /* 0x000ae00601007387 */ /* 0x0003e80000100a00 */
[----:B------:R4:W-:Y:S04]  /*17ac0*/  STL.64 [R1+0xad8], R250 ;  /* 0x000ad8fa01007387 */ /* 0x0009e80000100a00 */
[----:B--2---:R-:W2:Y:S04]  /*17ad0*/  LDL.LU.64 R112, [R1+0x3d8] ;  /* 0x0003d80001707983 */ /* 0x004ea80000300a00 */
[----:B------:R-:W2:Y:S04]  /*17ae0*/  LDL.LU.64 R192, [R1+0x3d0] ;  /* 0x0003d00001c07983 */ /* 0x000ea80000300a00 */
[----:B------:R4:W-:Y:S01]  /*17af0*/  LDGSTS.E [R246+0x1400c], desc[UR4][R250.64], !P2 ;  /* 0x1400c000faf67fae */ /* 0x0009e2000d121844 */
[----:B------:R-:W-:Y:S01]  /*17b00*/  ISETP.GE.U32.AND P2, PT, R2, 0x7fffff73, PT ;  /* 0x7fffff730200780c */ /* 0x000fe20003f46070 */
[----:B------:R-:W-:-:S02]  /*17b10*/  VIADD R2, R34, 0xffffffb0 ;  /* 0xffffffb022027836 */ /* 0x000fc40000000000 */
[----:B-1----:R-:W2:Y:S01]  /*17b20*/  LDL.LU.64 R6, [R1+0x21e8] ;  /* 0x0021e80001067983 */ /* 0x002ea20000300a00 */
[----:B------:R-:W-:-:S04]  /*17b30*/  IMAD.WIDE R24, R4, 0x4, R24 ;  /* 0x0000000404187825 */ /* 0x000fc800078e0218 */
[C---:B------:R-:W-:Y:S01]  /*17b40*/  IMAD.WIDE R18, R4.reuse, 0x4, R18 ;  /* 0x0000000404127825 */ /* 0x040fe200078e0212 */
[----:B------:R-:W-:Y:S04]  /*17b50*/  STL.64 [R1+0xac8], R24 ;  /* 0x000ac81801007387 */ /* 0x000fe80000100a00 */
[----:B------:R1:W-:Y:S04]  /*17b60*/  STL.64 [R1+0xac0], R18 ;  /* 0x000ac01201007387 */ /* 0x0003e80000100a00 */
[----:B------:R-:W-:Y:S01]  /*17b70*/  LDGSTS.E [R246+0x18000], desc[UR4][R24.64], !P3 ;  /* 0x1800000018f67fae */ /* 0x000fe2000d921844 */
[----:B----4-:R-:W-:-:S03]  /*17b80*/  IMAD.WIDE R250, R4, 0x4, R40 ;  /* 0x0000000404fa7825 */ /* 0x010fc600078e0228 */
[----:B------:R-:W-:Y:S04]  /*17b90*/  LDGSTS.E [R246+0x1c000], desc[UR4][R18.64], !P3 ;  /* 0x1c00000012f67fae */ /* 0x000fe8000d921844 */
[----:B------:R-:W4:Y:S04]  /*17ba0*/  LDL.LU.64 R40, [R1+0x590] ;  /* 0x0005900001287983 */ /* 0x000f280000300a00 */
[----:B------:R-:W-:Y:S01]  /*17bb0*/  STL.64 [R1+0xab8], R250 ;  /* 0x000ab8fa01007387 */ /* 0x000fe20000100a00 */
[----:B------:R-:W-:Y:S01]  /*17bc0*/  ISETP.GE.U32.AND P1, PT, R242, 0x7fffff74, PT ;  /* 0x7fffff74f200780c */ /* 0x000fe20003f26070 */
[----:B---3--:R-:W-:-:S02]  /*17bd0*/  IMAD.WIDE R34, R4, 0x4, R136 ;  /* 0x0000000404227825 */ /* 0x008fc400078e0288 */
[----:B------:R-:W-:Y:S04]  /*17be0*/  LDGSTS.E [R246+0x18004], desc[UR4][R250.64], !P4 ;  /* 0x18004000faf67fae */ /* 0x000fe8000e121844 */
[----:B------:R-:W3:Y:S04]  /*17bf0*/  LDL.LU.64 R136, [R1+0x588] ;  /* 0x0005880001887983 */ /* 0x000ee80000300a00 */
[----:B------:R1:W-:Y:S04]  /*17c00*/  STL.64 [R1+0xab0], R34 ;  /* 0x000ab02201007387 */ /* 0x0003e80000100a00 */
[----:B-1----:R-:W3:Y:S04]  /*17c10*/  LDL.LU.64 R18, [R1+0x580] ;  /* 0x0005800001127983 */ /* 0x002ee80000300a00 */
[----:B------:R-:W3:Y:S01]  /*17c20*/  LDL.LU.64 R24, [R1+0x578] ;  /* 0x0005780001187983 */ /* 0x000ee20000300a00 */
[----:B------:R-:W-:-:S03]  /*17c30*/  VIADD R242, R245, 0xffffffb1 ;  /* 0xffffffb1f5f27836 */ /* 0x000fc60000000000 */
[----:B------:R1:W-:Y:S02]  /*17c40*/  LDGSTS.E [R246+0x1c004], desc[UR4][R34.64], !P4 ;  /* 0x1c00400022f67fae */ /* 0x0003e4000e121844 */
[----:B------:R-:W-:Y:S02]  /*17c50*/  ISETP.GE.U32.AND P3, PT, R242, 0x7fffff72, PT ;  /* 0x7fffff72f200780c */ /* 0x000fe40003f66070 */
[----:B------:R-:W-:Y:S01]  /*17c60*/  IADD3 R242, R244, -0x6d, RZ ;  /* 0xffffff93f4f27810 */ /* 0x000fe20007ffe0ff */
[----:B-1----:R-:W1:Y:S08]  /*17c70*/  LDC R35, c[0x0][0x230] ;  /* 0x00008c00ff237b82 */ /* 0x002e700000000800 */
[----:B------:R-:W1:Y:S01]  /*17c80*/  LDC R34, c[0x0][0x230] ;  /* 0x00008c00ff227b82 */ /* 0x000e620000000800 */
[----:B------:R-:W-:-:S04]  /*17c90*/  IMAD.WIDE R88, R4, 0x4, R88 ;  /* 0x0000000404587825 */ /* 0x000fc800078e0258 */
[C---:B------:R-:W-:Y:S01]  /*17ca0*/  IMAD.WIDE R64, R4.reuse, 0x4, R64 ;  /* 0x0000000404407825 */ /* 0x040fe200078e0240 */
[----:B------:R-:W-:Y:S04]  /*17cb0*/  STL.64 [R1+0x3f8], R88 ;  /* 0x0003f85801007387 */ /* 0x000fe80000100a00 */
[----:B------:R1:W-:Y:S04]  /*17cc0*/  STL.64 [R1+0x400], R64 ;  /* 0x0004004001007387 */ /* 0x0003e80000100a00 */
[----:B------:R-:W-:Y:S01]  /*17cd0*/  LDGSTS.E [R246+0x18008], desc[UR4][R88.64], !P5 ;  /* 0x1800800058f67fae */ /* 0x000fe2000e921844 */
[----:B--2---:R-:W-:-:S03]  /*17ce0*/  IMAD.WIDE R250, R4, 0x4, R112 ;  /* 0x0000000404fa7825 */ /* 0x004fc600078e0270 */
[----:B------:R-:W-:Y:S01]  /*17cf0*/  LDGSTS.E [R246+0x1c008], desc[UR4][R64.64], !P5 ;  /* 0x1c00800040f67fae */ /* 0x000fe2000e921844 */
[----:B------:R-:W-:-:S03]  /*17d00*/  IMAD.WIDE R244, R4, 0x4, R192 ;  /* 0x0000000404f47825 */ /* 0x000fc600078e02c0 */
[----:B------:R-:W2:Y:S04]  /*17d10*/  LDL.LU.64 R112, [R1+0x570] ;  /* 0x0005700001707983 */ /* 0x000ea80000300a00 */
[----:B------:R-:W-:Y:S04]  /*17d20*/  STL.64 [R1+0x420], R250 ;  /* 0x000420fa01007387 */ /* 0x000fe80000100a00 */
[----:B------:R-:W2:Y:S04]  /*17d30*/  LDL.LU.64 R192, [R1+0x568] ;  /* 0x0005680001c07983 */ /* 0x000ea80000300a00 */
[----:B------:R3:W-:Y:S04]  /*17d40*/  STL.64 [R1+0x438], R244 ;  /* 0x000438f401007387 */ /* 0x0007e80000100a00 */
[----:B-1----:R-:W2:Y:S04]  /*17d50*/  LDL.LU.64 R64, [R1+0x560] ;  /* 0x0005600001407983 */ /* 0x002ea80000300a00 */
[----:B------:R-:W2:Y:S04]  /*17d60*/  LDL.LU.64 R88, [R1+0x558] ;  /* 0x0005580001587983 */ /* 0x000ea80000300a00 */
[----:B------:R-:W-:Y:S04]  /*17d70*/  LDGSTS.E [R246+0x1800c], desc[UR4][R250.64], !P6 ;  /* 0x1800c000faf67fae */ /* 0x000fe8000f121844 */
[----:B------:R1:W-:Y:S04]  /*17d80*/  LDGSTS.E [R246+0x1c00c], desc[UR4][R244.64], !P6 ;  /* 0x1c00c000f4f67fae */ /* 0x0003e8000f121844 */
[----:B------:R1:W-:Y:S01]  /*17d90*/  STL.64 [R1+0x1e88], R246 ;  /* 0x001e88f601007387 */ /* 0x0003e20000100a00 */
[----:B----4-:R-:W-:-:S04]  /*17da0*/  IMAD.WIDE R40, R4, 0x4, R40 ;  /* 0x0000000404287825 */ /* 0x010fc800078e0228 */
[----:B---3--:R-:W-:Y:S01]  /*17db0*/  IMAD.WIDE R136, R4, 0x4, R136 ;  /* 0x0000000404887825 */ /* 0x008fe200078e0288 */
[----:B------:R3:W-:Y:S01]  /*17dc0*/  STL.64 [R1+0xad0], R40 ;  /* 0x000ad02801007387 */ /* 0x0007e20000100a00 */
[----:B------:R-:W-:Y:S01]  /*17dd0*/  ISETP.GE.U32.AND P4, PT, R2, 0x7fffff71, PT ;  /* 0x7fffff710200780c */ /* 0x000fe20003f86070 */
[----:B-1----:R-:W1:Y:S02]  /*17de0*/  LDC R245, c[0x0][0x230] ;  /* 0x00008c00fff57b82 */ /* 0x002e640000000800 */
[----:B------:R4:W-:Y:S01]  /*17df0*/  STL.64 [R1+0xaa8], R136 ;  /* 0x000aa88801007387 */ /* 0x0009e20000100a00 */
[----:B------:R-:W-:-:S03]  /*17e00*/  IMAD.WIDE R250, R4, 0x4, R18 ;  /* 0x0000000404fa7825 */ /* 0x000fc600078e0212 */
[----:B------:R-:W-:Y:S01]  /*17e10*/  LDGSTS.E [R11+0x10000], desc[UR4][R40.64], !P1 ;  /* 0x10000000280b7fae */ /* 0x000fe2000c921844 */
[----:B------:R-:W-:Y:S01]  /*17e20*/  ISETP.GE.U32.AND P5, PT, R242, 0x7fffff54, PT ;  /* 0x7fffff54f200780c */ /* 0x000fe20003fa6070 */
[----:B------:R-:W1:Y:S01]  /*17e30*/  LDC R244, c[0x0][0x230] ;  /* 0x00008c00fff47b82 */ /* 0x000e620000000800 */
[----:B------:R-:W-:Y:S01]  /*17e40*/  IMAD.WIDE R246, R4, 0x4, R24 ;  /* 0x0000000404f67825 */ /* 0x000fe200078e0218 */
[----:B------:R-:W-:Y:S04]  /*17e50*/  LDGSTS.E [R11+0x14000], desc[UR4][R136.64], !P1 ;  /* 0x14000000880b7fae */ /* 0x000fe8000c921844 */
[----:B------:R-:W2:Y:S04]  /*17e60*/  LDL.LU.64 R24, [R1+0x3c8] ;  /* 0x0003c80001187983 */ /* 0x000ea80000300a00 */
[----:B------:R-:W2:Y:S04]  /*17e70*/  LDL.LU.64 R18, [R1+0x3c0] ;  /* 0x0003c00001127983 */ /* 0x000ea80000300a00 */
[----:B------:R-:W-:Y:S04]  /*17e80*/  STL.64 [R1+0xaa0], R250 ;  /* 0x000aa0fa01007387 */ /* 0x000fe80000100a00 */
[----:B------:R2:W-:Y:S04]  /*17e90*/  STL.64 [R1+0xa98], R246 ;  /* 0x000a98f601007387 */ /* 0x0005e80000100a00 */
[----:B---3--:R-:W3:Y:S04]  /*17ea0*/  LDL.LU.64 R40, [R1+0x3b8] ;  /* 0x0003b80001287983 */ /* 0x008ee80000300a00 */
[----:B----4-:R-:W4:Y:S01]  /*17eb0*/  LDL.LU.64 R136, [R1+0x3b0] ;  /* 0x0003b00001887983 */ /* 0x010f220000300a00 */
[----:B------:R-:W-:-:S02]  /*17ec0*/  VIADD R2, R27, 0xffffff92 ;  /* 0xffffff921b027836 */ /* 0x000fc40000000000 */
[----:B------:R-:W-:Y:S01]  /*17ed0*/  VIADD R242, R243, 0xffffff91 ;  /* 0xffffff91f3f27836 */ /* 0x000fe20000000000 */
[----:B------:R-:W-:Y:S01]  /*17ee0*/  LDGSTS.E [R11+0x10004], desc[UR4][R250.64], !P2 ;  /* 0x10004000fa0b7fae */ /* 0x000fe2000d121844 */
[----:B------:R-:W1:Y:S01]  /*17ef0*/  LDC R27, c[0x0][0x230] ;  /* 0x00008c00ff1b7b82 */ /* 0x000e620000000800 */
[----:B------:R-:W-:Y:S01]  /*17f00*/  ISETP.GE.U32.AND P6, PT, R2, 0x7fffff53, PT ;  /* 0x7fffff530200780c */ /* 0x000fe20003fc6070 */
[----:B------:R-:W-:Y:S01]  /*17f10*/  VIADD R2, R26, 0xffffff90 ;  /* 0xffffff901a027836 */ /* 0x000fe20000000000 */
[----:B------:R2:W-:Y:S01]  /*17f20*/  LDGSTS.E [R11+0x14004], desc[UR4][R246.64], !P2 ;  /* 0x14004000f60b7fae */ /* 0x0005e2000d121844 */
[----:B------:R-:W-:Y:S02]  /*17f30*/  ISETP.GE.U32.AND P1, PT, R242, 0x7fffff52, PT ;  /* 0x7fffff52f200780c */ /* 0x000fe40003f26070 */
[----:B------:R-:W-:Y:S02]  /*17f40*/  IADD3 R242, R35, -0x51, RZ ;  /* 0xffffffaf23f27810 */ /* 0x000fe40007ffe0ff */
[----:B------:R-:W-:Y:S01]  /*17f50*/  ISETP.GE.U32.AND P2, PT, R2, 0x7fffff51, PT ;  /* 0x7fffff510200780c */ /* 0x000fe20003f46070 */
[----:B------:R-:W-:Y:S01]  /*17f60*/  VIADD R2, R34, 0xffffffae ;  /* 0xffffffae22027836 */ /* 0x000fe20000000000 */
[----:B------:R-:W1:Y:S08]  /*17f70*/  LDC R26, c[0x0][0x230] ;  /* 0x00008c00ff1a7b82 */ /* 0x000e700000000800 */
[----:B------:R-:W1:Y:S01]  /*17f80*/  LDC R243, c[0x0][0x230] ;  /* 0x00008c00fff37b82 */ /* 0x000e620000000800 */
[----:B--2---:R-:W-:-:S04]  /*17f90*/  IMAD.WIDE R112, R4, 0x4, R112 ;  /* 0x0000000404707825 */ /* 0x004fc800078e0270 */
[C---:B------:R-:W-:Y:S01]  /*17fa0*/  IMAD.WIDE R192, R4.reuse, 0x4, R192 ;  /* 0x0000000404c07825 */ /* 0x040fe200078e02c0 */
[----:B------:R2:W-:Y:S04]  /*17fb0*/  STL.64 [R1+0xa90], R112 ;  /* 0x000a907001007387 */ /* 0x0005e80000100a00 */
[----:B------:R1:W-:Y:S01]  /*17fc0*/  STL.64 [R1+0xa88], R192 ;  /* 0x000a88c001007387 */ /* 0x0003e20000100a00 */
        /* <DEDUP_REMOVED lines=9> */
[----:B-1----:R-:W2:Y:S04]  /*18060*/  LDL.LU.64 R192, [R1+0x390] ;  /* 0x0003900001c07983 */ /* 0x002ea80000300a00 */
[----:B------:R-:W-:Y:S04]  /*18070*/  LDGSTS.E [R11+0x1000c], desc[UR4][R246.64], !P4 ;  /* 0x1000c000f60b7fae */ /* 0x000fe8000e121844 */
[----:B------:R1:W-:Y:S01]  /*18080*/  LDGSTS.E [R11+0x1400c], desc[UR4][R34.64], !P4 ;  /* 0x1400c000220b7fae */ /* 0x0003e2000e121844 */
[----:B------:R-:W-:-:S04]  /*18090*/  IMAD.WIDE R24, R4, 0x4, R24 ;  /* 0x0000000404187825 */ /* 0x000fc800078e0218 */
[C---:B------:R-:W-:Y:S01]  /*180a0*/  IMAD.WIDE R18, R4.reuse, 0x4, R18 ;  /* 0x0000000404127825 */ /* 0x040fe200078e0212 */
[----:B------:R-:W-:Y:S03]  /*180b0*/  STL.64 [R1+0xa70], R24 ;  /* 0x000a701801007387 */ /* 0x000fe60000100a00 */
[----:B---3--:R-:W-:Y:S01]  /*180c0*/  IMAD.WIDE R250, R4, 0x4, R40 ;  /* 0x0000000404fa7825 */ /* 0x008fe200078e0228 */
[----:B------:R3:W-:Y:S01]  /*180d0*/  STL.64 [R1+0xa68], R18 ;  /* 0x000a681201007387 */ /* 0x0007e20000100a00 */
[----:B------:R-:W-:Y:S01]  /*180e0*/  ISETP.GE.U32.AND P3, PT, R242, 0x7fffff70, PT ;  /* 0x7fffff70f200780c */ /* 0x000fe20003f66070 */
[----:B-1----:R-:W1:Y:S01]  /*180f0*/  LDC R35, c[0x0][0x230] ;  /* 0x00008c00ff237b82 */ /* 0x002e620000000800 */
[----:B----4-:R-:W-:Y:S01]  /*18100*/  IMAD.WIDE R246, R4, 0x4, R136 ;  /* 0x0000000404f67825 */ /* 0x010fe200078e0288 */
[----:B------:R-:W4:Y:S04]  /*18110*/  LDL.LU.64 R40, [R1+0x550] ;  /* 0x0005500001287983 */ /* 0x000f280000300a00 */
[----:B------:R-:W-:Y:S02]  /*18120*/  STL.64 [R1+0xa60], R250 ;  /* 0x000a60fa01007387 */ /* 0x000fe40000100a00 */
[----:B------:R-:W1:Y:S02]  /*18130*/  LDC R34, c[0x0][0x230] ;  /* 0x00008c00ff227b82 */ /* 0x000e640000000800 */
[----:B------:R-:W4:Y:S04]  /*18140*/  LDL.LU.64 R136, [R1+0x548] ;  /* 0x0005480001887983 */ /* 0x000f280000300a00 */
[----:B------:R-:W-:Y:S04]  /*18150*/  LDGSTS.E [R11+0x18000], desc[UR4][R24.64], !P5 ;  /* 0x18000000180b7fae */ /* 0x000fe8000e921844 */
[----:B------:R2:W-:Y:S04]  /*18160*/  STL.64 [R1+0xa58], R246 ;  /* 0x000a58f601007387 */ /* 0x0005e80000100a00 */
[----:B------:R-:W-:Y:S01]  /*18170*/  LDGSTS.E [R11+0x1c000], desc[UR4][R18.64], !P5 ;  /* 0x1c000000120b7fae */ /* 0x000fe2000e921844 */
[----:B------:R-:W-:-:S03]  /*18180*/  VIADD R242, R245, 0xffffffad ;  /* 0xffffffadf5f27836 */ /* 0x000fc60000000000 */
[----:B------:R-:W-:Y:S04]  /*18190*/  LDGSTS.E [R11+0x18004], desc[UR4][R250.64], !P6 ;  /* 0x18004000fa0b7fae */ /* 0x000fe8000f121844 */
[----:B---3--:R-:W3:Y:S04]  /*181a0*/  LDL.LU.64 R18, [R1+0x540] ;  /* 0x0005400001127983 */ /* 0x008ee80000300a00 */
[----:B------:R-:W3:Y:S01]  /*181b0*/  LDL.LU.64 R24, [R1+0x538] ;  /* 0x0005380001187983 */ /* 0x000ee20000300a00 */
[----:B------:R-:W-:-:S03]  /*181c0*/  ISETP.GE.U32.AND P5, PT, R242, 0x7fffff6e, PT ;  /* 0x7fffff6ef200780c */ /* 0x000fc60003fa6070 */
[----:B------:R2:W-:Y:S01]  /*181d0*/  LDGSTS.E [R11+0x1c004], desc[UR4][R246.64], !P6 ;  /* 0x1c004000f60b7fae */ /* 0x0005e2000f121844 */
[----:B------:R-:W-:Y:S01]  /*181e0*/  IADD3 R242, R244, -0x71, RZ ;  /* 0xffffff8ff4f27810 */ /* 0x000fe20007ffe0ff */
        /* <DEDUP_REMOVED lines=8> */
[----:B------:R-:W-:Y:S04]  /*18270*/  LDGSTS.E [R11+0x1800c], desc[UR4][R246.64], !P2 ;  /* 0x1800c000f60b7fae */ /* 0x000fe8000d121844 */
[----:B-1----:R-:W2:Y:S04]  /*18280*/  LDL.LU.64 R88, [R1+0x530] ;  /* 0x0005300001587983 */ /* 0x002ea80000300a00 */
[----:B------:R-:W-:Y:S04]  /*18290*/  STL.64 [R1+0xa40], R246 ;  /* 0x000a40f601007387 */ /* 0x000fe80000100a00 */
[----:B------:R-:W2:Y:S04]  /*182a0*/  LDL.LU.64 R192, [R1+0x528] ;  /* 0x0005280001c07983 */ /* 0x000ea80000300a00 */
[----:B------:R1:W-:Y:S04]  /*182b0*/  STL.64 [R1+0xa38], R244 ;  /* 0x000a38f401007387 */ /* 0x0003e80000100a00 */
[----:B------:R-:W2:Y:S04]  /*182c0*/  LDL.LU.64 R64, [R1+0x520] ;  /* 0x0005200001407983 */ /* 0x000ea80000300a00 */
[----:B------:R-:W2:Y:S04]  /*182d0*/  LDL.LU.64 R112, [R1+0x518] ;  /* 0x0005180001707983 */ /* 0x000ea80000300a00 */
[----:B------:R1:W-:Y:S04]  /*182e0*/  LDGSTS.E [R11+0x1c00c], desc[UR4][R244.64], !P2 ;  /* 0x1c00c000f40b7fae */ /* 0x0003e8000d121844 */
[----:B------:R3:W-:Y:S01]  /*182f0*/  STL.64 [R1+0x1e90], R10 ;  /* 0x001e900a01007387 */ /* 0x0007e20000100a00 */
[----:B----4-:R-:W-:-:S04]  /*18300*/  IMAD.WIDE R40, R4, 0x4, R40 ;  /* 0x0000000404287825 */ /* 0x010fc800078e0228 */
[----:B------:R-:W-:Y:S01]  /*18310*/  IMAD.WIDE R136, R4, 0x4, R136 ;  /* 0x0000000404887825 */ /* 0x000fe200078e0288 */
[----:B------:R4:W-:Y:S01]  /*18320*/  STL.64 [R1+0xa30], R40 ;  /* 0x000a302801007387 */ /* 0x0009e20000100a00 */
[----:B------:R-:W-:Y:S01]  /*18330*/  ISETP.GE.U32.AND P4, PT, R2, 0x7fffff6f, PT ;  /* 0x7fffff6f0200780c */ /* 0x000fe20003f86070 */
[----:B-1----:R-:W1:Y:S02]  /*18340*/  LDC R245, c[0x0][0x230] ;  /* 0x00008c00fff57b82 */ /* 0x002e640000000800 */
[----:B------:R4:W-:Y:S04]  /*18350*/  STL.64 [R1+0xa28], R136 ;  /* 0x000a288801007387 */ /* 0x0009e80000100a00 */
[----:B------:R-:W-:Y:S01]  /*18360*/  LDGSTS.E [R6+0x10000], desc[UR4][R40.64], !P3 ;  /* 0x1000000028067fae */ /* 0x000fe2000d921844 */
[----:B------:R-:W-:Y:S01]  /*18370*/  ISETP.GE.U32.AND P1, PT, R242, 0x7fffff50, PT ;  /* 0x7fffff50f200780c */ /* 0x000fe20003f26070 */
[----:B------:R-:W1:Y:S02]  /*18380*/  LDC R244, c[0x0][0x230] ;  /* 0x00008c00fff47b82 */ /* 0x000e640000000800 */
[----:B------:R-:W-:Y:S01]  /*18390*/  LDGSTS.E [R6+0x14000], desc[UR4][R136.64], !P3 ;  /* 0x1400000088067fae */ /* 0x000fe2000d921844 */
[----:B---3--:R-:W-:-:S04]  /*183a0*/  IMAD.WIDE R246, R4, 0x4, R18 ;  /* 0x0000000404f67825 */ /* 0x008fc800078e0212 */
[----:B------:R-:W-:Y:S01]  /*183b0*/  IMAD.WIDE R10, R4, 0x4, R24 ;  /* 0x00000004040a7825 */ /* 0x000fe200078e0218 */
[----:B------:R-:W-:Y:S04]  /*183c0*/  LDGSTS.E [R6+0x10004], desc[UR4][R246.64], !P4 ;  /* 0x10004000f6067fae */ /* 0x000fe8000e121844 */
[----:B------:R-:W3:Y:S04]  /*183d0*/  LDL.LU.64 R24, [R1+0x388] ;  /* 0x0003880001187983 */ /* 0x000ee80000300a00 */
[----:B------:R-:W3:Y:S04]  /*183e0*/  LDL.LU.64 R18, [R1+0x380] ;  /* 0x0003800001127983 */ /* 0x000ee80000300a00 */
[----:B------:R-:W-:Y:S04]  /*183f0*/  STL.64 [R1+0xa20], R246 ;  /* 0x000a20f601007387 */ /* 0x000fe80000100a00 */
[----:B------:R1:W-:Y:S04]  /*18400*/  STL.64 [R1+0xa18], R10 ;  /* 0x000a180a01007387 */ /* 0x0003e80000100a00 */
[----:B----4-:R-:W4:Y:S04]  /*18410*/  LDL.LU.64 R40, [R1+0x378] ;  /* 0x0003780001287983 */ /* 0x010f280000300a00 */
[----:B------:R-:W4:Y:S01]  /*18420*/  LDL.LU.64 R136, [R1+0x370] ;  /* 0x0003700001887983 */ /* 0x000f220000300a00 */
[----:B------:R-:W-:-:S02]  /*18430*/  VIADD R2, R27, 0xffffffac ;  /* 0xffffffac1b027836 */ /* 0x000fc40000000000 */
[----:B------:R-:W1:Y:S01]  /*18440*/  LDC R27, c[0x0][0x230] ;  /* 0x00008c00ff1b7b82 */ /* 0x000e620000000800 */
[----:B------:R-:W-:Y:S01]  /*18450*/  VIADD R242, R243, 0xffffff8d ;  /* 0xffffff8df3f27836 */ /* 0x000fe20000000000 */
[----:B------:R1:W-:Y:S01]  /*18460*/  LDGSTS.E [R6+0x14004], desc[UR4][R10.64], !P4 ;  /* 0x140040000a067fae */ /* 0x0003e2000e121844 */
[----:B------:R-:W-:Y:S01]  /*18470*/  ISETP.GE.U32.AND P6, PT, R2, 0x7fffff6d, PT ;  /* 0x7fffff6d0200780c */ /* 0x000fe20003fc6070 */
[----:B------:R-:W-:-:S04]  /*18480*/  VIADD R2, R26, 0xffffff8e ;  /* 0xffffff8e1a027836 */ /* 0x000fc80000000000 */
[----:B------:R-:W2:Y:S01]  /*18490*/  LDC R26, c[0x0][0x230] ;  /* 0x00008c00ff1a7b82 */ /* 0x000ea20000000800 */
[----:B------:R-:W-:Y:S01]  /*184a0*/  ISETP.GE.U32.AND P2, PT, R2, 0x7fffff4f, PT ;  /* 0x7fffff4f0200780c */ /* 0x000fe20003f46070 */
[----:B------:R-:W-:Y:S01]  /*184b0*/  VIADD R2, R35, 0xffffff8c ;  /* 0xffffff8c23027836 */ /* 0x000fe20000000000 */
[----:B------:R-:W-:Y:S02]  /*184c0*/  ISETP.GE.U32.AND P3, PT, R242, 0x7fffff4e, PT ;  /* 0x7fffff4ef200780c */ /* 0x000fe40003f66070 */
[----:B------:R-:W-:Y:S02]  /*184d0*/  IADD3 R242, R34, -0x55, RZ ;  /* 0xffffffab22f27810 */ /* 0x000fe40007ffe0ff */
[----:B------:R-:W-:Y:S01]  /*184e0*/  ISETP.GE.U32.AND P4, PT, R2, 0x7fffff4d, PT ;  /* 0x7fffff4d0200780c */ /* 0x000fe20003f86070 */
[----:B-1----:R-:W1:Y:S01]  /*184f0*/  LDC R11, c[0x0][0x230] ;  /* 0x00008c00ff0b7b82 */ /* 0x002e620000000800 */
[----:B------:R-:W-:-:S07]  /*18500*/  VIADD R2, R27, 0xffffffaa ;  /* 0xffffffaa1b027836 */ /* 0x000fce0000000000 */
        /* <DEDUP_REMOVED lines=9> */
[----:B------:R-:W4:Y:S04]  /*185a0*/  LDL.LU.64 R64, [R1+0x368] ;  /* 0x0003680001407983 */ /* 0x000f280000300a00 */
[----:B------:R-:W4:Y:S04]  /*185b0*/  LDL.LU.64 R112, [R1+0x360] ;  /* 0x0003600001707983 */ /* 0x000f280000300a00 */
[----:B------:R-:W-:Y:S04]  /*185c0*/  STL.64 [R1+0xa00], R246 ;  /* 0x000a00f601007387 */ /* 0x000fe80000100a00 */
[----:B------:R4:W-:Y:S04]  /*185d0*/  STL.64 [R1+0x9f8], R34 ;  /* 0x0009f82201007387 */ /* 0x0009e80000100a00 */
[----:B--2---:R-:W2:Y:S04]  /*185e0*/  LDL.LU.64 R88, [R1+0x358] ;  /* 0x0003580001587983 */ /* 0x004ea80000300a00 */
[----:B------:R-:W-:Y:S04]  /*185f0*/  LDGSTS.E [R6+0x14008], desc[UR4][R192.64], !P5 ;  /* 0x14008000c0067fae */ /* 0x000fe8000e921844 */
[----:B------:R-:W-:Y:S04]  /*18600*/  LDGSTS.E [R6+0x1000c], desc[UR4][R246.64], !P6 ;  /* 0x1000c000f6067fae */ /* 0x000fe8000f121844 */
[----:B------:R4:W-:Y:S01]  /*18610*/  LDGSTS.E [R6+0x1400c], desc[UR4][R34.64], !P6 ;  /* 0x1400c00022067fae */ /* 0x0009e2000f121844 */
[----:B------:R-:W-:-:S03]  /*18620*/  ISETP.GE.U32.AND P6, PT, R2, 0x7fffff6b, PT ;  /* 0x7fffff6b0200780c */ /* 0x000fc60003fc6070 */
[----:B-1----:R-:W2:Y:S01]  /*18630*/  LDL.LU.64 R192, [R1+0x350] ;  /* 0x0003500001c07983 */ /* 0x002ea20000300a00 */
[----:B------:R-:W-:Y:S02]  /*18640*/  VIADD R2, R26, 0xffffffa8 ;  /* 0xffffffa81a027836 */ /* 0x000fe40000000000 */
[----:B---3--:R-:W-:-:S04]  /*18650*/  IMAD.WIDE R24, R4, 0x4, R24 ;  /* 0x0000000404187825 */ /* 0x008fc800078e0218 */
[C---:B------:R-:W-:Y:S01]  /*18660*/  IMAD.WIDE R18, R4.reuse, 0x4, R18 ;  /* 0x0000000404127825 */ /* 0x040fe200078e0212 */
[----:B------:R-:W-:Y:S04]  /*18670*/  STL.64 [R1+0x9f0], R24 ;  /* 0x0009f01801007387 */ /* 0x000fe80000100a00 */
[----:B------:R1:W-:Y:S04]  /*18680*/  STL.64 [R1+0x9e8], R18 ;  /* 0x0009e81201007387 */ /* 0x0003e80000100a00 */
[----:B------:R-:W-:Y:S01]  /*18690*/  LDGSTS.E [R6+0x18000], desc[UR4][R24.64], !P1 ;  /* 0x1800000018067fae */ /* 0x000fe2000c921844 */
[----:B----4-:R-:W-:-:S03]  /*186a0*/  IMAD.WIDE R34, R4, 0x4, R40 ;  /* 0x0000000404227825 */ /* 0x010fc600078e0228 */
[----:B------:R-:W-:Y:S01]  /*186b0*/  LDGSTS.E [R6+0x1c000], desc[UR4][R18.64], !P1 ;  /* 0x1c00000012067fae */ /* 0x000fe2000c921844 */
[----:B------:R-:W-:-:S03]  /*186c0*/  IMAD.WIDE R26, R4, 0x4, R136 ;  /* 0x00000004041a7825 */ /* 0x000fc600078e0288 */
[----:B------:R-:W3:Y:S04]  /*186d0*/  LDL.LU.64 R40, [R1+0x510] ;  /* 0x0005100001287983 */ /* 0x000ee80000300a00 */
[----:B------:R-:W-:Y:S04]  /*186e0*/  STL.64 [R1+0x9e0], R34 ;  /* 0x0009e02201007387 */ /* 0x000fe80000100a00 */
[----:B------:R-:W4:Y:S04]  /*186f0*/  LDL.LU.64 R136, [R1+0x508] ;  /* 0x0005080001887983 */ /* 0x000f280000300a00 */
[----:B------:R1:W-:Y:S04]  /*18700*/  STL.64 [R1+0x9d8], R26 ;  /* 0x0009d81a01007387 */ /* 0x0003e80000100a00 */
[----:B-1----:R-:W4:Y:S04]  /*18710*/  LDL.LU.64 R18, [R1+0x500] ;  /* 0x0005000001127983 */ /* 0x002f280000300a00 */
[----:B------:R-:W4:Y:S01]  /*18720*/  LDL.LU.64 R24, [R1+0x4f8] ;  /* 0x0004f80001187983 */ /* 0x000f220000300a00 */
[----:B------:R-:W-:Y:S01]  /*18730*/  ISETP.GE.U32.AND P5, PT, R242, 0x7fffff6c, PT ;  /* 0x7fffff6cf200780c */ /* 0x000fe20003fa6070 */
[----:B------:R-:W-:-:S02]  /*18740*/  VIADD R242, R245, 0xffffffa9 ;  /* 0xffffffa9f5f27836 */ /* 0x000fc40000000000 */
[----:B------:R-:W-:Y:S03]  /*18750*/  LDGSTS.E [R6+0x18004], desc[UR4][R34.64], !P2 ;  /* 0x1800400022067fae */ /* 0x000fe6000d121844 */
[----:B------:R-:W-:Y:S01]  /*18760*/  ISETP.GE.U32.AND P1, PT, R242, 0x7fffff6a, PT ;  /* 0x7fffff6af200780c */ /* 0x000fe20003f26070 */
[----:B------:R1:W-:Y:S01]  /*18770*/  LDGSTS.E [R6+0x1c004], desc[UR4][R26.64], !P2 ;  /* 0x1c0040001a067fae */ /* 0x0003e2000d121844 */
[----:B------:R-:W-:Y:S01]  /*18780*/  IADD3 R242, R244, -0x75, RZ ;  /* 0xffffff8bf4f27810 */ /* 0x000fe20007ffe0ff */
[----:B-1----:R-:W1:Y:S08]  /*18790*/  LDC R27, c[0x0][0x230] ;  /* 0x00008c00ff1b7b82 */ /* 0x002e700000000800 */
[----:B------:R-:W1:Y:S01]  /*187a0*/  LDC R26, c[0x0][0x230] ;  /* 0x00008c00ff1a7b82 */ /* 0x000e620000000800 */
[----:B------:R-:W-:-:S04]  /*187b0*/  IMAD.WIDE R64, R4, 0x4, R64 ;  /* 0x0000000404407825 */ /* 0x000fc800078e0240 */
[C---:B------:R-:W-:Y:S01]  /*187c0*/  IMAD.WIDE R112, R4.reuse, 0x4, R112 ;  /* 0x0000000404707825 */ /* 0x040fe200078e0270 */
[----:B------:R1:W-:Y:S04]  /*187d0*/  STL.64 [R1+0x9d0], R64 ;  /* 0x0009d04001007387 */ /* 0x0003e80000100a00 */
[----:B------:R1:W-:Y:S04]  /*187e0*/  STL.64 [R1+0x9c8], R112 ;  /* 0x0009c87001007387 */ /* 0x0003e80000100a00 */
[----:B------:R-:W-:Y:S01]  /*187f0*/  LDGSTS.E [R6+0x18008], desc[UR4][R64.64], !P3 ;  /* 0x1800800040067fae */ /* 0x000fe2000d921844 */
[----:B--2---:R-:W-:-:S03]  /*18800*/  IMAD.WIDE R244, R4, 0x4, R88 ;  /* 0x0000000404f47825 */ /* 0x004fc600078e0258 */
[----:B------:R-:W-:Y:S04]  /*18810*/  LDGSTS.E [R6+0x1c008], desc[UR4][R112.64], !P3 ;  /* 0x1c00800070067fae */ /* 0x000fe8000d921844 */
[----:B------:R2:W-:Y:S04]  /*18820*/  LDGSTS.E [R6+0x1800c], desc[UR4][R244.64], !P4 ;  /* 0x1800c000f4067fae */ /* 0x0005e8000e121844 */
[----:B-1----:R-:W2:Y:S04]  /*18830*/  LDL.LU.64 R64, [R1+0x4f0] ;  /* 0x0004f00001407983 */ /* 0x002ea80000300a00 */
[----:B------:R2:W-:Y:S01]  /*18840*/  STL.64 [R1+0x9c0], R244 ;  /* 0x0009c0f401007387 */ /* 0x0005e20000100a00 */
[----:B------:R-:W-:-:S03]  /*18850*/  IMAD.WIDE R34, R4, 0x4, R192 ;  /* 0x0000000404227825 */ /* 0x000fc600078e02c0 */
[----:B------:R-:W2:Y:S04]  /*18860*/  LDL.LU.64 R88, [R1+0x4e8] ;  /* 0x0004e80001587983 */ /* 0x000ea80000300a00 */
[----:B------:R1:W-:Y:S04]  /*18870*/  STL.64 [R1+0x9b8], R34 ;  /* 0x0009b82201007387 */ /* 0x0003e80000100a00 */
[----:B------:R-:W2:Y:S01]  /*18880*/  LDL.LU.64 R112, [R1+0x4e0] ;  /* 0x0004e00001707983 */ /* 0x000ea20000300a00 */
[----:B---3--:R-:W-:-:S03]  /*18890*/  IMAD.WIDE R40, R4, 0x4, R40 ;  /* 0x0000000404287825 */ /* 0x008fc600078e0228 */
[----:B------:R-:W3:Y:S01]  /*188a0*/  LDL.LU.64 R192, [R1+0x4d8] ;  /* 0x0004d80001c07983 */ /* 0x000ee20000300a00 */
[----:B----4-:R-:W-:-:S03]  /*188b0*/  IMAD.WIDE R136, R4, 0x4, R136 ;  /* 0x0000000404887825 */ /* 0x010fc600078e0288 */
[----:B------:R1:W-:Y:S01]  /*188c0*/  LDGSTS.E [R6+0x1c00c], desc[UR4][R34.64], !P4 ;  /* 0x1c00c00022067fae */ /* 0x0003e2000e121844 */
[----:B------:R-:W-:Y:S01]  /*188d0*/  ISETP.GE.U32.AND P2, PT, R2, 0x7fffff69, PT ;  /* 0x7fffff690200780c */ /* 0x000fe20003f46070 */
[----:B--2---:R-:W2:Y:S02]  /*188e0*/  LDC R245, c[0x0][0x230] ;  /* 0x00008c00fff57b82 */ /* 0x004ea40000000800 */
[----:B------:R4:W-:Y:S04]  /*188f0*/  STL.64 [R1+0x1e98], R6 ;  /* 0x001e980601007387 */ /* 0x0009e80000100a00 */
[----:B------:R4:W-:Y:S01]  /*18900*/  STL.64 [R1+0x9b0], R40 ;  /* 0x0009b02801007387 */ /* 0x0009e20000100a00 */
[----:B------:R-:W-:Y:S01]  /*18910*/  ISETP.GE.U32.AND P3, PT, R242, 0x7fffff4c, PT ;  /* 0x7fffff4cf200780c */ /* 0x000fe20003f66070 */
[----:B------:R-:W2:Y:S01]  /*18920*/  LDC R244, c[0x0][0x230] ;  /* 0x00008c00fff47b82 */ /* 0x000ea20000000800 */
[C---:B-1----:R-:W-:Y:S01]  /*18930*/  IMAD.WIDE R34, R4.reuse, 0x4, R18 ;  /* 0x0000000404227825 */ /* 0x042fe200078e0212 */
[----:B------:R1:W-:Y:S03]  /*18940*/  STL.64 [R1+0x9a8], R136 ;  /* 0x0009a88801007387 */ /* 0x0003e60000100a00 */
[----:B----4-:R-:W-:Y:S01]  /*18950*/  IMAD.WIDE R6, R4, 0x4, R24 ;  /* 0x0000000404067825 */ /* 0x010fe200078e0218 */
[----:B------:R-:W4:Y:S04]  /*18960*/  LDL.LU.64 R18, [R1+0x348] ;  /* 0x0003480001127983 */ /* 0x000f280000300a00 */
[----:B------:R-:W2:Y:S04]  /*18970*/  LDL.LU.64 R24, [R1+0x340] ;  /* 0x0003400001187983 */ /* 0x000ea80000300a00 */
[----:B------:R1:W-:Y:S04]  /*18980*/  STL.64 [R1+0x9a0], R34 ;  /* 0x0009a02201007387 */ /* 0x0003e80000100a00 */
[----:B------:R-:W-:Y:S04]  /*18990*/  LDGSTS.E [R5+0x10000], desc[UR4][R40.64], !P5 ;  /* 0x1000000028057fae */ /* 0x000fe8000e921844 */
[----:B------:R3:W-:Y:S04]  /*189a0*/  STL.64 [R1+0x998], R6 ;  /* 0x0009980601007387 */ /* 0x0007e80000100a00 */
[----:B------:R-:W-:Y:S04]  /*189b0*/  LDGSTS.E [R5+0x14000], desc[UR4][R136.64], !P5 ;  /* 0x1400000088057fae */ /* 0x000fe8000e921844 */
[----:B------:R-:W2:Y:S01]  /*189c0*/  LDL.LU.64 R40, [R1+0x338] ;  /* 0x0003380001287983 */ /* 0x000ea20000300a00 */
[----:B------:R-:W-:-:S02]  /*189d0*/  VIADD R2, R11, 0xffffff8a ;  /* 0xffffff8a0b027836 */ /* 0x000fc40000000000 */
[----:B------:R-:W-:Y:S01]  /*189e0*/  VIADD R242, R243, 0xffffff89 ;  /* 0xffffff89f3f27836 */ /* 0x000fe20000000000 */
[----:B------:R1:W-:Y:S01]  /*189f0*/  LDGSTS.E [R5+0x10004], desc[UR4][R34.64], !P6 ;  /* 0x1000400022057fae */ /* 0x0003e2000f121844 */
[----:B------:R-:W2:Y:S03]  /*18a00*/  LDC R11, c[0x0][0x230] ;  /* 0x00008c00ff0b7b82 */ /* 0x000ea60000000800 */
[----:B-1----:R-:W2:Y:S01]  /*18a10*/  LDL.LU.64 R136, [R1+0x330] ;  /* 0x0003300001887983 */ /* 0x002ea20000300a00 */
[----:B------:R-:W-:Y:S01]  /*18a20*/  ISETP.GE.U32.AND P4, PT, R2, 0x7fffff4b, PT ;  /* 0x7fffff4b0200780c */ /* 0x000fe20003f86070 */
[----:B------:R-:W-:Y:S01]  /*18a30*/  VIADD R2, R10, 0xffffff88 ;  /* 0xffffff880a027836 */ /* 0x000fe20000000000 */
[----:B------:R-:W-:Y:S01]  /*18a40*/  ISETP.GE.U32.AND P5, PT, R242, 0x7fffff4a, PT ;  /* 0x7fffff4af200780c */ /* 0x000fe20003fa6070 */
[----:B------:R3:W-:Y:S01]  /*18a50*/  LDGSTS.E [R5+0x14004], desc[UR4][R6.64], !P6 ;  /* 0x1400400006057fae */ /* 0x0007e2000f121844 */
[----:B------:R-:W-:Y:S01]  /*18a60*/  IADD3 R242, R27, -0x59, RZ ;  /* 0xffffffa71bf27810 */ /* 0x000fe20007ffe0ff */
[----:B------:R-:W1:Y:S01]  /*18a70*/  LDC R10, c[0x0][0x230] ;  /* 0x00008c00ff0a7b82 */ /* 0x000e620000000800 */
[----:B------:R-:W-:Y:S01]  /*18a80*/  ISETP.GE.U32.AND P6, PT, R2, 0x7fffff49, PT ;  /* 0x7fffff490200780c */ /* 0x000fe20003fc6070 */
[----:B------:R-:W-:-:S06]  /*18a90*/  VIADD R2, R26, 0xffffffa6 ;  /* 0xffffffa61a027836 */ /* 0x000fcc0000000000 */
[----:B------:R-:W1:Y:S01]  /*18aa0*/  LDC R243, c[0x0][0x230] ;  /* 0x00008c00fff37b82 */ /* 0x000e620000000800 */
[----:B------:R-:W-:-:S04]  /*18ab0*/  IMAD.WIDE R64, R4, 0x4, R64 ;  /* 0x0000000404407825 */ /* 0x000fc800078e0240 */
[C---:B------:R-:W-:Y:S01]  /*18ac0*/  IMAD.WIDE R34, R4.reuse, 0x4, R88 ;  /* 0x0000000404227825 */ /* 0x040fe200078e0258 */
[----:B------:R1:W-:Y:S04]  /*18ad0*/  STL.64 [R1+0x990], R64 ;  /* 0x0009904001007387 */ /* 0x0003e80000100a00 */
[----:B------:R2:W-:Y:S01]  /*18ae0*/  STL.64 [R1+0x988], R34 ;  /* 0x0009882201007387 */ /* 0x0005e20000100a00 */
[----:B------:R-:W-:-:S03]  /*18af0*/  IMAD.WIDE R26, R4, 0x4, R112 ;  /* 0x00000004041a7825 */ /* 0x000fc600078e0270 */
[----:B------:R-:W-:Y:S04]  /*18b00*/  LDGSTS.E [R5+0x10008], desc[UR4][R64.64], !P1 ;  /* 0x1000800040057fae */ /* 0x000fe8000c921844 */
[----:B------:R2:W-:Y:S04]  /*18b10*/  LDGSTS.E [R5+0x14008], desc[UR4][R34.64], !P1 ;  /* 0x1400800022057fae */ /* 0x0005e8000c921844 */
[----:B------:R-:W-:Y:S01]  /*18b20*/  LDGSTS.E [R5+0x1000c], desc[UR4][R26.64], !P2 ;  /* 0x1000c0001a057fae */ /* 0x000fe2000d121844 */
[----:B---3--:R-:W-:-:S03]  /*18b30*/  IMAD.WIDE R6, R4, 0x4, R192 ;  /* 0x0000000404067825 */ /* 0x008fc600078e02c0 */
[----:B------:R-:W3:Y:S04]  /*18b40*/  LDL.LU.64 R192, [R1+0x328] ;  /* 0x0003280001c07983 */ /* 0x000ee80000300a00 */
[----:B------:R-:W3:Y:S04]  /*18b50*/  LDL.LU.64 R88, [R1+0x320] ;  /* 0x0003200001587983 */ /* 0x000ee80000300a00 */
[----:B------:R-:W-:Y:S04]  /*18b60*/  STL.64 [R1+0x980], R26 ;  /* 0x0009801a01007387 */ /* 0x000fe80000100a00 */
[----:B------:R2:W-:Y:S04]  /*18b70*/  STL.64 [R1+0x978], R6 ;  /* 0x0009780601007387 */ /* 0x0005e80000100a00 */
[----:B-1----:R-:W3:Y:S04]  /*18b80*/  LDL.LU.64 R64, [R1+0x318] ;  /* 0x0003180001407983 */ /* 0x002ee80000300a00 */
[----:B------:R-:W3:Y:S01]  /*18b90*/  LDL.LU.64 R112, [R1+0x310] ;  /* 0x0003100001707983 */ /* 0x000ee20000300a00 */
[----:B----4-:R-:W-:-:S03]  /*18ba0*/  IMAD.WIDE R18, R4, 0x4, R18 ;  /* 0x0000000404127825 */ /* 0x010fc600078e0212 */
[----:B------:R1:W-:Y:S01]  /*18bb0*/  LDGSTS.E [R5+0x1400c], desc[UR4][R6.64], !P2 ;  /* 0x1400c00006057fae */ /* 0x0003e2000d121844 */
[----:B--2---:R-:W-:-:S03]  /*18bc0*/  IMAD.WIDE R24, R4, 0x4, R24 ;  /* 0x0000000404187825 */ /* 0x004fc600078e0218 */
[----:B------:R2:W-:Y:S04]  /*18bd0*/  STL.64 [R1+0x970], R18 ;  /* 0x0009701201007387 */ /* 0x0005e80000100a00 */
[----:B------:R4:W-:Y:S04]  /*18be0*/  STL.64 [R1+0x968], R24 ;  /* 0x0009681801007387 */ /* 0x0009e80000100a00 */
[----:B------:R-:W-:Y:S01]  /*18bf0*/  LDGSTS.E [R5+0x18000], desc[UR4][R18.64], !P3 ;  /* 0x1800000012057fae */ /* 0x000fe2000d921844 */
[----:B------:R-:W-:-:S03]  /*18c00*/  IMAD.WIDE R34, R4, 0x4, R40 ;  /* 0x0000000404227825 */ /* 0x000fc600078e0228 */
[----:B------:R-:W-:Y:S01]  /*18c10*/  LDGSTS.E [R5+0x1c000], desc[UR4][R24.64], !P3 ;  /* 0x1c00000018057fae */ /* 0x000fe2000d921844 */
[----:B------:R-:W-:Y:S01]  /*18c20*/  ISETP.GE.U32.AND P1, PT, R242, 0x7fffff68, PT ;  /* 0x7fffff68f200780c */ /* 0x000fe20003f26070 */
[----:B-1----:R-:W1:Y:S02]  /*18c30*/  LDC R7, c[0x0][0x230] ;  /* 0x00008c00ff077b82 */ /* 0x002e640000000800 */
[----:B------:R-:W3:Y:S01]  /*18c40*/  LDL.LU.64 R40, [R1+0x4d0] ;  /* 0x0004d00001287983 */ /* 0x000ee20000300a00 */
[----:B------:R-:W-:-:S03]  /*18c50*/  IMAD.WIDE R26, R4, 0x4, R136 ;  /* 0x00000004041a7825 */ /* 0x000fc600078e0288 */
[----:B------:R3:W-:Y:S02]  /*18c60*/  LDGSTS.E [R5+0x18004], desc[UR4][R34.64], !P4 ;  /* 0x1800400022057fae */ /* 0x0007e4000e121844 */
[----:B------:R-:W1:Y:S02]  /*18c70*/  LDC R6, c[0x0][0x230] ;  /* 0x00008c00ff067b82 */ /* 0x000e640000000800 */
[----:B------:R-:W3:Y:S04]  /*18c80*/  LDL.LU.64 R136, [R1+0x4c8] ;  /* 0x0004c80001887983 */ /* 0x000ee80000300a00 */
[----:B------:R3:W-:Y:S04]  /*18c90*/  STL.64 [R1+0x960], R34 ;  /* 0x0009602201007387 */ /* 0x0007e80000100a00 */
[----:B------:R3:W-:Y:S04]  /*18ca0*/  STL.64 [R1+0x958], R26 ;  /* 0x0009581a01007387 */ /* 0x0007e80000100a00 */
[----:B--2---:R-:W2:Y:S04]  /*18cb0*/  LDL.LU.64 R18, [R1+0x4c0] ;  /* 0x0004c00001127983 */ /* 0x004ea80000300a00 */
[----:B----4-:R-:W4:Y:S04]  /*18cc0*/  LDL.LU.64 R24, [R1+0x4b8] ;  /* 0x0004b80001187983 */ /* 0x010f280000300a00 */
[----:B------:R1:W-:Y:S01]  /*18cd0*/  LDGSTS.E [R5+0x1c004], desc[UR4][R26.64], !P4 ;  /* 0x1c0040001a057fae */ /* 0x0003e2000e121844 */
[----:B---3--:R-:W-:-:S04]  /*18ce0*/  IMAD.WIDE R192, R4, 0x4, R192 ;  /* 0x0000000404c07825 */ /* 0x008fc800078e02c0 */
[C---:B------:R-:W-:Y:S01]  /*18cf0*/  IMAD.WIDE R88, R4.reuse, 0x4, R88 ;  /* 0x0000000404587825 */ /* 0x040fe200078e0258 */
[----:B------:R-:W-:Y:S04]  /*18d00*/  STL.64 [R1+0x950], R192 ;  /* 0x000950c001007387 */ /* 0x000fe80000100a00 */
[----:B------:R3:W-:Y:S04]  /*18d10*/  STL.64 [R1+0x948], R88 ;  /* 0x0009485801007387 */ /* 0x0007e80000100a00 */
[----:B------:R-:W-:Y:S01]  /*18d20*/  LDGSTS.E [R5+0x18008], desc[UR4][R192.64], !P5 ;  /* 0x18008000c0057fae */ /* 0x000fe2000e921844 */
[----:B------:R-:W-:-:S03]  /*18d30*/  IMAD.WIDE R34, R4, 0x4, R64 ;  /* 0x0000000404227825 */ /* 0x000fc600078e0240 */
[----:B------:R-:W-:Y:S01]  /*18d40*/  LDGSTS.E [R5+0x1c008], desc[UR4][R88.64], !P5 ;  /* 0x1c00800058057fae */ /* 0x000fe2000e921844 */
[----:B-1----:R-:W-:-:S03]  /*18d50*/  IMAD.WIDE R26, R4, 0x4, R112 ;  /* 0x00000004041a7825 */ /* 0x002fc600078e0270 */
[----:B------:R-:W4:Y:S04]  /*18d60*/  LDL.LU.64 R64, [R1+0x4b0] ;  /* 0x0004b00001407983 */ /* 0x000f280000300a00 */
[----:B------:R-:W4:Y:S04]  /*18d70*/  LDL.LU.64 R112, [R1+0x4a8] ;  /* 0x0004a80001707983 */ /* 0x000f280000300a00 */
[----:B------:R2:W-:Y:S04]  /*18d80*/  STL.64 [R1+0x940], R34 ;  /* 0x0009402201007387 */ /* 0x0005e80000100a00 */
[----:B------:R4:W-:Y:S04]  /*18d90*/  STL.64 [R1+0x938], R26 ;  /* 0x0009381a01007387 */ /* 0x0009e80000100a00 */
[----:B---3--:R-:W3:Y:S04]  /*18da0*/  LDL.LU.64 R88, [R1+0x4a0] ;  /* 0x0004a00001587983 */ /* 0x008ee80000300a00 */
[----:B------:R2:W-:Y:S04]  /*18db0*/  LDGSTS.E [R5+0x1800c], desc[UR4][R34.64], !P6 ;  /* 0x1800c00022057fae */ /* 0x0005e8000f121844 */
[----:B------:R-:W3:Y:S04]  /*18dc0*/  LDL.LU.64 R192, [R1+0x498] ;  /* 0x0004980001c07983 */ /* 0x000ee80000300a00 */
[----:B------:R4:W-:Y:S01]  /*18dd0*/  LDGSTS.E [R5+0x1c00c], desc[UR4][R26.64], !P6 ;  /* 0x1c00c0001a057fae */ /* 0x0009e2000f121844 */
[----:B------:R-:W-:-:S04]  /*18de0*/  IMAD.WIDE R40, R4, 0x4, R40 ;  /* 0x0000000404287825 */ /* 0x000fc800078e0228 */
[C---:B------:R-:W-:Y:S01]  /*18df0*/  IMAD.WIDE R136, R4.reuse, 0x4, R136 ;  /* 0x0000000404887825 */ /* 0x040fe200078e0288 */
[----:B------:R1:W-:Y:S04]  /*18e00*/  STL.64 [R1+0x930], R40 ;  /* 0x0009302801007387 */ /* 0x0003e80000100a00 */
[----:B------:R1:W-:Y:S04]  /*18e10*/  STL.64 [R1+0x928], R136 ;  /* 0x0009288801007387 */ /* 0x0003e80000100a00 */
[----:B------:R-:W-:Y:S01]  /*18e20*/  LDGSTS.E [R3+0x10000], desc[UR4][R40.64], !P1 ;  /* 0x1000000028037fae */ /* 0x000fe2000c921844 */
[----:B--2---:R-:W-:-:S03]  /*18e30*/  IMAD.WIDE R34, R4, 0x4, R18 ;  /* 0x0000000404227825 */ /* 0x004fc600078e0212 */
[----:B------:R-:W-:Y:S01]  /*18e40*/  LDGSTS.E [R3+0x14000], desc[UR4][R136.64], !P1 ;  /* 0x1400000088037fae */ /* 0x000fe2000c921844 */
[----:B----4-:R-:W-:-:S03]  /*18e50*/  IMAD.WIDE R26, R4, 0x4, R24 ;  /* 0x00000004041a7825 */ /* 0x010fc600078e0218 */
[----:B------:R-:W2:Y:S04]  /*18e60*/  LDL.LU.64 R18, [R1+0x308] ;  /* 0x0003080001127983 */ /* 0x000ea80000300a00 */
[----:B------:R-:W4:Y:S04]  /*18e70*/  LDL.LU.64 R24, [R1+0x300] ;  /* 0x0003000001187983 */ /* 0x000f280000300a00 */
[----:B------:R1:W-:Y:S04]  /*18e80*/  STL.64 [R1+0x920], R34 ;  /* 0x0009202201007387 */ /* 0x0003e80000100a00 */
[----:B------:R1:W-:Y:S04]  /*18e90*/  STL.64 [R1+0x918], R26 ;  /* 0x0009181a01007387 */ /* 0x0003e80000100a00 */
[----:B-1----:R-:W4:Y:S04]  /*18ea0*/  LDL.LU.64 R40, [R1+0x2f8] ;  /* 0x0002f80001287983 */ /* 0x002f280000300a00 */
[----:B------:R-:W4:Y:S01]  /*18eb0*/  LDL.LU.64 R136, [R1+0x2f0] ;  /* 0x0002f00001887983 */ /* 0x000f220000300a00 */
[----:B------:R-:W-:Y:S01]  /*18ec0*/  ISETP.GE.U32.AND P2, PT, R2, 0x7fffff67, PT ;  /* 0x7fffff670200780c */ /* 0x000fe20003f46070 */
[----:B------:R-:W-:-:S02]  /*18ed0*/  VIADD R2, R11, 0xffffffa4 ;  /* 0xffffffa40b027836 */ /* 0x000fc40000000000 */
[----:B------:R-:W-:Y:S01]  /*18ee0*/  VIADD R242, R245, 0xffffffa5 ;  /* 0xffffffa5f5f27836 */ /* 0x000fe20000000000 */
[----:B------:R-:W1:Y:S02]  /*18ef0*/  LDC R11, c[0x0][0x230] ;  /* 0x00008c00ff0b7b82 */ /* 0x000e640000000800 */
[----:B------:R-:W-:Y:S01]  /*18f00*/  ISETP.GE.U32.AND P4, PT, R2, 0x7fffff65, PT ;  /* 0x7fffff650200780c */ /* 0x000fe20003f86070 */
[----:B------:R-:W-:Y:S01]  /*18f10*/  VIADD R2, R10, 0xffffff86 ;  /* 0xffffff860a027836 */ /* 0x000fe20000000000 */
[----:B------:R-:W-:-:S04]  /*18f20*/  ISETP.GE.U32.AND P3, PT, R242, 0x7fffff66, PT ;  /* 0x7fffff66f200780c */ /* 0x000fc80003f66070 */
[----:B------:R-:W2:Y:S01]  /*18f30*/  LDC R10, c[0x0][0x230] ;  /* 0x00008c00ff0a7b82 */ /* 0x000ea20000000800 */
[----:B------:R1:W-:Y:S04]  /*18f40*/  LDGSTS.E [R3+0x10004], desc[UR4][R34.64], !P2 ;  /* 0x1000400022037fae */ /* 0x0003e8000d121844 */
[----:B------:R1:W-:Y:S01]  /*18f50*/  LDGSTS.E [R3+0x14004], desc[UR4][R26.64], !P2 ;  /* 0x140040001a037fae */ /* 0x0003e2000d121844 */
[----:B------:R-:W-:Y:S01]  /*18f60*/  ISETP.GE.U32.AND P6, PT, R2, 0x7fffff47, PT ;  /* 0x7fffff470200780c */ /* 0x000fe20003fc6070 */
[----:B------:R-:W-:Y:S01]  /*18f70*/  VIADD R2, R7, 0xffffff84 ;  /* 0xffffff8407027836 */ /* 0x000fe20000000000 */
[----:B------:R-:W-:Y:S01]  /*18f80*/  IADD3 R242, R244, -0x79, RZ ;  /* 0xffffff87f4f27810 */ /* 0x000fe20007ffe0ff */
[----:B------:R-:W4:Y:S03]  /*18f90*/  LDC R245, c[0x0][0x230] ;  /* 0x00008c00fff57b82 */ /* 0x000f260000000800 */
[----:B------:R-:W-:Y:S01]  /*18fa0*/  ISETP.GE.U32.AND P5, PT, R242, 0x7fffff48, PT ;  /* 0x7fffff48f200780c */ /* 0x000fe20003fa6070 */
[----:B------:R-:W-:Y:S01]  /*18fb0*/  VIADD R242, R243, 0xffffff85 ;  /* 0xffffff85f3f27836 */ /* 0x000fe20000000000 */
[----:B------:R-:W-:Y:S01]  /*18fc0*/  ISETP.GE.U32.AND P2, PT, R2, 0x7fffff45, PT ;  /* 0x7fffff450200780c */ /* 0x000fe20003f46070 */
[----:B------:R-:W-:-:S02]  /*18fd0*/  VIADD R2, R6, 0xffffffa2 ;  /* 0xffffffa206027836 */ /* 0x000fc40000000000 */
[----:B------:R-:W4:Y:S01]  /*18fe0*/  LDC R243, c[0x0][0x230] ;  /* 0x00008c00fff37b82 */ /* 0x000f220000000800 */
[----:B------:R-:W-:Y:S02]  /*18ff0*/  ISETP.GE.U32.AND P1, PT, R242, 0x7fffff46, PT ;  /* 0x7fffff46f200780c */ /* 0x000fe40003f26070 */
[----:B-1----:R-:W-:-:S05]  /*19000*/  IADD3 R242, R11, -0x5d, RZ ;  /* 0xffffffa30bf27810 */ /* 0x002fca0007ffe0ff */
[----:B------:R-:W1:Y:S08]  /*19010*/  LDC R7, c[0x0][0x230] ;  /* 0x00008c00ff077b82 */ /* 0x000e700000000800 */
[----:B------:R-:W1:Y:S08]  /*19020*/  LDC R6, c[0x0][0x230] ;  /* 0x00008c00ff067b82 */ /* 0x000e700000000800 */
[----:B------:R-:W1:Y:S01]  /*19030*/  LDC R244, c[0x0][0x230] ;  /* 0x00008c00fff47b82 */ /* 0x000e620000000800 */
[----:B------:R-:W-:-:S04]  /*19040*/  IMAD.WIDE R34, R4, 0x4, R64 ;  /* 0x0000000404227825 */ /* 0x000fc800078e0240 */
[C---:B------:R-:W-:Y:S01]  /*19050*/  IMAD.WIDE R26, R4.reuse, 0x4, R112 ;  /* 0x00000004041a7825 */ /* 0x040fe200078e0270 */
[----:B------:R-:W-:Y:S04]  /*19060*/  LDGSTS.E [R3+0x10008], desc[UR4][R34.64], !P3 ;  /* 0x1000800022037fae */ /* 0x000fe8000d921844 */
[----:B------:R-:W4:Y:S04]  /*19070*/  LDL.LU.64 R112, [R1+0x2e8] ;  /* 0x0002e80001707983 */ /* 0x000f280000300a00 */
[----:B------:R1:W-:Y:S01]  /*19080*/  STL.64 [R1+0x910], R34 ;  /* 0x0009102201007387 */ /* 0x0003e20000100a00 */
[----:B---3--:R-:W-:-:S03]  /*19090*/  IMAD.WIDE R250, R4, 0x4, R88 ;  /* 0x0000000404fa7825 */ /* 0x008fc600078e0258 */
[----:B------:R-:W3:Y:S04]  /*190a0*/  LDL.LU.64 R64, [R1+0x2e0] ;  /* 0x0002e00001407983 */ /* 0x000ee80000300a00 */
[----:B------:R1:W-:Y:S01]  /*190b0*/  STL.64 [R1+0x908], R26 ;  /* 0x0009081a01007387 */ /* 0x0003e20000100a00 */
[----:B------:R-:W-:-:S03]  /*190c0*/  IMAD.WIDE R246, R4, 0x4, R192 ;  /* 0x0000000404f67825 */ /* 0x000fc600078e02c0 */
[----:B------:R-:W3:Y:S04]  /*190d0*/  LDL.LU.64 R88, [R1+0x2d8] ;  /* 0x0002d80001587983 */ /* 0x000ee80000300a00 */
[----:B------:R-:W3:Y:S04]  /*190e0*/  LDL.LU.64 R192, [R1+0x2d0] ;  /* 0x0002d00001c07983 */ /* 0x000ee80000300a00 */
[----:B------:R-:W-:Y:S04]  /*190f0*/  STL.64 [R1+0x900], R250 ;  /* 0x000900fa01007387 */ /* 0x000fe80000100a00 */
[----:B-1----:R-:W3:Y:S04]  /*19100*/  LDL.LU.64 R34, [R1+0x21e0] ;  /* 0x0021e00001227983 */ /* 0x002ee80000300a00 */
[----:B------:R-:W-:Y:S04]  /*19110*/  LDGSTS.E [R3+0x14008], desc[UR4][R26.64], !P3 ;  /* 0x140080001a037fae */ /* 0x000fe8000d921844 */
[----:B------:R-:W-:Y:S04]  /*19120*/  LDGSTS.E [R3+0x1000c], desc[UR4][R250.64], !P4 ;  /* 0x1000c000fa037fae */ /* 0x000fe8000e121844 */
[----:B------:R4:W-:Y:S04]  /*19130*/  LDGSTS.E [R3+0x1400c], desc[UR4][R246.64], !P4 ;  /* 0x1400c000f6037fae */ /* 0x0009e8000e121844 */
[----:B------:R-:W3:Y:S01]  /*19140*/  LDL.LU.64 R26, [R1+0x21d8] ;  /* 0x0021d800011a7983 */ /* 0x000ee20000300a00 */
[----:B--2---:R-:W-:-:S03]  /*19150*/  IMAD.WIDE R18, R4, 0x4, R18 ;  /* 0x0000000404127825 */ /* 0x004fc600078e0212 */
[----:B------:R4:W-:Y:S01]  /*19160*/  STL.64 [R1+0x8f8], R246 ;  /* 0x0008f8f601007387 */ /* 0x0009e20000100a00 */
[----:B------:R-:W-:-:S03]  /*19170*/  ISETP.GE.U32.AND P4, PT, R2, 0x7fffff63, PT ;  /* 0x7fffff630200780c */ /* 0x000fc60003f86070 */
[----:B------:R1:W-:Y:S01]  /*19180*/  STL.64 [R1+0x8f0], R18 ;  /* 0x0008f01201007387 */ /* 0x0003e20000100a00 */
[----:B------:R-:W-:-:S03]  /*19190*/  VIADD R2, R10, 0xffffffa0 ;  /* 0xffffffa00a027836 */ /* 0x000fc60000000000 */
[----:B------:R-:W-:Y:S01]  /*191a0*/  LDGSTS.E [R3+0x18000], desc[UR4][R18.64], !P5 ;  /* 0x1800000012037fae */ /* 0x000fe2000e921844 */
[----:B----4-:R-:W-:-:S04]  /*191b0*/  IMAD.WIDE R246, R4, 0x4, R24 ;  /* 0x0000000404f67825 */ /* 0x010fc800078e0218 */
[C---:B------:R-:W-:Y:S01]  /*191c0*/  IMAD.WIDE R250, R4.reuse, 0x4, R40 ;  /* 0x0000000404fa7825 */ /* 0x040fe200078e0228 */
[----:B------:R-:W-:Y:S04]  /*191d0*/  LDGSTS.E [R3+0x1c000], desc[UR4][R246.64], !P5 ;  /* 0x1c000000f6037fae */ /* 0x000fe8000e921844 */
[----:B------:R-:W2:Y:S01]  /*191e0*/  LDL.LU.64 R40, [R1+0x490] ;  /* 0x0004900001287983 */ /* 0x000ea20000300a00 */
[----:B------:R-:W-:-:S03]  /*191f0*/  IMAD.WIDE R10, R4, 0x4, R136 ;  /* 0x00000004040a7825 */ /* 0x000fc600078e0288 */
[----:B------:R4:W-:Y:S04]  /*19200*/  STL.64 [R1+0x8e8], R246 ;  /* 0x0008e8f601007387 */ /* 0x0009e80000100a00 */
[----:B------:R-:W2:Y:S04]  /*19210*/  LDL.LU.64 R24, [R1+0x2c8] ;  /* 0x0002c80001187983 */ /* 0x000ea80000300a00 */
[----:B------:R4:W-:Y:S04]  /*19220*/  STL.64 [R1+0x8e0], R250 ;  /* 0x0008e0fa01007387 */ /* 0x0009e80000100a00 */
[----:B------:R-:W2:Y:S04]  /*19230*/  LDL.LU.64 R136, [R1+0x2c0] ;  /* 0x0002c00001887983 */ /* 0x000ea80000300a00 */
[----:B-1----:R-:W2:Y:S04]  /*19240*/  LDL.LU.64 R18, [R1+0x21d0] ;  /* 0x0021d00001127983 */ /* 0x002ea80000300a00 */
[----:B------:R1:W-:Y:S04]  /*19250*/  STL.64 [R1+0x8d8], R10 ;  /* 0x0008d80a01007387 */ /* 0x0003e80000100a00 */
[----:B----4-:R-:W4:Y:S04]  /*19260*/  LDL.LU.64 R246, [R1+0x2b8] ;  /* 0x0002b80001f67983 */ /* 0x010f280000300a00 */
[----:B------:R1:W-:Y:S04]  /*19270*/  LDGSTS.E [R3+0x18004], desc[UR4][R250.64], !P6 ;  /* 0x18004000fa037fae */ /* 0x0003e8000f121844 */
[----:B------:R3:W-:Y:S01]  /*19280*/  LDGSTS.E [R3+0x1c004], desc[UR4][R10.64], !P6 ;  /* 0x1c0040000a037fae */ /* 0x0007e2000f121844 */
[----:B------:R-:W-:Y:S01]  /*19290*/  ISETP.GE.U32.AND P3, PT, R242, 0x7fffff64, PT ;  /* 0x7fffff64f200780c */ /* 0x000fe20003f66070 */
[----:B------:R-:W-:Y:S01]  /*192a0*/  VIADD R242, R245, 0xffffffa1 ;  /* 0xffffffa1f5f27836 */ /* 0x000fe20000000000 */
[----:B------:R-:W-:Y:S01]  /*192b0*/  ISETP.GE.U32.AND P6, PT, R2, 0x7fffff61, PT ;  /* 0x7fffff610200780c */ /* 0x000fe20003fc6070 */
[----:B------:R-:W4:Y:S03]  /*192c0*/  LDC R245, c[0x0][0x230] ;  /* 0x00008c00fff57b82 */ /* 0x000f260000000800 */
[----:B------:R-:W-:-:S02]  /*192d0*/  ISETP.GE.U32.AND P5, PT, R242, 0x7fffff62, PT ;  /* 0x7fffff62f200780c */ /* 0x000fc40003fa6070 */
[----:B------:R-:W-:Y:S01]  /*192e0*/  IADD3 R242, R243, -0x7d, RZ ;  /* 0xffffff83f3f27810 */ /* 0x000fe20007ffe0ff */
[----:B------:R-:W-:Y:S02]  /*192f0*/  VIADD R2, R7, 0xffffff82 ;  /* 0xffffff8207027836 */ /* 0x000fe40000000000 */
[----:B------:R-:W4:Y:S08]  /*19300*/  LDC R243, c[0x0][0x230] ;  /* 0x00008c00fff37b82 */ /* 0x000f300000000800 */
[----:B-1----:R-:W1:Y:S01]  /*19310*/  LDC R251, c[0x0][0x230] ;  /* 0x00008c00fffb7b82 */ /* 0x002e620000000800 */
[----:B------:R-:W-:-:S07]  /*19320*/  UISETP.GT.AND UP0, UPT, UR7, 0xbf, UPT ;  /* 0x000000bf0700788c */ /* 0x000fce000bf04270 */
[----:B------:R-:W1:Y:S01]  /*19330*/  LDC R250, c[0x0][0x230] ;  /* 0x00008c00fffa7b82 */ /* 0x000e620000000800 */
[----:B------:R-:W-:-:S04]  /*19340*/  IMAD.WIDE R112, R4, 0x4, R112 ;  /* 0x0000000404707825 */ /* 0x000fc800078e0270 */
[C---:B---3--:R-:W-:Y:S01]  /*19350*/  IMAD.WIDE R64, R4.reuse, 0x4, R64 ;  /* 0x0000000404407825 */ /* 0x048fe200078e0240 */
[----:B------:R3:W-:Y:S03]  /*19360*/  STL.64 [R1+0x8d0], R112 ;  /* 0x0008d07001007387 */ /* 0x0007e60000100a00 */
[C---:B------:R-:W-:Y:S01]  /*19370*/  IMAD.WIDE R88, R4.reuse, 0x4, R88 ;  /* 0x0000000404587825 */ /* 0x040fe200078e0258 */
[----:B------:R1:W-:Y:S03]  /*19380*/  STL.64 [R1+0x8c8], R64 ;  /* 0x0008c84001007387 */ /* 0x0003e60000100a00 */
[----:B------:R-:W-:Y:S01]  /*19390*/  IMAD.WIDE R10, R4, 0x4, R192 ;  /* 0x00000004040a7825 */ /* 0x000fe200078e02c0 */
[----:B------:R-:W-:Y:S04]  /*193a0*/  LDGSTS.E [R3+0x18008], desc[UR4][R112.64], !P1 ;  /* 0x1800800070037fae */ /* 0x000fe8000c921844 */
[----:B------:R-:W-:Y:S04]  /*193b0*/  LDGSTS.E [R3+0x1c008], desc[UR4][R64.64], !P1 ;  /* 0x1c00800040037fae */ /* 0x000fe8000c921844 */
[----:B------:R1:W-:Y:S04]  /*193c0*/  STL.64 [R1+0x8c0], R88 ;  /* 0x0008c05801007387 */ /* 0x0003e80000100a00 */
[----:B------:R-:W4:Y:S04]  /*193d0*/  LDL.LU.64 R192, [R1+0x2b0] ;  /* 0x0002b00001c07983 */ /* 0x000f280000300a00 */
[----:B------:R-:W-:Y:S04]  /*193e0*/  LDGSTS.E [R3+0x1800c], desc[UR4][R88.64], !P2 ;  /* 0x1800c00058037fae */ /* 0x000fe8000d121844 */
[----:B------:R2:W-:Y:S04]  /*193f0*/  STL.64 [R1+0x8b8], R10 ;  /* 0x0008b80a01007387 */ /* 0x0005e80000100a00 */
[----:B------:R2:W-:Y:S01]  /*19400*/  LDGSTS.E [R3+0x1c00c], desc[UR4][R10.64], !P2 ;  /* 0x1c00c0000a037fae */ /* 0x0005e2000d121844 */
[----:B------:R-:W-:-:S03]  /*19410*/  ISETP.GE.U32.AND P1, PT, R242, 0x7fffff44, PT ;  /* 0x7fffff44f200780c */ /* 0x000fc60003f26070 */
[----:B---3--:R-:W3:Y:S01]  /*19420*/  LDL.LU.64 R112, [R1+0x2a8] ;  /* 0x0002a80001707983 */ /* 0x008ee20000300a00 */
[----:B------:R-:W-:-:S03]  /*19430*/  VIADD R242, R6, 0xffffff80 ;  /* 0xffffff8006f27836 */ /* 0x000fc60000000000 */
[----:B-1----:R-:W3:Y:S04]  /*19440*/  LDL.LU.64 R64, [R1+0x2a0] ;  /* 0x0002a00001407983 */ /* 0x002ee80000300a00 */
[----:B------:R-:W3:Y:S01]  /*19450*/  LDL.LU.64 R88, [R1+0x298] ;  /* 0x0002980001587983 */ /* 0x000ee20000300a00 */
[C---:B--2---:R-:W-:Y:S02]  /*19460*/  IMAD.WIDE R10, R4.reuse, 0x4, R136 ;  /* 0x00000004040a7825 */ /* 0x044fe400078e0288 */
[----:B------:R-:W1:Y:S02]  /*19470*/  S2R R137, SR_TID.X ;  /* 0x0000000000897919 */ /* 0x000e640000002100 */
[----:B------:R-:W-:-:S04]  /*19480*/  IMAD.WIDE R40, R4, 0x4, R40 ;  /* 0x0000000404287825 */ /* 0x000fc800078e0228 */
[C---:B------:R-:W-:Y:S01]  /*19490*/  IMAD.WIDE R24, R4.reuse, 0x4, R24 ;  /* 0x0000000404187825 */ /* 0x040fe200078e0218 */
[----:B------:R-:W-:Y:S03]  /*194a0*/  STL.64 [R1+0x8b0], R40 ;  /* 0x0008b02801007387 */ /* 0x000fe60000100a00 */
[----:B----4-:R-:W-:Y:S01]  /*194b0*/  IMAD.WIDE R6, R4, 0x4, R246 ;  /* 0x0000000404067825 */ /* 0x010fe200078e02f6 */
[----:B------:R-:W-:Y:S04]  /*194c0*/  STL.64 [R1+0x8a8], R24 ;  /* 0x0008a81801007387 */ /* 0x000fe80000100a00 */
[----:B------:R-:W-:Y:S04]  /*194d0*/  LDGSTS.E [R0+0x10000], desc[UR4][R40.64], !P3 ;  /* 0x1000000028007fae */ /* 0x000fe8000d921844 */
[----:B------:R2:W-:Y:S04]  /*194e0*/  STL.64 [R1+0x8a0], R10 ;  /* 0x0008a00a01007387 */ /* 0x0005e80000100a00 */
[----:B------:R4:W-:Y:S04]  /*194f0*/  LDGSTS.E [R0+0x14000], desc[UR4][R24.64], !P3 ;  /* 0x1400000018007fae */ /* 0x0009e8000d921844 */
[----:B------:R2:W-:Y:S04]  /*19500*/  STL.64 [R1+0x898], R6 ;  /* 0x0008980601007387 */ /* 0x0005e80000100a00 */
[----:B------:R-:W4:Y:S01]  /*19510*/  LDL.LU.64 R246, [R1+0x290] ;  /* 0x0002900001f67983 */ /* 0x000f220000300a00 */
[----:B-1----:R-:W-:-:S03]  /*19520*/  LOP3.LUT R137, R137, 0x3f, RZ, 0xc0, !PT ;  /* 0x0000003f89897812 */ /* 0x002fc600078ec0ff */
[----:B------:R1:W-:Y:S01]  /*19530*/  LDGSTS.E [R0+0x10004], desc[UR4][R10.64], !P4 ;  /* 0x100040000a007fae */ /* 0x0003e2000e121844 */
[----:B------:R-:W-:-:S03]  /*19540*/  ISETP.GE.AND P3, PT, R137, R242, PT ;  /* 0x000000f28900720c */ /* 0x000fc60003f66270 */
[----:B------:R-:W4:Y:S04]  /*19550*/  LDL.LU.64 R136, [R1+0x288] ;  /* 0x0002880001887983 */ /* 0x000f280000300a00 */
[----:B------:R1:W-:Y:S04]  /*19560*/  LDGSTS.E [R0+0x14004], desc[UR4][R6.64], !P4 ;  /* 0x1400400006007fae */ /* 0x0003e8000e121844 */
[----:B--2---:R-:W1:Y:S04]  /*19570*/  LDL.LU.64 R10, [R1+0x280] ;  /* 0x00028000010a7983 */ /* 0x004e680000300a00 */
[----:B------:R-:W2:Y:S01]  /*19580*/  LDL.LU.64 R6, [R1+0x278] ;  /* 0x0002780001067983 */ /* 0x000ea20000300a00 */
[----:B------:R-:W-:Y:S01]  /*19590*/  ISETP.GE.U32.AND P2, PT, R2, 0x7fffff43, PT ;  /* 0x7fffff430200780c */ /* 0x000fe20003f46070 */
[----:B------:R-:W-:-:S02]  /*195a0*/  VIADD R2, R244, 0xffffff81 ;  /* 0xffffff81f4027836 */ /* 0x000fc40000000000 */
[----:B------:R-:W2:Y:S01]  /*195b0*/  LDC R244, c[0x0][0x230] ;  /* 0x00008c00fff47b82 */ /* 0x000ea20000000800 */
[----:B------:R-:W-:-:S05]  /*195c0*/  IMAD.WIDE R192, R4, 0x4, R192 ;  /* 0x0000000404c07825 */ /* 0x000fca00078e02c0 */
[----:B------:R4:W-:Y:S04]  /*195d0*/  STL.64 [R1+0x890], R192 ;  /* 0x000890c001007387 */ /* 0x0009e80000100a00 */
[----:B------:R2:W-:Y:S01]  /*195e0*/  LDGSTS.E [R0+0x10008], desc[UR4][R192.64], !P5 ;  /* 0x10008000c0007fae */ /* 0x0005e2000e921844 */
[----:B---3--:R-:W-:-:S04]  /*195f0*/  IMAD.WIDE R112, R4, 0x4, R112 ;  /* 0x0000000404707825 */ /* 0x008fc800078e0270 */
[C---:B----4-:R-:W-:Y:S01]  /*19600*/  IMAD.WIDE R24, R4.reuse, 0x4, R64 ;  /* 0x0000000404187825 */ /* 0x050fe200078e0240 */
[----:B------:R3:W-:Y:S03]  /*19610*/  LDGSTS.E [R0+0x14008], desc[UR4][R112.64], !P5 ;  /* 0x1400800070007fae */ /* 0x0007e6000e921844 */
[----:B------:R-:W-:Y:S01]  /*19620*/  IMAD.WIDE R40, R4, 0x4, R88 ;  /* 0x0000000404287825 */ /* 0x000fe200078e0258 */
[----:B------:R-:W4:Y:S04]  /*19630*/  LDL.LU.64 R64, [R1+0x270] ;  /* 0x0002700001407983 */ /* 0x000f280000300a00 */
[----:B------:R3:W-:Y:S04]  /*19640*/  STL.64 [R1+0x888], R112 ;  /* 0x0008887001007387 */ /* 0x0007e80000100a00 */
[----:B------:R-:W4:Y:S01]  /*19650*/  LDL.LU.64 R88, [R1+0x268] ;  /* 0x0002680001587983 */ /* 0x000f220000300a00 */
[----:B------:R-:W-:-:S03]  /*19660*/  ISETP.GE.U32.AND P5, PT, R242, 0x7fffff41, PT ;  /* 0x7fffff41f200780c */ /* 0x000fc60003fa6070 */
[----:B------:R3:W-:Y:S01]  /*19670*/  STL.64 [R1+0xc40], R24 ;  /* 0x000c401801007387 */ /* 0x0007e20000100a00 */
[----:B------:R-:W-:-:S03]  /*19680*/  IADD3 R242, R243, -0x81, RZ ;  /* 0xffffff7ff3f27810 */ /* 0x000fc60007ffe0ff */
[----:B------:R3:W-:Y:S04]  /*19690*/  STL.64 [R1+0xc60], R40 ;  /* 0x000c602801007387 */ /* 0x0007e80000100a00 */
[----:B------:R-:W4:Y:S04]  /*196a0*/  LDL.LU.64 R192, [R1+0x260] ;  /* 0x0002600001c07983 */ /* 0x000f280000300a00 */
[----:B---3--:R-:W3:Y:S04]  /*196b0*/  LDL.LU.64 R112, [R1+0x258] ;  /* 0x0002580001707983 */ /* 0x008ee80000300a00 */
[----:B------:R-:W-:Y:S04]  /*196c0*/  LDGSTS.E [R0+0x1000c], desc[UR4][R24.64], !P6 ;  /* 0x1000c00018007fae */ /* 0x000fe8000f121844 */
[----:B------:R-:W-:Y:S01]  /*196d0*/  LDGSTS.E [R0+0x1400c], desc[UR4][R40.64], !P6 ;  /* 0x1400c00028007fae */ /* 0x000fe2000f121844 */
[----:B------:R-:W-:Y:S01]  /*196e0*/  ISETP.GE.U32.AND P6, PT, R242, 0x7fffff40, PT ;  /* 0x7fffff40f200780c */ /* 0x000fe20003fc6070 */
[----:B------:R-:W-:-:S02]  /*196f0*/  VIADD R242, R245, 0xffffff7e ;  /* 0xffffff7ef5f27836 */ /* 0x000fc40000000000 */
[----:B------:R-:W3:Y:S04]  /*19700*/  LDL.LU.64 R24, [R1+0x21c8] ;  /* 0x0021c80001187983 */ /* 0x000ee80000300a00 */
[----:B------:R-:W3:Y:S04]  /*19710*/  LDL.LU.64 R40, [R1+0x21c0] ;  /* 0x0021c00001287983 */ /* 0x000ee80000300a00 */
[----:B------:R-:W3:Y:S01]  /*19720*/  LDL.LU R243, [R1+0x254] ;  /* 0x0002540001f37983 */ /* 0x000ee20000300800 */
[----:B------:R-:W-:-:S04]  /*19730*/  IMAD.WIDE R246, R4, 0x4, R246 ;  /* 0x0000000404f67825 */ /* 0x000fc800078e02f6 */
[C---:B------:R-:W-:Y:S01]  /*19740*/  IMAD.WIDE R136, R4.reuse, 0x4, R136 ;  /* 0x0000000404887825 */ /* 0x040fe200078e0288 */
[----:B------:R-:W-:Y:S03]  /*19750*/  STL.64 [R1+0xc30], R246 ;  /* 0x000c30f601007387 */ /* 0x000fe60000100a00 */
[C---:B-1----:R-:W-:Y:S01]  /*19760*/  IMAD.WIDE R10, R4.reuse, 0x4, R10 ;  /* 0x00000004040a7825 */ /* 0x042fe200078e020a */
[----:B------:R1:W-:Y:S04]  /*19770*/  STL.64 [R1+0xc58], R136 ;  /* 0x000c588801007387 */ /* 0x0003e80000100a00 */
[----:B------:R-:W-:Y:S01]  /*19780*/  LDGSTS.E [R0+0x18000], desc[UR4][R246.64], !P1 ;  /* 0x18000000f6007fae */ /* 0x000fe2000c921844 */
[----:B--2---:R-:W-:-:S03]  /*19790*/  IMAD.WIDE R6, R4, 0x4, R6 ;  /* 0x0000000404067825 */ /* 0x004fc600078e0206 */
[----:B------:R2:W-:Y:S01]  /*197a0*/  LDGSTS.E [R0+0x1c000], desc[UR4][R136.64], !P1 ;  /* 0x1c00000088007fae */ /* 0x0005e2000c921844 */
[----:B------:R-:W-:-:S03]  /*197b0*/  ISETP.GE.U32.AND P1, PT, R242, 0x7fffff3f, PT ;  /* 0x7fffff3ff200780c */ /* 0x000fc60003f26070 */
[----:B------:R-:W-:Y:S01]  /*197c0*/  STL.64 [R1+0xc28], R10 ;  /* 0x000c280a01007387 */ /* 0x000fe20000100a00 */
[----:B------:R-:W-:-:S03]  /*197d0*/  VIADD R242, R244, 0xffffff7c ;  /* 0xffffff7cf4f27836 */ /* 0x000fc60000000000 */
[----:B------:R-:W-:Y:S04]  /*197e0*/  LDGSTS.E [R0+0x18004], desc[UR4][R10.64], !P2 ;  /* 0x180040000a007fae */ /* 0x000fe8000d121844 */
[----:B-1----:R-:W2:Y:S04]  /*197f0*/  LDL.LU.64 R136, [R1+0x168] ;  /* 0x0001680001887983 */ /* 0x002ea80000300a00 */
[----:B------:R1:W-:Y:S04]  /*19800*/  STL.64 [R1+0xc50], R6 ;  /* 0x000c500601007387 */ /* 0x0003e80000100a00 */
[----:B------:R2:W-:Y:S04]  /*19810*/  LDGSTS.E [R0+0x1c004], desc[UR4][R6.64], !P2 ;  /* 0x1c00400006007fae */ /* 0x0005e8000d121844 */
[----:B-1----:R-:W2:Y:S04]  /*19820*/  LDL.LU.64 R6, [R1+0x148] ;  /* 0x0001480001067983 */ /* 0x002ea80000300a00 */
[----:B------:R-:W2:Y:S04]  /*19830*/  LDL.LU.64 R10, [R1+0x140] ;  /* 0x00014000010a7983 */ /* 0x000ea80000300a00 */
[----:B------:R-:W2:Y:S01]  /*19840*/  LDL.LU.64 R244, [R1+0x160] ;  /* 0x0001600001f47983 */ /* 0x000ea20000300a00 */
[----:B------:R-:W-:-:S02]  /*19850*/  ISETP.GE.U32.AND P4, PT, R2, 0x7fffff42, PT ;  /* 0x7fffff420200780c */ /* 0x000fc40003f86070 */
[----:B------:R-:W-:Y:S01]  /*19860*/  SEL R2, RZ, 0x4, P3 ;  /* 0x00000004ff027807 */ /* 0x000fe20001800000 */
[----:B------:R-:W2:Y:S01]  /*19870*/  LDL.LU.64 R246, [R1+0x128] ;  /* 0x0001280001f67983 */ /* 0x000ea20000300a00 */
[----:B------:R-:W-:-:S04]  /*19880*/  PLOP3.LUT P3, PT, PT, PT, UP0, 0x80, 0x0 ;  /* 0x000000000000781c */ /* 0x000fc80003f6f008 */
[----:B------:R-:W-:-:S04]  /*19890*/  SEL R2, R2, RZ, P3 ;  /* 0x000000ff02027207 */ /* 0x000fc80001800000 */
[----:B------:R-:W-:Y:S01]  /*198a0*/  ISETP.NE.U32.AND P3, PT, R2, RZ, PT ;  /* 0x000000ff0200720c */ /* 0x000fe20003f65070 */
[----:B------:R-:W-:-:S05]  /*198b0*/  VIADD R2, R251, 0xffffff7d ;  /* 0xffffff7dfb027836 */ /* 0x000fca0000000000 */
[----:B------:R-:W-:Y:S02]  /*198c0*/  ISETP.GE.U32.AND P2, PT, R2, 0x7fffff3e, PT ;  /* 0x7fffff3e0200780c */ /* 0x000fe40003f46070 */
[----:B------:R-:W-:Y:S01]  /*198d0*/  IADD3 R2, R250, -0xa1, RZ ;  /* 0xffffff5ffa027810 */ /* 0x000fe20007ffe0ff */
[----:B----4-:R-:W-:-:S05]  /*198e0*/  IMAD.WIDE R64, R4, 0x4, R64 ;  /* 0x0000000404407825 */ /* 0x010fca00078e0240 */
[----:B------:R-:W-:Y:S01]  /*198f0*/  LDGSTS.E [R0+0x18008], desc[UR4][R64.64], !P4 ;  /* 0x1800800040007fae */ /* 0x000fe2000e121844 */
[----:B------:R-:W-:-:S03]  /*19900*/  IMAD.WIDE R88, R4, 0x4, R88 ;  /* 0x0000000404587825 */ /* 0x000fc600078e0258 */
[----:B------:R1:W-:Y:S04]  /*19910*/  STL.64 [R1+0xc20], R64 ;  /* 0x000c204001007387 */ /* 0x0003e80000100a00 */
[----:B------:R-:W-:Y:S01]  /*19920*/  LDGSTS.E [R0+0x1c008], desc[UR4][R88.64], !P4 ;  /* 0x1c00800058007fae */ /* 0x000fe2000e121844 */
[----:B------:R-:W-:-:S04]  /*19930*/  IMAD.WIDE R192, R4, 0x4, R192 ;  /* 0x0000000404c07825 */ /* 0x000fc800078e02c0 */
[----:B---3--:R-:W-:Y:S01]  /*19940*/  IMAD.WIDE R112, R4, 0x4, R112 ;  /* 0x0000000404707825 */ /* 0x008fe200078e0270 */
[----:B------:R3:W-:Y:S04]  /*19950*/  LDGSTS.E [R0+0x1800c], desc[UR4][R192.64], !P5 ;  /* 0x1800c000c0007fae */ /* 0x0007e8000e921844 */
[----:B------:R4:W-:Y:S04]  /*19960*/  STL.64 [R1+0xc48], R88 ;  /* 0x000c485801007387 */ /* 0x0009e80000100a00 */
[----:B------:R-:W-:Y:S01]  /*19970*/  LDGSTS.E [R0+0x1c00c], desc[UR4][R112.64], !P5 ;  /* 0x1c00c00070007fae */ /* 0x000fe2000e921844 */
[----:B------:R-:W-:-:S03]  /*19980*/  ISETP.GE.U32.AND P5, PT, R2, 0x7fffff20, PT ;  /* 0x7fffff200200780c */ /* 0x000fc60003fa6070 */
[----:B------:R-:W3:Y:S04]  /*19990*/  LDL.LU.64 R250, [R1+0x108] ;  /* 0x0001080001fa7983 */ /* 0x000ee80000300a00 */
[----:B------:R-:W-:Y:S04]  /*199a0*/  STL.64 [R1+0x1ea0], R4 ;  /* 0x001ea00401007387 */ /* 0x000fe80000100a00 */
[----:B------:R4:W-:Y:S01]  /*199b0*/  STL.64 [R1+0xc18], R192 ;  /* 0x000c18c001007387 */ /* 0x0009e20000100a00 */
[----:B------:R-:W-:-:S03]  /*199c0*/  IMAD.SHL.U32 R2, R243, 0x40, RZ ;  /* 0x00000040f3027824 */ /* 0x000fc600078e00ff */
[----:B-1----:R-:W3:Y:S04]  /*199d0*/  LDL.LU.64 R64, [R1+0x21b8] ;  /* 0x0021b80001407983 */ /* 0x002ee80000300a00 */
[----:B------:R1:W-:Y:S01]  /*199e0*/  STL.64 [R1+0xc38], R112 ;  /* 0x000c387001007387 */ /* 0x0003e20000100a00 */
[----:B------:R-:W-:-:S03]  /*199f0*/  ISETP.GE.U32.AND P4, PT, R242, 0x7fffff3d, PT ;  /* 0x7fffff3df200780c */ /* 0x000fc60003f86070 */
[----:B----4-:R-:W4:Y:S01]  /*19a00*/  LDL.LU.64 R88, [R1+0x21b0] ;  /* 0x0021b00001587983 */ /* 0x010f220000300a00 */
[----:B------:R-:W-:-:S03]  /*19a10*/  IMAD.WIDE R160, R2, 0x4, R160 ;  /* 0x0000000402a07825 */ /* 0x000fc600078e02a0 */
[----:B------:R-:W4:Y:S04]  /*19a20*/  LDL.LU.64 R192, [R1+0xe8] ;  /* 0x0000e80001c07983 */ /* 0x000f280000300a00 */
[----:B-1----:R-:W4:Y:S01]  /*19a30*/  LDL.LU.64 R112, [R1+0x21a8] ;  /* 0x0021a80001707983 */ /* 0x002f220000300a00 */
[----:B------:R-:W-:-:S03]  /*19a40*/  IMAD.WIDE R240, R2, 0x4, R240 ;  /* 0x0000000402f07825 */ /* 0x000fc600078e02f0 */
[----:B------:R-:W4:Y:S04]  /*19a50*/  LDL.LU.64 R4, [R1+0xa8] ;  /* 0x0000a80001047983 */ /* 0x000f280000300a00 */
[----:B------:R-:W4:Y:S04]  /*19a60*/  LDL.LU.64 R242, [R1+0xc8] ;  /* 0x0000c80001f27983 */ /* 0x000f280000300a00 */
[----:B------:R-:W0:Y:S01]  /*19a70*/  LDGDEPBAR ;  /* 0x00000000000079af */ /* 0x000e220000000000 */
[----:B--2---:R-:W-:-:S05]  /*19a80*/  IMAD.WIDE R136, R2, 0x4, R136 ;  /* 0x0000000402887825 */ /* 0x004fca00078e0288 */
[----:B------:R1:W-:Y:S04]  /*19a90*/  STL.64 [R1+0x880], R136 ;  /* 0x0008808801007387 */ /* 0x0003e80000100a00 */
[----:B-1----:R-:W2:Y:S01]  /*19aa0*/  LDL.LU.64 R136, [R1+0x21a0] ;  /* 0x0021a00001887983 */ /* 0x002ea20000300a00 */
[----:B------:R-:W-:-:S05]  /*19ab0*/  IMAD.WIDE R244, R2, 0x4, R244 ;  /* 0x0000000402f47825 */ /* 0x000fca00078e02f4 */
[----:B------:R1:W-:Y:S04]  /*19ac0*/  STL.64 [R1+0x878], R244 ;  /* 0x000878f401007387 */ /* 0x0003e80000100a00 */
[----:B-1----:R-:W2:Y:S04]  /*19ad0*/  LDL.LU.64 R244, [R1+0x88] ;  /* 0x0000880001f47983 */ /* 0x002ea80000300a00 */
[----:B------:R1:W-:Y:S04]  /*19ae0*/  STL.64 [R1+0x870], R160 ;  /* 0x000870a001007387 */ /* 0x0003e80000100a00 */
[----:B-1----:R-:W2:Y:S04]  /*19af0*/  LDL.LU.64 R160, [R1+0x2198] ;  /* 0x0021980001a07983 */ /* 0x002ea80000300a00 */
[----:B------:R1:W-:Y:S04]  /*19b00*/  STL.64 [R1+0x868], R240 ;  /* 0x000868f001007387 */ /* 0x0003e80000100a00 */
[----:B-1----:R-:W3:Y:S01]  /*19b10*/  LDL.LU.64 R240, [R1+0x2190] ;  /* 0x0021900001f07983 */ /* 0x002ee20000300a00 */
[----:B------:R-:W-:-:S04]  /*19b20*/  IMAD.WIDE R6, R2, 0x4, R6 ;  /* 0x0000000402067825 */ /* 0x000fc800078e0206 */
[C---:B------:R-:W-:Y:S01]  /*19b30*/  IMAD.WIDE R10, R2.reuse, 0x4, R10 ;  /* 0x00000004020a7825 */ /* 0x040fe200078e020a */
[----:B------:R1:W-:Y:S04]  /*19b40*/  STL.64 [R1+0x860], R6 ;  /* 0x0008600601007387 */ /* 0x0003e80000100a00 */
[----:B-1----:R-:W2:Y:S04]  /*19b50*/  LDL.LU.64 R6, [R1+0x68] ;  /* 0x0000680001067983 */ /* 0x002ea80000300a00 */
[----:B------:R1:W-:Y:S02]  /*19b60*/  STL.64 [R1+0x640], R10 ;  /* 0x0006400a01007387 */ /* 0x0003e40000100a00 */
[----:B-1----:R-:W-:-:S02]  /*19b70*/  IMAD.WIDE R10, R2, 0x4, R184 ;  /* 0x00000004020a7825 */ /* 0x002fc400078e02b8 */
[----:B------:R-:W2:Y:S04]  /*19b80*/  LDL.LU.64 R184, [R1+0x2188] ;  /* 0x0021880001b87983 */ /* 0x000ea80000300a00 */
[----:B------:R1:W-:Y:S02]  /*19b90*/  STL.64 [R1+0x638], R10 ;  /* 0x0006380a01007387 */ /* 0x0003e40000100a00 */
[C---:B-1----:R-:W-:Y:S02]  /*19ba0*/  IMAD.WIDE R10, R2.reuse, 0x4, R216 ;  /* 0x00000004020a7825 */ /* 0x042fe400078e02d8 */
[----:B------:R-:W2:Y:S02]  /*19bb0*/  LDL.LU.64 R216, [R1+0x2180] ;  /* 0x0021800001d87983 */ /* 0x000ea40000300a00 */
[----:B------:R-:W-:-:S02]  /*19bc0*/  IMAD.WIDE R246, R2, 0x4, R246 ;  /* 0x0000000402f67825 */ /* 0x000fc400078e02f6 */
[----:B------:R1:W-:Y:S04]  /*19bd0*/  STL.64 [R1+0x630], R10 ;  /* 0x0006300a01007387 */ /* 0x0003e80000100a00 */
[----:B-1----:R-:W2:Y:S04]  /*19be0*/  LDL.LU.64 R10, [R1+0x48] ;  /* 0x00004800010a7983 */ /* 0x002ea80000300a00 */
[----:B------:R3:W-:Y:S01]  /*19bf0*/  STL.64 [R1+0x628], R246 ;  /* 0x000628f601007387 */ /* 0x0007e20000100a00 */
[----:B------:R-:W-:-:S04]  /*19c00*/  IMAD.WIDE R224, R2, 0x4, R224 ;  /* 0x0000000402e07825 */ /* 0x000fc800078e02e0 */
[C---:B---3--:R-:W-:Y:S02]  /*19c10*/  IMAD.WIDE R246, R2.reuse, 0x4, R240 ;  /* 0x0000000402f67825 */ /* 0x048fe400078e02f0 */
[----:B------:R-:W3:Y:S04]  /*19c20*/  LDL.LU.64 R240, [R1+0x2178] ;  /* 0x0021780001f07983 */ /* 0x000ee80000300a00 */
[----:B------:R1:W-:Y:S02]  /*19c30*/  STL.64 [R1+0x620], R246 ;  /* 0x000620f601007387 */ /* 0x0003e40000100a00 */
[C---:B-1----:R-:W-:Y:S02]  /*19c40*/  IMAD.WIDE R246, R2.reuse, 0x4, R232 ;  /* 0x0000000402f67825 */ /* 0x042fe400078e02e8 */
[----:B------:R-:W3:Y:S04]  /*19c50*/  LDL.LU.64 R232, [R1+0x2170] ;  /* 0x0021700001e87983 */ /* 0x000ee80000300a00 */
[----:B------:R1:W-:Y:S04]  /*19c60*/  STL.64 [R1+0x618], R246 ;  /* 0x000618f601007387 */ /* 0x0003e80000100a00 */
[----:B-1----:R-:W3:Y:S01]  /*19c70*/  LDL.LU.64 R246, [R1+0x28] ;  /* 0x0000280001f67983 */ /* 0x002ee20000300a00 */
[----:B------:R-:W-:-:S03]  /*19c80*/  IMAD.WIDE R250, R2, 0x4, R250 ;  /* 0x0000000402fa7825 */ /* 0x000fc600078e02fa */
[----:B------:R1:W-:Y:S01]  /*19c90*/  STL.64 [R1+0x610], R224 ;  /* 0x000610e001007387 */ /* 0x0003e20000100a00 */
[----:B------:R-:W-:-:S04]  /*19ca0*/  IMAD.WIDE R208, R2, 0x4, R208 ;  /* 0x0000000402d07825 */ /* 0x000fc800078e02d0 */
[C---:B------:R-:W-:Y:S01]  /*19cb0*/  IMAD.WIDE R200, R2.reuse, 0x4, R200 ;  /* 0x0000000402c87825 */ /* 0x040fe200078e02c8 */
[----:B-1----:R-:W3:Y:S04]  /*19cc0*/  LDL.LU.64 R224, [R1+0x2168] ;  /* 0x0021680001e07983 */ /* 0x002ee80000300a00 */
[----:B------:R2:W-:Y:S01]  /*19cd0*/  STL.64 [R1+0x608], R250 ;  /* 0x000608fa01007387 */ /* 0x0005e20000100a00 */
[----:B----4-:R-:W-:-:S04]  /*19ce0*/  IMAD.WIDE R192, R2, 0x4, R192 ;  /* 0x0000000402c07825 */ /* 0x010fc800078e02c0 */
[C---:B--2---:R-:W-:Y:S02]  /*19cf0*/  IMAD.WIDE R250, R2.reuse, 0x4, R216 ;  /* 0x0000000402fa7825 */ /* 0x044fe400078e02d8 */
[----:B------:R-:W2:Y:S04]  /*19d00*/  LDL.LU.64 R216, [R1+0x2160] ;  /* 0x0021600001d87983 */ /* 0x000ea80000300a00 */
[----:B------:R1:W-:Y:S01]  /*19d10*/  STL.64 [R1+0x600], R250 ;  /* 0x000600fa01007387 */ /* 0x0003e20000100a00 */
[----:B------:R-:W-:-:S04]  /*19d20*/  IMAD.WIDE R184, R2, 0x4, R184 ;  /* 0x0000000402b87825 */ /* 0x000fc800078e02b8 */
[C---:B------:R-:W-:Y:S01]  /*19d30*/  IMAD.WIDE R176, R2.reuse, 0x4, R176 ;  /* 0x0000000402b07825 */ /* 0x040fe200078e02b0 */
[----:B-1----:R-:W4:Y:S04]  /*19d40*/  LDL.LU.64 R250, [R1+0x8] ;  /* 0x0000080001fa7983 */ /* 0x002f280000300a00 */
[----:B------:R1:W-:Y:S01]  /*19d50*/  STL.64 [R1+0x5f8], R208 ;  /* 0x0005f8d001007387 */ /* 0x0003e20000100a00 */
[----:B------:R-:W-:-:S04]  /*19d60*/  IMAD.WIDE R168, R2, 0x4, R168 ;  /* 0x0000000402a87825 */ /* 0x000fc800078e02a8 */
[C---:B------:R-:W-:Y:S01]  /*19d70*/  IMAD.WIDE R242, R2.reuse, 0x4, R242 ;  /* 0x0000000402f27825 */ /* 0x040fe200078e02f2 */
[----:B-1----:R-:W2:Y:S04]  /*19d80*/  LDL.LU.64 R208, [R1+0x2158] ;  /* 0x0021580001d07983 */ /* 0x002ea80000300a00 */
[----:B------:R1:W-:Y:S04]  /*19d90*/  STL.64 [R1+0x5f0], R200 ;  /* 0x0005f0c801007387 */ /* 0x0003e80000100a00 */
        /* <DEDUP_REMOVED lines=9> */
[----:B------:R1:W-:Y:S02]  /*19e30*/  STL.64 [R1+0x5c8], R242 ;  /* 0x0005c8f201007387 */ /* 0x0003e40000100a00 */
[----:B-1----:R-:W-:-:S02]  /*19e40*/  IMAD.WIDE R242, R2, 0x4, R160 ;  /* 0x0000000402f27825 */ /* 0x002fc400078e02a0 */
[----:B------:R-:W2:Y:S04]  /*19e50*/  LDL.LU.64 R160, [R1+0x2128] ;  /* 0x0021280001a07983 */ /* 0x000ea80000300a00 */
[----:B------:R1:W-:Y:S01]  /*19e60*/  STL.64 [R1+0x5c0], R242 ;  /* 0x0005c0f201007387 */ /* 0x0003e20000100a00 */
[----:B------:R-:W-:-:S04]  /*19e70*/  IMAD.WIDE R4, R2, 0x4, R4 ;  /* 0x0000000402047825 */ /* 0x000fc800078e0204 */
[C---:B-1----:R-:W-:Y:S02]  /*19e80*/  IMAD.WIDE R242, R2.reuse, 0x4, R152 ;  /* 0x0000000402f27825 */ /* 0x042fe400078e0298 */
[----:B------:R-:W2:Y:S04]  /*19e90*/  LDL.LU.64 R152, [R1+0x2120] ;  /* 0x0021200001987983 */ /* 0x000ea80000300a00 */
[----:B------:R1:W-:Y:S02]  /*19ea0*/  STL.64 [R1+0x5b8], R242 ;  /* 0x0005b8f201007387 */ /* 0x0003e40000100a00 */
[C---:B-1----:R-:W-:Y:S02]  /*19eb0*/  IMAD.WIDE R242, R2.reuse, 0x4, R144 ;  /* 0x0000000402f27825 */ /* 0x042fe400078e0290 */
[----:B------:R-:W2:Y:S04]  /*19ec0*/  LDL.LU.64 R144, [R1+0x2118] ;  /* 0x0021180001907983 */ /* 0x000ea80000300a00 */
[----:B------:R1:W-:Y:S02]  /*19ed0*/  STL.64 [R1+0x5b0], R242 ;  /* 0x0005b0f201007387 */ /* 0x0003e40000100a00 */
[----:B-1----:R-:W-:-:S02]  /*19ee0*/  IMAD.WIDE R242, R2, 0x4, R136 ;  /* 0x0000000402f27825 */ /* 0x002fc400078e0288 */
[----:B------:R-:W2:Y:S04]  /*19ef0*/  LDL.LU.64 R136, [R1+0x2110] ;  /* 0x0021100001887983 */ /* 0x000ea80000300a00 */
[----:B------:R1:W-:Y:S02]  /*19f00*/  STL.64 [R1+0x5a8], R4 ;  /* 0x0005a80401007387 */ /* 0x0003e40000100a00 */
[C---:B-1----:R-:W-:Y:S02]  /*19f10*/  IMAD.WIDE R4, R2.reuse, 0x4, R128 ;  /* 0x0000000402047825 */ /* 0x042fe400078e0280 */
[----:B------:R-:W2:Y:S04]  /*19f20*/  LDL.LU.64 R128, [R1+0x2108] ;  /* 0x0021080001807983 */ /* 0x000ea80000300a00 */
[----:B------:R1:W-:Y:S02]  /*19f30*/  STL.64 [R1+0x5a0], R242 ;  /* 0x0005a0f201007387 */ /* 0x0003e40000100a00 */
[----:B-1----:R-:W-:-:S02]  /*19f40*/  IMAD.WIDE R242, R2, 0x4, R120 ;  /* 0x0000000402f27825 */ /* 0x002fc400078e0278 */
[----:B------:R-:W2:Y:S04]  /*19f50*/  LDL.LU.64 R120, [R1+0x2100] ;  /* 0x0021000001787983 */ /* 0x000ea80000300a00 */
[----:B------:R1:W-:Y:S04]  /*19f60*/  STL.64 [R1+0x598], R4 ;  /* 0x0005980401007387 */ /* 0x0003e80000100a00 */
[----:B------:R1:W-:Y:S02]  /*19f70*/  STL.64 [R1+0x590], R242 ;  /* 0x000590f201007387 */ /* 0x0003e40000100a00 */
[----:B-1----:R-:W-:-:S04]  /*19f80*/  IMAD.WIDE R4, R2, 0x4, R244 ;  /* 0x0000000402047825 */ /* 0x002fc800078e02f4 */
[C---:B------:R-:W-:Y:S02]  /*19f90*/  IMAD.WIDE R242, R2.reuse, 0x4, R112 ;  /* 0x0000000402f27825 */ /* 0x040fe400078e0270 */
        /* <DEDUP_REMOVED lines=8> */
[----:B------:R3:W-:Y:S01]  /*1a020*/  STL.64 [R1+0x570], R242 ;  /* 0x000570f201007387 */ /* 0x0007e20000100a00 */
[----:B-1----:R-:W-:-:S04]  /*1a030*/  IMAD.WIDE R4, R2, 0x4, R6 ;  /* 0x0000000402047825 */ /* 0x002fc800078e0206 */
[C---:B------:R-:W-:Y:S02]  /*1a040*/  IMAD.WIDE R6, R2.reuse, 0x4, R88 ;  /* 0x0000000402067825 */ /* 0x040fe400078e0258 */
[----:B------:R-:W2:Y:S04]  /*1a050*/  LDL.LU.64 R88, [R1+0x20e0] ;  /* 0x0020e00001587983 */ /* 0x000ea80000300a00 */
[----:B------:R1:W-:Y:S01]  /*1a060*/  STL.64 [R1+0x568], R4 ;  /* 0x0005680401007387 */ /* 0x0003e20000100a00 */
[----:B---3--:R-:W-:-:S04]  /*1a070*/  IMAD.WIDE R242, R2, 0x4, R72 ;  /* 0x0000000402f27825 */ /* 0x008fc800078e0248 */
[C---:B-1----:R-:W-:Y:S02]  /*1a080*/  IMAD.WIDE R4, R2.reuse, 0x4, R80 ;  /* 0x0000000402047825 */ /* 0x042fe400078e0250 */
[----:B------:R-:W3:Y:S04]  /*1a090*/  LDL.LU.64 R80, [R1+0x20d8] ;  /* 0x0020d80001507983 */ /* 0x000ee80000300a00 */
[----:B------:R1:W-:Y:S04]  /*1a0a0*/  STL.64 [R1+0x560], R6 ;  /* 0x0005600601007387 */ /* 0x0003e80000100a00 */
[----:B------:R-:W3:Y:S04]  /*1a0b0*/  LDL.LU.64 R72, [R1+0x20d0] ;  /* 0x0020d00001487983 */ /* 0x000ee80000300a00 */
[----:B------:R4:W-:Y:S01]  /*1a0c0*/  STL.64 [R1+0x558], R4 ;  /* 0x0005580401007387 */ /* 0x0009e20000100a00 */
[----:B-1----:R-:W-:-:S03]  /*1a0d0*/  IMAD.WIDE R6, R2, 0x4, R64 ;  /* 0x0000000402067825 */ /* 0x002fc600078e0240 */
[----:B------:R-:W-:Y:S04]  /*1a0e0*/  STL.64 [R1+0x550], R242 ;  /* 0x000550f201007387 */ /* 0x000fe80000100a00 */
[----:B------:R-:W3:Y:S01]  /*1a0f0*/  LDL.LU.64 R64, [R1+0x20c8] ;  /* 0x0020c80001407983 */ /* 0x000ee20000300a00 */
[----:B----4-:R-:W-:-:S05]  /*1a100*/  IMAD.WIDE R4, R2, 0x4, R10 ;  /* 0x0000000402047825 */ /* 0x010fca00078e020a */
[----:B------:R1:W-:Y:S01]  /*1a110*/  STL.64 [R1+0x548], R4 ;  /* 0x0005480401007387 */ /* 0x0003e20000100a00 */
[----:B------:R-:W-:-:S04]  /*1a120*/  IMAD.WIDE R10, R2, 0x4, R48 ;  /* 0x00000004020a7825 */ /* 0x000fc800078e0230 */
[C---:B-1----:R-:W-:Y:S02]  /*1a130*/  IMAD.WIDE R4, R2.reuse, 0x4, R56 ;  /* 0x0000000402047825 */ /* 0x042fe400078e0238 */
[----:B------:R-:W4:Y:S04]  /*1a140*/  LDL.LU.64 R56, [R1+0x20c0] ;  /* 0x0020c00001387983 */ /* 0x000f280000300a00 */
[----:B------:R1:W-:Y:S04]  /*1a150*/  STL.64 [R1+0x540], R6 ;  /* 0x0005400601007387 */ /* 0x0003e80000100a00 */
[----:B------:R-:W3:Y:S04]  /*1a160*/  LDL.LU.64 R48, [R1+0x20b8] ;  /* 0x0020b80001307983 */ /* 0x000ee80000300a00 */
[----:B------:R1:W-:Y:S02]  /*1a170*/  STL.64 [R1+0x538], R4 ;  /* 0x0005380401007387 */ /* 0x0003e40000100a00 */
[----:B-1----:R-:W-:-:S02]  /*1a180*/  IMAD.WIDE R6, R2, 0x4, R40 ;  /* 0x0000000402067825 */ /* 0x002fc400078e0228 */
[----:B------:R1:W-:Y:S04]  /*1a190*/  STL.64 [R1+0x530], R10 ;  /* 0x0005300a01007387 */ /* 0x0003e80000100a00 */
[----:B------:R-:W4:Y:S01]  /*1a1a0*/  LDL.LU.64 R40, [R1+0x20b0] ;  /* 0x0020b00001287983 */ /* 0x000f220000300a00 */
[----:B------:R-:W-:-:S05]  /*1a1b0*/  IMAD.WIDE R4, R2, 0x4, R246 ;  /* 0x0000000402047825 */ /* 0x000fca00078e02f6 */
[----:B------:R1:W-:Y:S02]  /*1a1c0*/  STL.64 [R1+0x528], R4 ;  /* 0x0005280401007387 */ /* 0x0003e40000100a00 */
[----:B-1----:R-:W-:-:S04]  /*1a1d0*/  IMAD.WIDE R10, R2, 0x4, R32 ;  /* 0x00000004020a7825 */ /* 0x002fc800078e0220 */
[C---:B------:R-:W-:Y:S02]  /*1a1e0*/  IMAD.WIDE R4, R2.reuse, 0x4, R16 ;  /* 0x0000000402047825 */ /* 0x040fe400078e0210 */
[----:B------:R-:W3:Y:S04]  /*1a1f0*/  LDL.LU.64 R16, [R1+0x20a8] ;  /* 0x0020a80001107983 */ /* 0x000ee80000300a00 */
[----:B------:R1:W-:Y:S04]  /*1a200*/  STL.64 [R1+0x520], R6 ;  /* 0x0005200601007387 */ /* 0x0003e80000100a00 */
[----:B------:R-:W4:Y:S04]  /*1a210*/  LDL.LU.64 R32, [R1+0x20a0] ;  /* 0x0020a00001207983 */ /* 0x000f280000300a00 */
[----:B------:R1:W-:Y:S02]  /*1a220*/  STL.64 [R1+0x518], R4 ;  /* 0x0005180401007387 */ /* 0x0003e40000100a00 */
[----:B-1----:R-:W-:-:S02]  /*1a230*/  IMAD.WIDE R6, R2, 0x4, R24 ;  /* 0x0000000402067825 */ /* 0x002fc400078e0218 */
[----:B------:R1:W-:Y:S04]  /*1a240*/  STL.64 [R1+0x510], R10 ;  /* 0x0005100a01007387 */ /* 0x0003e80000100a00 */
[----:B------:R-:W4:Y:S01]  /*1a250*/  LDL.LU.64 R24, [R1+0x2098] ;  /* 0x0020980001187983 */ /* 0x000f220000300a00 */
[----:B------:R-:W-:-:S05]  /*1a260*/  IMAD.WIDE R4, R2, 0x4, R250 ;  /* 0x0000000402047825 */ /* 0x000fca00078e02fa */
[----:B------:R1:W-:Y:S02]  /*1a270*/  STL.64 [R1+0x508], R4 ;  /* 0x0005080401007387 */ /* 0x0003e40000100a00 */
[C---:B-1----:R-:W-:Y:S02]  /*1a280*/  IMAD.WIDE R10, R2.reuse, 0x4, R14 ;  /* 0x00000004020a7825 */ /* 0x042fe400078e020e */
[----:B------:R-:W-:Y:S02]  /*1a290*/  STL.64 [R1+0x500], R6 ;  /* 0x0005000601007387 */ /* 0x000fe40000100a00 */
[----:B------:R-:W-:-:S05]  /*1a2a0*/  IMAD.WIDE R4, R2, 0x4, R12 ;  /* 0x0000000402047825 */ /* 0x000fca00078e020c */
[----:B------:R1:W-:Y:S04]  /*1a2b0*/  STL.64 [R1+0x4f8], R4 ;  /* 0x0004f80401007387 */ /* 0x0003e80000100a00 */
[----:B------:R1:W-:Y:S02]  /*1a2c0*/  STL.64 [R1+0x4f0], R10 ;  /* 0x0004f00a01007387 */ /* 0x0003e40000100a00 */
[----:B-1----:R-:W-:-:S04]  /*1a2d0*/  IMAD.WIDE R4, R2, 0x4, R18 ;  /* 0x0000000402047825 */ /* 0x002fc800078e0212 */
[----:B------:R-:W-:-:S04]  /*1a2e0*/  IMAD.WIDE R10, R2, 0x4, R20 ;  /* 0x00000004020a7825 */ /* 0x000fc800078e0214 */
[----:B------:R-:W-:-:S04]  /*1a2f0*/  IMAD.WIDE R246, R2, 0x4, R54 ;  /* 0x0000000402f67825 */ /* 0x000fc800078e0236 */
[----:B------:R-:W-:-:S04]  /*1a300*/  IMAD.WIDE R54, R2, 0x4, R62 ;  /* 0x0000000402367825 */ /* 0x000fc800078e023e */
[----:B--2---:R-:W-:-:S04]  /*1a310*/  IMAD.WIDE R250, R2, 0x4, R176 ;  /* 0x0000000402fa7825 */ /* 0x004fc800078e02b0 */
[----:B------:R-:W-:-:S04]  /*1a320*/  IMAD.WIDE R20, R2, 0x4, R198 ;  /* 0x0000000402147825 */ /* 0x000fc800078e02c6 */
[----:B------:R-:W-:-:S04]  /*1a330*/  IMAD.WIDE R18, R2, 0x4, R206 ;  /* 0x0000000402127825 */ /* 0x000fc800078e02ce */
[----:B---3--:R-:W-:-:S05]  /*1a340*/  IMAD.WIDE R6, R2, 0x4, R16 ;  /* 0x0000000402067825 */ /* 0x008fca00078e0210 */
[----:B------:R1:W-:Y:S04]  /*1a350*/  STL.64 [R1+0x4e8], R6 ;  /* 0x0004e80601007387 */ /* 0x0003e80000100a00 */
[----:B------:R4:W-:Y:S04]  /*1a360*/  STL.64 [R1+0x4e0], R4 ;  /* 0x0004e00401007387 */ /* 0x0009e80000100a00 */
[----:B------:R2:W-:Y:S01]  /*1a370*/  STL.64 [R1+0x4d8], R10 ;  /* 0x0004d80a01007387 */ /* 0x0005e20000100a00 */
[----:B-1----:R-:W-:-:S04]  /*1a380*/  IMAD.WIDE R6, R2, 0x4, R22 ;  /* 0x0000000402067825 */ /* 0x002fc800078e0216 */
[C---:B----4-:R-:W-:Y:S01]  /*1a390*/  IMAD.WIDE R4, R2.reuse, 0x4, R24 ;  /* 0x0000000402047825 */ /* 0x050fe200078e0218 */
[----:B------:R1:W-:Y:S03]  /*1a3a0*/  STL.64 [R1+0x4d0], R6 ;  /* 0x0004d00601007387 */ /* 0x0003e60000100a00 */
[C---:B--2---:R-:W-:Y:S01]  /*1a3b0*/  IMAD.WIDE R10, R2.reuse, 0x4, R26 ;  /* 0x00000004020a7825 */ /* 0x044fe200078e021a */
[----:B------:R2:W-:Y:S03]  /*1a3c0*/  STL.64 [R1+0x4c8], R4 ;  /* 0x0004c80401007387 */ /* 0x0005e60000100a00 */
[C---:B------:R-:W-:Y:S01]  /*1a3d0*/  IMAD.WIDE R12, R2.reuse, 0x4, R32 ;  /* 0x00000004020c7825 */ /* 0x040fe200078e0220 */
[----:B------:R3:W-:Y:S03]  /*1a3e0*/  STL.64 [R1+0x4c0], R10 ;  /* 0x0004c00a01007387 */ /* 0x0007e60000100a00 */
[----:B-1----:R-:W-:-:S04]  /*1a3f0*/  IMAD.WIDE R6, R2, 0x4, R28 ;  /* 0x0000000402067825 */ /* 0x002fc800078e021c */
[C---:B--2---:R-:W-:Y:S01]  /*1a400*/  IMAD.WIDE R4, R2.reuse, 0x4, R30 ;  /* 0x0000000402047825 */ /* 0x044fe200078e021e */
[----:B------:R1:W-:Y:S03]  /*1a410*/  STL.64 [R1+0x4b8], R6 ;  /* 0x0004b80601007387 */ /* 0x0003e60000100a00 */
[C---:B---3--:R-:W-:Y:S01]  /*1a420*/  IMAD.WIDE R10, R2.reuse, 0x4, R34 ;  /* 0x00000004020a7825 */ /* 0x048fe200078e0222 */
[----:B------:R2:W-:Y:S04]  /*1a430*/  STL.64 [R1+0x4a8], R12 ;  /* 0x0004a80c01007387 */ /* 0x0005e80000100a00 */
[----:B------:R-:W-:Y:S01]  /*1a440*/  STL.64 [R1+0x4b0], R4 ;  /* 0x0004b00401007387 */ /* 0x000fe20000100a00 */
[----:B-1----:R-:W-:-:S03]  /*1a450*/  IMAD.WIDE R6, R2, 0x4, R36 ;  /* 0x0000000402067825 */ /* 0x002fc600078e0224 */
[----:B------:R1:W-:Y:S01]  /*1a460*/  STL.64 [R1+0x4a0], R10 ;  /* 0x0004a00a01007387 */ /* 0x0003e20000100a00 */
[----:B--2---:R-:W-:-:S03]  /*1a470*/  IMAD.WIDE R12, R2, 0x4, R40 ;  /* 0x00000004020c7825 */ /* 0x004fc600078e0228 */
[----:B------:R-:W-:Y:S04]  /*1a480*/  STL.64 [R1+0x1ea8], R4 ;  /* 0x001ea80401007387 */ /* 0x000fe80000100a00 */
[----:B------:R2:W-:Y:S01]  /*1a490*/  STL.64 [R1+0x498], R6 ;  /* 0x0004980601007387 */ /* 0x0005e20000100a00 */
[----:B-1----:R-:W-:-:S03]  /*1a4a0*/  IMAD.WIDE R10, R2, 0x4, R42 ;  /* 0x00000004020a7825 */ /* 0x002fc600078e022a */
[----:B------:R1:W-:Y:S01]  /*1a4b0*/  STL.64 [R1+0x488], R12 ;  /* 0x0004880c01007387 */ /* 0x0003e20000100a00 */
[----:B--2---:R-:W-:-:S04]  /*1a4c0*/  IMAD.WIDE R6, R2, 0x4, R38 ;  /* 0x0000000402067825 */ /* 0x004fc800078e0226 */
[C---:B------:R-:W-:Y:S01]  /*1a4d0*/  IMAD.WIDE R4, R2.reuse, 0x4, R44 ;  /* 0x0000000402047825 */ /* 0x040fe200078e022c */
[----:B------:R-:W-:Y:S03]  /*1a4e0*/  STL.64 [R1+0x490], R6 ;  /* 0x0004900601007387 */ /* 0x000fe60000100a00 */
[C---:B-1----:R-:W-:Y:S01]  /*1a4f0*/  IMAD.WIDE R12, R2.reuse, 0x4, R48 ;  /* 0x00000004020c7825 */ /* 0x042fe200078e0230 */
[----:B------:R1:W-:Y:S04]  /*1a500*/  STL.64 [R1+0x480], R10 ;  /* 0x0004800a01007387 */ /* 0x0003e80000100a00 */
[----:B------:R2:W-:Y:S04]  /*1a510*/  STL.64 [R1+0x1eb0], R6 ;  /* 0x001eb00601007387 */ /* 0x0005e80000100a00 */
[----:B------:R3:W-:Y:S01]  /*1a520*/  STL.64 [R1+0x478], R4 ;  /* 0x0004780401007387 */ /* 0x0007e20000100a00 */
[----:B-1----:R-:W-:-:S03]  /*1a530*/  IMAD.WIDE R10, R2, 0x4, R46 ;  /* 0x00000004020a7825 */ /* 0x002fc600078e022e */
[----:B------:R-:W-:Y:S01]  /*1a540*/  STL.64 [R1+0x468], R12 ;  /* 0x0004680c01007387 */ /* 0x000fe20000100a00 */
[----:B--2---:R-:W-:-:S03]  /*1a550*/  IMAD.WIDE R6, R2, 0x4, R50 ;  /* 0x0000000402067825 */ /* 0x004fc600078e0232 */
[----:B------:R-:W-:Y:S01]  /*1a560*/  STL.64 [R1+0x470], R10 ;  /* 0x0004700a01007387 */ /* 0x000fe20000100a00 */
[----:B---3--:R-:W-:-:S03]  /*1a570*/  IMAD.WIDE R4, R2, 0x4, R52 ;  /* 0x0000000402047825 */ /* 0x008fc600078e0234 */
[----:B------:R1:W-:Y:S04]  /*1a580*/  STL.64 [R1+0x460], R6 ;  /* 0x0004600601007387 */ /* 0x0003e80000100a00 */
[----:B------:R2:W-:Y:S04]  /*1a590*/  STL.64 [R1+0x1eb8], R10 ;  /* 0x001eb80a01007387 */ /* 0x0005e80000100a00 */
[----:B------:R3:W-:Y:S01]  /*1a5a0*/  STL.64 [R1+0x458], R4 ;  /* 0x0004580401007387 */ /* 0x0007e20000100a00 */
[----:B-1----:R-:W-:-:S04]  /*1a5b0*/  IMAD.WIDE R6, R2, 0x4, R58 ;  /* 0x0000000402067825 */ /* 0x002fc800078e023a */
[----:B--2---:R-:W-:-:S04]  /*1a5c0*/  IMAD.WIDE R10, R2, 0x4, R56 ;  /* 0x00000004020a7825 */ /* 0x004fc800078e0238 */
[C---:B---3--:R-:W-:Y:S01]  /*1a5d0*/  IMAD.WIDE R4, R2.reuse, 0x4, R60 ;  /* 0x0000000402047825 */ /* 0x048fe200078e023c */
[----:B------:R1:W-:Y:S04]  /*1a5e0*/  STL.64 [R1+0x448], R10 ;  /* 0x0004480a01007387 */ /* 0x0003e80000100a00 */
[----:B------:R-:W-:Y:S04]  /*1a5f0*/  STL.64 [R1+0x450], R246 ;  /* 0x000450f601007387 */ /* 0x000fe80000100a00 */
[----:B------:R2:W-:Y:S01]  /*1a600*/  STL.64 [R1+0x440], R6 ;  /* 0x0004400601007387 */ /* 0x0005e20000100a00 */
[----:B-1----:R-:W-:-:S03]  /*1a610*/  IMAD.WIDE R10, R2, 0x4, R64 ;  /* 0x00000004020a7825 */ /* 0x002fc600078e0240 */
[----:B------:R-:W-:Y:S04]  /*1a620*/  STL.64 [R1+0x1ec0], R246 ;  /* 0x001ec0f601007387 */ /* 0x000fe80000100a00 */
[----:B------:R1:W-:Y:S01]  /*1a630*/  STL.64 [R1+0x430], R4 ;  /* 0x0004300401007387 */ /* 0x0003e20000100a00 */
[----:B--2---:R-:W-:-:S03]  /*1a640*/  IMAD.WIDE R6, R2, 0x4, R66 ;  /* 0x0000000402067825 */ /* 0x004fc600078e0242 */
[----:B------:R2:W-:Y:S01]  /*1a650*/  STL.64 [R1+0x418], R10 ;  /* 0x0004180a01007387 */ /* 0x0005e20000100a00 */
[----:B------:R-:W-:-:S03]  /*1a660*/  IMAD.WIDE R52, R2, 0x4, R70 ;  /* 0x0000000402347825 */ /* 0x000fc600078e0246 */
        /* <DEDUP_REMOVED lines=8> */
[----:B------:R-:W-:-:S03]  /*1a6f0*/  IMAD.WIDE R50, R2, 0x4, R78 ;  /* 0x0000000402327825 */ /* 0x000fc600078e024e */
[----:B------:R-:W-:Y:S01]  /*1a700*/  STL.64 [R1+0x3f0], R52 ;  /* 0x0003f03401007387 */ /* 0x000fe20000100a00 */
[----:B--2---:R-:W-:-:S03]  /*1a710*/  IMAD.WIDE R4, R2, 0x4, R76 ;  /* 0x0000000402047825 */ /* 0x004fc600078e024c */
        /* <DEDUP_REMOVED lines=59> */
[----:B------:R-:W-:Y:S04]  /*1aad0*/  STL.64 [R1+0x2e8], R10 ;  /* 0x0002e80a01007387 */ /* 0x000fe80000100a00 */
[----:B------:R-:W-:Y:S01]  /*1aae0*/  STL.64 [R1+0x2f0], R38 ;  /* 0x0002f02601007387 */ /* 0x000fe20000100a00 */
[----:B-1----:R-:W-:-:S03]  /*1aaf0*/  IMAD.WIDE R4, R2, 0x4, R132 ;  /* 0x0000000402047825 */ /* 0x002fc600078e0284 */
[----:B------:R1:W-:Y:S01]  /*1ab00*/  STL.64 [R1+0x2e0], R6 ;  /* 0x0002e00601007387 */ /* 0x0003e20000100a00 */
[----:B------:R-:W-:-:S03]  /*1ab10*/  IMAD.WIDE R36, R2, 0x4, R134 ;  /* 0x0000000402247825 */ /* 0x000fc600078e0286 */
[----:B------:R-:W-:Y:S04]  /*1ab20*/  STL.64 [R1+0x1f08], R38 ;  /* 0x001f082601007387 */ /* 0x000fe80000100a00 */
[----:B------:R2:W-:Y:S01]  /*1ab30*/  STL.64 [R1+0x2d8], R4 ;  /* 0x0002d80401007387 */ /* 0x0005e20000100a00 */
[----:B-1----:R-:W-:-:S04]  /*1ab40*/  IMAD.WIDE R6, R2, 0x4, R136 ;  /* 0x0000000402067825 */ /* 0x002fc800078e0288 */
[C---:B------:R-:W-:Y:S01]  /*1ab50*/  IMAD.WIDE R40, R2.reuse, 0x4, R140 ;  /* 0x0000000402287825 */ /* 0x040fe200078e028c */
[----:B------:R-:W-:Y:S03]  /*1ab60*/  STL.64 [R1+0x2c8], R6 ;  /* 0x0002c80601007387 */ /* 0x000fe60000100a00 */
[C---:B--2---:R-:W-:Y:S01]  /*1ab70*/  IMAD.WIDE R4, R2.reuse, 0x4, R138 ;  /* 0x0000000402047825 */ /* 0x044fe200078e028a */
[----:B------:R-:W-:Y:S04]  /*1ab80*/  STL.64 [R1+0x2d0], R36 ;  /* 0x0002d02401007387 */ /* 0x000fe80000100a00 */
[----:B------:R1:W-:Y:S01]  /*1ab90*/  STL.64 [R1+0x2c0], R4 ;  /* 0x0002c00401007387 */ /* 0x0003e20000100a00 */
[----:B------:R-:W-:-:S03]  /*1aba0*/  IMAD.WIDE R34, R2, 0x4, R142 ;  /* 0x0000000402227825 */ /* 0x000fc600078e028e */
[----:B------:R-:W-:Y:S04]  /*1abb0*/  STL.64 [R1+0x1f10], R36 ;  /* 0x001f102401007387 */ /* 0x000fe80000100a00 */
[----:B------:R-:W-:Y:S01]  /*1abc0*/  STL.64 [R1+0x2b8], R40 ;  /* 0x0002b82801007387 */ /* 0x000fe20000100a00 */
[----:B-1----:R-:W-:-:S03]  /*1abd0*/  IMAD.WIDE R4, R2, 0x4, R144 ;  /* 0x0000000402047825 */ /* 0x002fc600078e0290 */
[----:B------:R-:W-:Y:S04]  /*1abe0*/  STL.64 [R1+0x1f18], R40 ;  /* 0x001f182801007387 */ /* 0x000fe80000100a00 */
[----:B------:R1:W-:Y:S01]  /*1abf0*/  STL.64 [R1+0x2a8], R4 ;  /* 0x0002a80401007387 */ /* 0x0003e20000100a00 */
[----:B------:R-:W-:-:S03]  /*1ac00*/  IMAD.WIDE R42, R2, 0x4, R148 ;  /* 0x00000004022a7825 */ /* 0x000fc600078e0294 */
[----:B------:R-:W-:Y:S01]  /*1ac10*/  STL.64 [R1+0x2b0], R34 ;  /* 0x0002b02201007387 */ /* 0x000fe20000100a00 */
[----:B-1----:R-:W-:-:S05]  /*1ac20*/  IMAD.WIDE R4, R2, 0x4, R146 ;  /* 0x0000000402047825 */ /* 0x002fca00078e0292 */
        /* <DEDUP_REMOVED lines=9> */
[----:B------:R-:W-:-:S04]  /*1acc0*/  IMAD.WIDE R30, R2, 0x4, R158 ;  /* 0x00000004021e7825 */ /* 0x000fc800078e029e */
[----:B-1----:R-:W-:-:S05]  /*1acd0*/  IMAD.WIDE R4, R2, 0x4, R154 ;  /* 0x0000000402047825 */ /* 0x002fca00078e029a */
[----:B------:R1:W-:Y:S04]  /*1ace0*/  STL.64 [R1+0x280], R4 ;  /* 0x0002800401007387 */ /* 0x0003e80000100a00 */
[----:B------:R-:W-:Y:S04]  /*1acf0*/  STL.64 [R1+0x1f30], R32 ;  /* 0x001f302001007387 */ /* 0x000fe80000100a00 */
[----:B------:R-:W-:Y:S01]  /*1ad00*/  STL.64 [R1+0x278], R44 ;  /* 0x0002782c01007387 */ /* 0x000fe20000100a00 */
[----:B-1----:R-:W-:-:S03]  /*1ad10*/  IMAD.WIDE R4, R2, 0x4, R160 ;  /* 0x0000000402047825 */ /* 0x002fc600078e02a0 */
[----:B------:R1:W-:Y:S01]  /*1ad20*/  STL.64 [R1+0x1f38], R44 ;  /* 0x001f382c01007387 */ /* 0x0003e20000100a00 */
[----:B------:R-:W-:-:S03]  /*1ad30*/  IMAD.WIDE R46, R2, 0x4, R164 ;  /* 0x00000004022e7825 */ /* 0x000fc600078e02a4 */
[----:B------:R2:W-:Y:S04]  /*1ad40*/  STL.64 [R1+0x268], R4 ;  /* 0x0002680401007387 */ /* 0x0005e80000100a00 */
[----:B------:R-:W-:Y:S01]  /*1ad50*/  STL.64 [R1+0x270], R30 ;  /* 0x0002701e01007387 */ /* 0x000fe20000100a00 */
[----:B-1----:R-:W-:-:S03]  /*1ad60*/  IMAD.WIDE R44, R2, 0x4, R162 ;  /* 0x00000004022c7825 */ /* 0x002fc600078e02a2 */
[----:B------:R-:W-:Y:S01]  /*1ad70*/  STL.64 [R1+0x1f40], R30 ;  /* 0x001f401e01007387 */ /* 0x000fe20000100a00 */
[----:B--2---:R-:W-:-:S03]  /*1ad80*/  IMAD.WIDE R4, R2, 0x4, R168 ;  /* 0x0000000402047825 */ /* 0x004fc600078e02a8 */
[----:B------:R-:W-:Y:S01]  /*1ad90*/  STL.64 [R1+0x260], R44 ;  /* 0x0002602c01007387 */ /* 0x000fe20000100a00 */
[----:B------:R-:W-:-:S03]  /*1ada0*/  IMAD.WIDE R28, R2, 0x4, R166 ;  /* 0x00000004021c7825 */ /* 0x000fc600078e02a6 */
[----:B------:R-:W-:Y:S01]  /*1adb0*/  STL.64 [R1+0x1fe0], R44 ;  /* 0x001fe02c01007387 */ /* 0x000fe20000100a00 */
[----:B------:R-:W-:-:S03]  /*1adc0*/  IMAD.WIDE R32, R2, 0x4, R170 ;  /* 0x0000000402207825 */ /* 0x000fc600078e02aa */
[----:B------:R-:W-:Y:S01]  /*1add0*/  STL.64 [R1+0x258], R46 ;  /* 0x0002582e01007387 */ /* 0x000fe20000100a00 */
[----:B------:R-:W-:-:S03]  /*1ade0*/  IMAD.WIDE R48, R2, 0x4, R172 ;  /* 0x0000000402307825 */ /* 0x000fc600078e02ac */
[----:B------:R-:W-:Y:S04]  /*1adf0*/  STL.64 [R1+0x1f48], R46 ;  /* 0x001f482e01007387 */ /* 0x000fe80000100a00 */
        /* <DEDUP_REMOVED lines=9> */
[----:B------:R1:W-:Y:S04]  /*1ae90*/  STL.64 [R1+0x1f58], R48 ;  /* 0x001f583001007387 */ /* 0x0003e80000100a00 */
[----:B------:R-:W-:Y:S04]  /*1aea0*/  STL.64 [R1+0x148], R250 ;  /* 0x000148fa01007387 */ /* 0x000fe80000100a00 */
[----:B------:R-:W-:Y:S01]  /*1aeb0*/  STL.64 [R1+0x2050], R250 ;  /* 0x002050fa01007387 */ /* 0x000fe20000100a00 */
[----:B------:R-:W-:-:S03]  /*1aec0*/  IMAD.WIDE R24, R2, 0x4, R182 ;  /* 0x0000000402187825 */ /* 0x000fc600078e02b6 */
[----:B------:R-:W-:Y:S01]  /*1aed0*/  STL.64 [R1+0x150], R26 ;  /* 0x0001501a01007387 */ /* 0x000fe20000100a00 */
[----:B-1----:R-:W-:-:S03]  /*1aee0*/  IMAD.WIDE R48, R2, 0x4, R184 ;  /* 0x0000000402307825 */ /* 0x002fc600078e02b8 */
        /* <DEDUP_REMOVED lines=21> */
[----:B------:R-:W-:Y:S04]  /*1b040*/  STL.64 [R1+0x2060], R32 ;  /* 0x0020602001007387 */ /* 0x000fe80000100a00 */
[----:B------:R-:W-:Y:S04]  /*1b050*/  STL.64 [R1+0x110], R22 ;  /* 0x0001101601007387 */ /* 0x000fe80000100a00 */
[----:B------:R1:W-:Y:S01]  /*1b060*/  STL.64 [R1+0x1f80], R22 ;  /* 0x001f801601007387 */ /* 0x0003e20000100a00 */
        /* <DEDUP_REMOVED lines=20> */
[----:B------:R-:W-:Y:S04]  /*1b1b0*/  STL.64 [R1+0xc0], R38 ;  /* 0x0000c02601007387 */ /* 0x000fe80000100a00 */
[----:B------:R-:W-:Y:S04]  /*1b1c0*/  STL.64 [R1+0x2010], R38 ;  /* 0x0020102601007387 */ /* 0x000fe80000100a00 */
[----:B------:R-:W4:Y:S01]  /*1b1d0*/  LDL.LU.64 R244, [R1+0x178] ;  /* 0x0001780001f47983 */ /* 0x000f220000300a00 */
[----:B------:R-:W-:-:S03]  /*1b1e0*/  IMAD.WIDE R4, R2, 0x4, R214 ;  /* 0x0000000402047825 */ /* 0x000fc600078e02d6 */
[----:B------:R-:W4:Y:S01]  /*1b1f0*/  LDL.LU.64 R242, [R1+0x180] ;  /* 0x0001800001f27983 */ /* 0x000f220000300a00 */
[----:B------:R-:W-:-:S04]  /*1b200*/  IMAD.WIDE R56, R2, 0x4, R212 ;  /* 0x0000000402387825 */ /* 0x000fc800078e02d4 */
[C---:B------:R-:W-:Y:S01]  /*1b210*/  IMAD.WIDE R30, R2.reuse, 0x4, R216 ;  /* 0x00000004021e7825 */ /* 0x040fe200078e02d8 */
[----:B------:R3:W-:Y:S03]  /*1b220*/  STL.64 [R1+0xb0], R4 ;  /* 0x0000b00401007387 */ /* 0x0007e60000100a00 */
[C---:B-1----:R-:W-:Y:S01]  /*1b230*/  IMAD.WIDE R22, R2.reuse, 0x4, R218 ;  /* 0x0000000402167825 */ /* 0x042fe200078e02da */
[----:B------:R-:W-:Y:S03]  /*1b240*/  STL.64 [R1+0xb8], R56 ;  /* 0x0000b83801007387 */ /* 0x000fe60000100a00 */
[C---:B------:R-:W-:Y:S01]  /*1b250*/  IMAD.WIDE R28, R2.reuse, 0x4, R224 ;  /* 0x00000004021c7825 */ /* 0x040fe200078e02e0 */
[----:B------:R-:W-:Y:S03]  /*1b260*/  STL.64 [R1+0x1fa8], R56 ;  /* 0x001fa83801007387 */ /* 0x000fe60000100a00 */
[C---:B------:R-:W-:Y:S01]  /*1b270*/  IMAD.WIDE R10, R2.reuse, 0x4, R220 ;  /* 0x00000004020a7825 */ /* 0x040fe200078e02dc */
[----:B------:R-:W-:Y:S04]  /*1b280*/  STL.64 [R1+0xa8], R30 ;  /* 0x0000a81e01007387 */ /* 0x000fe80000100a00 */
[----:B------:R-:W-:Y:S01]  /*1b290*/  STL.64 [R1+0x2078], R30 ;  /* 0x0020781e01007387 */ /* 0x000fe20000100a00 */
[----:B--2---:R-:W-:-:S03]  /*1b2a0*/  IMAD.WIDE R20, R2, 0x4, R226 ;  /* 0x0000000402147825 */ /* 0x004fc600078e02e2 */
        /* <DEDUP_REMOVED lines=12> */
[----:B---3--:R-:W-:-:S03]  /*1b370*/  IMAD.WIDE R18, R2, 0x4, R234 ;  /* 0x0000000402127825 */ /* 0x008fc600078e02ea */
        /* <DEDUP_REMOVED lines=15> */
[----:B------:R-:W-:Y:S04]  /*1b470*/  STL.64 [R1+0x1fd0], R4 ;  /* 0x001fd00401007387 */ /* 0x000fe80000100a00 */
[----:B------:R-:W-:Y:S04]  /*1b480*/  STL.64 [R1+0x8], R24 ;  /* 0x0000081801007387 */ /* 0x000fe80000100a00 */
[----:B------:R1:W-:Y:S04]  /*1b490*/  STL.64 [R1+0x2090], R24 ;  /* 0x0020901801007387 */ /* 0x0003e80000100a00 */
[----:B------:R-:W-:Y:S01]  /*1b4a0*/  STL.64 [R1+0x2030], R8 ;  /* 0x0020300801007387 */ /* 0x000fe20000100a00 */
[----:B----4-:R-:W-:-:S05]  /*1b4b0*/  IMAD.WIDE R244, R2, 0x4, R244 ;  /* 0x0000000402f47825 */ /* 0x010fca00078e02f4 */
[----:B------:R-:W-:Y:S04]  /*1b4c0*/  STL.64 [R1+0x1fd8], R244 ;  /* 0x001fd8f401007387 */ /* 0x000fe80000100a00 */
[----:B------:R-:W-:Y:S04]  /*1b4d0*/  STL.64 [R1+0x10], R12 ;  /* 0x0000100c01007387 */ /* 0x000fe80000100a00 */
[----:B------:R-:W-:Y:S04]  /*1b4e0*/  STL.64 [R1+0x2038], R12 ;  /* 0x0020380c01007387 */ /* 0x000fe80000100a00 */
        /* <DEDUP_REMOVED lines=21> */
[----:B------:R-:W4:Y:S01]  /*1b640*/  LDL.LU.64 R84, [R1+0x230] ;  /* 0x0002300001547983 */ /* 0x000f220000300a00 */
[----:B------:R-:W-:-:S03]  /*1b650*/  IMAD.WIDE R242, R2, 0x4, R242 ;  /* 0x0000000402f27825 */ /* 0x000fc600078e02f2 */
        /* <DEDUP_REMOVED lines=8> */
[----:B------:R1:W-:Y:S01]  /*1b6e0*/  STL.64 [R1+0x2040], R242 ;  /* 0x002040f201007387 */ /* 0x0003e20000100a00 */
[----:B--2---:R-:W-:-:S03]  /*1b6f0*/  IMAD.WIDE R240, R2, 0x4, R102 ;  /* 0x0000000402f07825 */ /* 0x004fc600078e0266 */
[----:B------:R-:W2:Y:S01]  /*1b700*/  LDL.LU.64 R102, [R1+0x670] ;  /* 0x0006700001667983 */ /* 0x000ea20000300a00 */
[----:B---3--:R-:W-:-:S04]  /*1b710*/  IMAD.WIDE R238, R2, 0x4, R116 ;  /* 0x0000000402ee7825 */ /* 0x008fc800078e0274 */
[----:B----4-:R-:W-:-:S04]  /*1b720*/  IMAD.WIDE R236, R2, 0x4, R114 ;  /* 0x0000000402ec7825 */ /* 0x010fc800078e0272 */
[----:B------:R-:W-:-:S04]  /*1b730*/  IMAD.WIDE R234, R2, 0x4, R112 ;  /* 0x0000000402ea7825 */ /* 0x000fc800078e0270 */
[----:B------:R-:W-:-:S04]  /*1b740*/  IMAD.WIDE R232, R2, 0x4, R110 ;  /* 0x0000000402e87825 */ /* 0x000fc800078e026e */
[----:B------:R-:W-:-:S04]  /*1b750*/  IMAD.WIDE R230, R2, 0x4, R108 ;  /* 0x0000000402e67825 */ /* 0x000fc800078e026c */
[----:B------:R-:W-:-:S04]  /*1b760*/  IMAD.WIDE R228, R2, 0x4, R106 ;  /* 0x0000000402e47825 */ /* 0x000fc800078e026a */
[C---:B------:R-:W-:Y:S02]  /*1b770*/  IMAD.WIDE R226, R2.reuse, 0x4, R104 ;  /* 0x0000000402e27825 */ /* 0x040fe400078e0268 */
[----:B------:R-:W3:Y:S04]  /*1b780*/  LDL.LU.64 R104, [R1+0x678] ;  /* 0x0006780001687983 */ /* 0x000ee80000300a00 */
[----:B------:R-:W4:Y:S04]  /*1b790*/  LDL.LU.64 R106, [R1+0x680] ;  /* 0x00068000016a7983 */ /* 0x000f280000300a00 */
[----:B------:R-:W2:Y:S04]  /*1b7a0*/  LDL.LU.64 R108, [R1+0x688] ;  /* 0x00068800016c7983 */ /* 0x000ea80000300a00 */
[----:B------:R-:W3:Y:S04]  /*1b7b0*/  LDL.LU.64 R110, [R1+0x690] ;  /* 0x00069000016e7983 */ /* 0x000ee80000300a00 */
[----:B------:R-:W3:Y:S04]  /*1b7c0*/  LDL.LU.64 R112, [R1+0x698] ;  /* 0x0006980001707983 */ /* 0x000ee80000300a00 */
[----:B------:R-:W2:Y:S04]  /*1b7d0*/  LDL.LU.64 R114, [R1+0x6a0] ;  /* 0x0006a00001727983 */ /* 0x000ea80000300a00 */
        /* <DEDUP_REMOVED lines=45> */
[----:B------:R-:W4:Y:S04]  /*1bab0*/  LDL.LU.64 R36, [R1+0x810] ;  /* 0x0008100001247983 */ /* 0x000f280000300a00 */
[----:B------:R-:W2:Y:S04]  /*1bac0*/  LDL.LU.64 R46, [R1+0x818] ;  /* 0x00081800012e7983 */ /* 0x000ea80000300a00 */
[----:B------:R-:W3:Y:S04]  /*1bad0*/  LDL.LU.64 R54, [R1+0x820] ;  /* 0x0008200001367983 */ /* 0x000ee80000300a00 */
[----:B------:R-:W3:Y:S04]  /*1bae0*/  LDL.LU.64 R40, [R1+0x828] ;  /* 0x0008280001287983 */ /* 0x000ee80000300a00 */
[----:B------:R-:W4:Y:S04]  /*1baf0*/  LDL.LU.64 R32, [R1+0x830] ;  /* 0x0008300001207983 */ /* 0x000f280000300a00 */
[----:B------:R-:W3:Y:S04]  /*1bb00*/  LDL.LU.64 R52, [R1+0x838] ;  /* 0x0008380001347983 */ /* 0x000ee80000300a00 */
[----:B------:R-:W3:Y:S04]  /*1bb10*/  LDL.LU.64 R34, [R1+0x840] ;  /* 0x0008400001227983 */ /* 0x000ee80000300a00 */
[----:B------:R-:W3:Y:S04]  /*1bb20*/  LDL.LU.64 R48, [R1+0x850] ;  /* 0x0008500001307983 */ /* 0x000ee80000300a00 */
[----:B------:R-:W3:Y:S04]  /*1bb30*/  LDL.LU.64 R50, [R1+0x848] ;  /* 0x0008480001327983 */ /* 0x000ee80000300a00 */
[----:B------:R-:W3:Y:S04]  /*1bb40*/  LDL.LU.64 R42, [R1+0x858] ;  /* 0x00085800012a7983 */ /* 0x000ee80000300a00 */
[----:B------:R-:W3:Y:S04]  /*1bb50*/  LDL.64 R250, [R1+0x880] ;  /* 0x0008800001fa7983 */ /* 0x000ee80000100a00 */
[----:B-1----:R-:W3:Y:S04]  /*1bb60*/  LDL.64 R24, [R1+0x860] ;  /* 0x0008600001187983 */ /* 0x002ee80000100a00 */
[----:B------:R-:W3:Y:S04]  /*1bb70*/  LDL.64 R26, [R1+0x628] ;  /* 0x00062800011a7983 */ /* 0x000ee80000100a00 */
        /* <DEDUP_REMOVED lines=17> */
[----:B------:R-:W3:Y:S01]  /*1bc90*/  LDL.64 R246, [R1+0x328] ;  /* 0x0003280001f67983 */ /* 0x000ee20000100a00 */
[----:B--2---:R-:W-:-:S03]  /*1bca0*/  IMAD.WIDE R208, R2, 0x4, R46 ;  /* 0x0000000402d07825 */ /* 0x004fc600078e022e */
[----:B------:R-:W2:Y:S01]  /*1bcb0*/  LDL.64 R46, [R1+0x5a8] ;  /* 0x0005a800012e7983 */ /* 0x000ea20000100a00 */
[----:B----4-:R-:W-:-:S03]  /*1bcc0*/  IMAD.WIDE R214, R2, 0x4, R32 ;  /* 0x0000000402d67825 */ /* 0x010fc600078e0220 */
[----:B------:R-:W4:Y:S01]  /*1bcd0*/  LDL.64 R32, [R1+0x588] ;  /* 0x0005880001207983 */ /* 0x000f220000100a00 */
[----:B---3--:R-:W-:-:S03]  /*1bce0*/  IMAD.WIDE R220, R2, 0x4, R48 ;  /* 0x0000000402dc7825 */ /* 0x008fc600078e0230 */
[----:B------:R-:W3:Y:S04]  /*1bcf0*/  LDL.64 R48, [R1+0x568] ;  /* 0x0005680001307983 */ /* 0x000ee80000100a00 */
[----:B------:R-:W-:Y:S01]  /*1bd00*/  LDGSTS.E [R249+0x20000], desc[UR4][R250.64], P0 ;  /* 0x20000000faf97fae */ /* 0x000fe20008121844 */
[----:B------:R-:W-:-:S03]  /*1bd10*/  IMAD.WIDE R206, R2, 0x4, R36 ;  /* 0x0000000402ce7825 */ /* 0x000fc600078e0224 */
[----:B------:R-:W3:Y:S01]  /*1bd20*/  LDL.64 R36, [R1+0x308] ;  /* 0x0003080001247983 */ /* 0x000ee20000100a00 */
[----:B------:R-:W-:-:S03]  /*1bd30*/  IMAD.WIDE R210, R2, 0x4, R54 ;  /* 0x0000000402d27825 */ /* 0x000fc600078e0236 */
[----:B------:R-:W3:Y:S04]  /*1bd40*/  LDL.64 R54, [R1+0x2e8] ;  /* 0x0002e80001367983 */ /* 0x000ee80000100a00 */
[----:B------:R-:W3:Y:S01]  /*1bd50*/  LDL.64 R250, [R1+0x548] ;  /* 0x0005480001fa7983 */ /* 0x000ee20000100a00 */
[----:B------:R-:W-:-:S03]  /*1bd60*/  IMAD.WIDE R212, R2, 0x4, R40 ;  /* 0x0000000402d47825 */ /* 0x000fc600078e0228 */
        /* <DEDUP_REMOVED lines=8> */
[----:B------:R-:W3:Y:S04]  /*1bdf0*/  LDL.64 R42, [R1+0x168] ;  /* 0x00016800012a7983 */ /* 0x000ee80000100a00 */
        /* <DEDUP_REMOVED lines=8> */
[----:B------:R-:W3:Y:S04]  /*1be80*/  LDL.LU.64 R30, [R1+0x2078] ;  /* 0x00207800011e7983 */ /* 0x000ee80000300a00 */
[----:B------:R-:W3:Y:S04]  /*1be90*/  LDL.LU.64 R44, [R1+0x2070] ;  /* 0x00207000012c7983 */ /* 0x000ee80000300a00 */
[----:B--2---:R-:W-:Y:S04]  /*1bea0*/  LDGSTS.E [R249+0x21800], desc[UR4][R46.64], P0 ;  /* 0x218000002ef97fae */ /* 0x004fe80008121844 */
[----:B------:R-:W2:Y:S04]  /*1beb0*/  LDL.LU.64 R46, [R1+0x2068] ;  /* 0x00206800012e7983 */ /* 0x000ea80000300a00 */
[----:B----4-:R-:W-:Y:S04]  /*1bec0*/  LDGSTS.E [R249+0x21c00], desc[UR4][R32.64], P0 ;  /* 0x21c0000020f97fae */ /* 0x010fe80008121844 */
[----:B---3--:R-:W-:Y:S04]  /*1bed0*/  LDGSTS.E [R249+0x22000], desc[UR4][R48.64], P0 ;  /* 0x2200000030f97fae */ /* 0x008fe80008121844 */
[----:B------:R-:W3:Y:S04]  /*1bee0*/  LDL.LU.64 R32, [R1+0x2060] ;  /* 0x0020600001207983 */ /* 0x000ee80000300a00 */
[----:B------:R-:W4:Y:S04]  /*1bef0*/  LDL.LU.64 R48, [R1+0x2058] ;  /* 0x0020580001307983 */ /* 0x000f280000300a00 */
[----:B------:R-:W-:Y:S04]  /*1bf00*/  LDGSTS.E [R249+0x22400], desc[UR4][R250.64], P0 ;  /* 0x22400000faf97fae */ /* 0x000fe80008121844 */
[----:B------:R-:W-:Y:S04]  /*1bf10*/  LDGSTS.E [R249+0x22800], desc[UR4][R242.64], P0 ;  /* 0x22800000f2f97fae */ /* 0x000fe80008121844 */
[----:B------:R-:W-:Y:S04]  /*1bf20*/  LDGSTS.E [R249+0x22c00], desc[UR4][R12.64], P0 ;  /* 0x22c000000cf97fae */ /* 0x000fe80008121844 */
[----:B------:R-:W2:Y:S04]  /*1bf30*/  LDL.LU.64 R250, [R1+0x2050] ;  /* 0x0020500001fa7983 */ /* 0x000ea80000300a00 */
        /* <DEDUP_REMOVED lines=20> */
[----:B--2---:R-:W-:Y:S04]  /*1c080*/  LDGSTS.E [R249+0x30000], desc[UR4][R250.64], P0 ;  /* 0x30000000faf97fae */ /* 0x004fe80008121844 */
[----:B----4-:R-:W-:Y:S04]  /*1c090*/  LDGSTS.E [R249+0x30400], desc[UR4][R48.64], P0 ;  /* 0x3040000030f97fae */ /* 0x010fe80008121844 */
[----:B---3--:R-:W-:Y:S04]  /*1c0a0*/  LDGSTS.E [R249+0x30800], desc[UR4][R32.64], P0 ;  /* 0x3080000020f97fae */ /* 0x008fe80008121844 */
[----:B------:R-:W2:Y:S04]  /*1c0b0*/  LDL.LU.64 R250, [R1+0x2048] ;  /* 0x0020480001fa7983 */ /* 0x000ea80000300a00 */
[----:B------:R-:W2:Y:S04]  /*1c0c0*/  LDL.64 R242, [R1+0x878] ;  /* 0x0008780001f27983 */ /* 0x000ea80000100a00 */
[----:B------:R-:W3:Y:S04]  /*1c0d0*/  LDL.64 R12, [R1+0x640] ;  /* 0x00064000010c7983 */ /* 0x000ee80000100a00 */
        /* <DEDUP_REMOVED lines=8> */
[----:B------:R-:W-:Y:S04]  /*1c160*/  LDGSTS.E [R249+0x30c00], desc[UR4][R46.64], P0 ;  /* 0x30c000002ef97fae */ /* 0x000fe80008121844 */
[----:B------:R-:W4:Y:S04]  /*1c170*/  LDL.64 R42, [R1+0x520] ;  /* 0x00052000012a7983 */ /* 0x000f280000100a00 */
[----:B------:R-:W-:Y:S04]  /*1c180*/  LDGSTS.E [R249+0x31000], desc[UR4][R44.64], P0 ;  /* 0x310000002cf97fae */ /* 0x000fe80008121844 */
[----:B------:R-:W4:Y:S01]  /*1c190*/  LDL.64 R32, [R1+0x500] ;  /* 0x0005000001207983 */ /* 0x000f220000100a00 */
[----:B------:R-:W-:-:S03]  /*1c1a0*/  IMAD.WIDE R58, R2, 0x4, R58 ;  /* 0x00000004023a7825 */ /* 0x000fc600078e023a */
[----:B------:R-:W-:Y:S04]  /*1c1b0*/  LDGSTS.E [R249+0x31400], desc[UR4][R30.64], P0 ;  /* 0x314000001ef97fae */ /* 0x000fe80008121844 */
[----:B------:R-:W4:Y:S01]  /*1c1c0*/  LDL.64 R44, [R1+0x4e0] ;  /* 0x0004e000012c7983 */ /* 0x000f220000100a00 */
[----:B------:R-:W-:-:S03]  /*1c1d0*/  IMAD.WIDE R66, R2, 0x4, R66 ;  /* 0x0000000402427825 */ /* 0x000fc600078e0242 */
[----:B------:R-:W-:Y:S01]  /*1c1e0*/  LDGSTS.E [R249+0x31800], desc[UR4][R28.64], P0 ;  /* 0x318000001cf97fae */ /* 0x000fe20008121844 */
        /* <DEDUP_REMOVED lines=33> */
[----:B------:R-:W-:Y:S04]  /*1c400*/  LDGSTS.E [R249+0x35c00], desc[UR4][R154.64], P0 ;  /* 0x35c000009af97fae */ /* 0x000fe80008121844 */
[----:B------:R-:W-:Y:S04]  /*1c410*/  LDGSTS.E [R249+0x36000], desc[UR4][R162.64], P0 ;  /* 0x36000000a2f97fae */ /* 0x000fe80008121844 */
[----:B------:R-:W-:Y:S04]  /*1c420*/  LDGSTS.E [R249+0x36400], desc[UR4][R170.64], P0 ;  /* 0x36400000aaf97fae */ /* 0x000fe80008121844 */
[----:B------:R-:W-:Y:S04]  /*1c430*/  LDGSTS.E [R249+0x36800], desc[UR4][R178.64], P0 ;  /* 0x36800000b2f97fae */ /* 0x000fe80008121844 */
[----:B------:R-:W-:Y:S04]  /*1c440*/  LDGSTS.E [R249+0x36c00], desc[UR4][R186.64], P0 ;  /* 0x36c00000baf97fae */ /* 0x000fe80008121844 */
[----:B------:R-:W4:Y:S04]  /*1c450*/  LDL.64 R244, [R1+0x4c0] ;  /* 0x0004c00001f47983 */ /* 0x000f280000100a00 */
        /* <DEDUP_REMOVED lines=23> */
[----:B------:R-:W2:Y:S04]  /*1c5d0*/  LDL.LU.64 R242, [R1+0x2040] ;  /* 0x0020400001f27983 */ /* 0x000ea80000300a00 */
[----:B------:R-:W3:Y:S04]  /*1c5e0*/  LDL.LU.64 R12, [R1+0x2038] ;  /* 0x00203800010c7983 */ /* 0x000ee80000300a00 */
[----:B------:R-:W4:Y:S04]  /*1c5f0*/  LDL.LU.64 R8, [R1+0x2030] ;  /* 0x0020300001087983 */ /* 0x000f280000300a00 */
        /* <DEDUP_REMOVED lines=19> */
[----:B------:R-:W2:Y:S04]  /*1c730*/  LDL.LU.64 R44, [R1+0x1fe0] ;  /* 0x001fe000012c7983 */ /* 0x000ea80000300a00 */
[----:B------:R-:W-:Y:S04]  /*1c740*/  LDGSTS.E [R250+0x23500], desc[UR4][R244.64], P0 ;  /* 0x23500000f4fa7fae */ /* 0x000fe80008121844 */
[----:B------:R-:W-:Y:S04]  /*1c750*/  LDGSTS.E [R250+0x23900], desc[UR4][R4.64], P0 ;  /* 0x2390000004fa7fae */ /* 0x000fe80008121844 */
[----:B------:R-:W3:Y:S04]  /*1c760*/  LDL.64 R244, [R1+0x870] ;  /* 0x0008700001f47983 */ /* 0x000ee80000100a00 */
[----:B------:R-:W-:Y:S04]  /*1c770*/  LDGSTS.E [R250+0x23d00], desc[UR4][R14.64], P0 ;  /* 0x23d000000efa7fae */ /* 0x000fe80008121844 */
[----:B------:R-:W3:Y:S04]  /*1c780*/  LDL.64 R4, [R1+0x638] ;  /* 0x0006380001047983 */ /* 0x000ee80000100a00 */
[----:B------:R-:W-:Y:S04]  /*1c790*/  LDGSTS.E [R250+0x24100], desc[UR4][R6.64], P0 ;  /* 0x2410000006fa7fae */ /* 0x000fe80008121844 */
[----:B------:R-:W3:Y:S04]  /*1c7a0*/  LDL.64 R14, [R1+0x618] ;  /* 0x00061800010e7983 */ /* 0x000ee80000100a00 */
        /* <DEDUP_REMOVED lines=37> */
[----:B------:R-:W2:Y:S04]  /*1ca00*/  LDL.64 R22, [R1+0x4f8] ;  /* 0x0004f80001167983 */ /* 0x000ea80000100a00 */
[----:B------:R-:W3:Y:S04]  /*1ca10*/  LDL.64 R20, [R1+0x538] ;  /* 0x0005380001147983 */ /* 0x000ee80000100a00 */
[----:B------:R-:W4:Y:S04]  /*1ca20*/  LDL.64 R18, [R1+0x578] ;  /* 0x0005780001127983 */ /* 0x000f280000100a00 */
[----:B------:R-:W2:Y:S04]  /*1ca30*/  LDL.64 R44, [R1+0x398] ;  /* 0x00039800012c7983 */ /* 0x000ea80000100a00 */
[----:B------:R-:W2:Y:S04]  /*1ca40*/  LDL.64 R32, [R1+0x378] ;  /* 0x0003780001207983 */ /* 0x000ea80000100a00 */
[----:B------:R-:W2:Y:S04]  /*1ca50*/  LDL.64 R42, [R1+0x358] ;  /* 0x00035800012a7983 */ /* 0x000ea80000100a00 */
[----:B------:R-:W2:Y:S04]  /*1ca60*/  LDL.64 R34, [R1+0x338] ;  /* 0x0003380001227983 */ /* 0x000ea80000100a00 */
[----:B------:R-:W2:Y:S01]  /*1ca70*/  LDL.64 R40, [R1+0x318] ;  /* 0x0003180001287983 */ /* 0x000ea20000100a00 */
        /* <DEDUP_REMOVED lines=42> */
[----:B------:R-:W-:Y:S04]  /*1cd20*/  LDGSTS.E [R250+0x37d00], desc[UR4][R220.64], P0 ;  /* 0x37d00000dcfa7fae */ /* 0x000fe80008121844 */
[----:B------:R-:W2:Y:S04]  /*1cd30*/  LDL.64 R36, [R1+0x2f8] ;  /* 0x0002f80001247983 */ /* 0x000ea80000100a00 */
[----:B------:R-:W2:Y:S04]  /*1cd40*/  LDL.64 R38, [R1+0x2d8] ;  /* 0x0002d80001267983 */ /* 0x000ea80000100a00 */
        /* <DEDUP_REMOVED lines=13> */
[----:B------:R-:W2:Y:S04]  /*1ce20*/  LDL.LU.64 R56, [R1+0x1fa8] ;  /* 0x001fa80001387983 */ /* 0x000ea80000300a00 */
[----:B----4-:R-:W-:Y:S04]  /*1ce30*/  LDGSTS.E [R251+0x21e00], desc[UR4][R18.64], P0 ;  /* 0x21e0000012fb7fae */ /* 0x010fe80008121844 */
[----:B------:R-:W-:Y:S04]  /*1ce40*/  LDGSTS.E [R251+0x22200], desc[UR4][R246.64], P0 ;  /* 0x22200000f6fb7fae */ /* 0x000fe80008121844 */
[----:B---3--:R-:W-:Y:S04]  /*1ce50*/  LDGSTS.E [R251+0x22600], desc[UR4][R20.64], P0 ;  /* 0x2260000014fb7fae */ /* 0x008fe80008121844 */
[----:B------:R-:W3:Y:S04]  /*1ce60*/  LDL.LU.64 R18, [R1+0x1fa0] ;  /* 0x001fa00001127983 */ /* 0x000ee80000300a00 */
[----:B------:R-:W4:Y:S04]  /*1ce70*/  LDL.LU.64 R246, [R1+0x1f98] ;  /* 0x001f980001f67983 */ /* 0x000f280000300a00 */
[----:B------:R-:W3:Y:S04]  /*1ce80*/  LDL.LU.64 R20, [R1+0x1f90] ;  /* 0x001f900001147983 */ /* 0x000ee80000300a00 */
[----:B------:R-:W-:Y:S04]  /*1ce90*/  LDGSTS.E [R251+0x22a00], desc[UR4][R54.64], P0 ;  /* 0x22a0000036fb7fae */ /* 0x000fe80008121844 */
[----:B--2---:R-:W-:Y:S04]  /*1cea0*/  LDGSTS.E [R251+0x22e00], desc[UR4][R22.64], P0 ;  /* 0x22e0000016fb7fae */ /* 0x004fe80008121844 */
[----:B------:R-:W-:Y:S04]  /*1ceb0*/  LDGSTS.E [R251+0x23200], desc[UR4][R52.64], P0 ;  /* 0x2320000034fb7fae */ /* 0x000fe80008121844 */
[----:B------:R-:W2:Y:S04]  /*1cec0*/  LDL.LU.64 R54, [R1+0x1f88] ;  /* 0x001f880001367983 */ /* 0x000ea80000300a00 */
[----:B------:R-:W3:Y:S04]  /*1ced0*/  LDL.LU.64 R22, [R1+0x1f80] ;  /* 0x001f800001167983 */ /* 0x000ee80000300a00 */
[----:B------:R-:W4:Y:S04]  /*1cee0*/  LDL.LU.64 R52, [R1+0x1f78] ;  /* 0x001f780001347983 */ /* 0x000f280000300a00 */
[----:B------:R-:W-:Y:S04]  /*1cef0*/  LDGSTS.E [R251+0x23600], desc[UR4][R24.64], P0 ;  /* 0x2360000018fb7fae */ /* 0x000fe80008121844 */
[----:B------:R-:W-:Y:S04]  /*1cf00*/  LDGSTS.E [R251+0x23a00], desc[UR4][R50.64], P0 ;  /* 0x23a0000032fb7fae */ /* 0x000fe80008121844 */
[----:B------:R-:W-:Y:S04]  /*1cf10*/  LDGSTS.E [R251+0x23e00], desc[UR4][R26.64], P0 ;  /* 0x23e000001afb7fae */ /* 0x000fe80008121844 */
[----:B------:R-:W3:Y:S04]  /*1cf20*/  LDL.LU.64 R24, [R1+0x1f70] ;  /* 0x001f700001187983 */ /* 0x000ee80000300a00 */
[----:B------:R-:W2:Y:S04]  /*1cf30*/  LDL.LU.64 R50, [R1+0x1f68] ;  /* 0x001f680001327983 */ /* 0x000ea80000300a00 */
[----:B------:R-:W3:Y:S04]  /*1cf40*/  LDL.LU.64 R26, [R1+0x1f60] ;  /* 0x001f6000011a7983 */ /* 0x000ee80000300a00 */
[----:B------:R-:W-:Y:S04]  /*1cf50*/  LDGSTS.E [R251+0x24200], desc[UR4][R48.64], P0 ;  /* 0x2420000030fb7fae */ /* 0x000fe80008121844 */
[----:B------:R-:W-:Y:S04]  /*1cf60*/  LDGSTS.E [R251+0x24600], desc[UR4][R28.64], P0 ;  /* 0x246000001cfb7fae */ /* 0x000fe80008121844 */
[----:B------:R-:W-:Y:S04]  /*1cf70*/  LDGSTS.E [R251+0x24a00], desc[UR4][R46.64], P0 ;  /* 0x24a000002efb7fae */ /* 0x000fe80008121844 */
[----:B------:R-:W4:Y:S04]  /*1cf80*/  LDL.LU.64 R48, [R1+0x1f58] ;  /* 0x001f580001307983 */ /* 0x000f280000300a00 */
[----:B------:R-:W3:Y:S04]  /*1cf90*/  LDL.LU.64 R28, [R1+0x1f50] ;  /* 0x001f5000011c7983 */ /* 0x000ee80000300a00 */
[----:B------:R-:W2:Y:S04]  /*1cfa0*/  LDL.LU.64 R46, [R1+0x1f48] ;  /* 0x001f4800012e7983 */ /* 0x000ea80000300a00 */
        /* <DEDUP_REMOVED lines=14> */
[----:B------:R-:W3:Y:S04]  /*1d090*/  LDL.LU.64 R36, [R1+0x1f10] ;  /* 0x001f100001247983 */ /* 0x000ee80000300a00 */
[----:B------:R-:W3:Y:S01]  /*1d0a0*/  LDL.LU.64 R38, [R1+0x1f08] ;  /* 0x001f080001267983 */ /* 0x000ee20000300a00 */
[----:B------:R-:W-:-:S03]  /*1d0b0*/  IMAD.WIDE R62, R2, 0x4, R62 ;  /* 0x00000004023e7825 */ /* 0x000fc600078e023e */
[----:B----4-:R-:W-:Y:S04]  /*1d0c0*/  LDGSTS.E [R251+0x26e00], desc[UR4][R40.64], P0 ;  /* 0x26e0000028fb7fae */ /* 0x010fe80008121844 */
[----:B--2---:R-:W-:Y:S04]  /*1d0d0*/  LDGSTS.E [R251+0x27200], desc[UR4][R42.64], P0 ;  /* 0x272000002afb7fae */ /* 0x004fe80008121844 */
[----:B------:R-:W-:Y:S04]  /*1d0e0*/  LDGSTS.E [R251+0x27600], desc[UR4][R44.64], P0 ;  /* 0x276000002cfb7fae */ /* 0x000fe80008121844 */
[----:B------:R-:W2:Y:S04]  /*1d0f0*/  LDL.64 R40, [R1+0x868] ;  /* 0x0008680001287983 */ /* 0x000ea80000100a00 */
[----:B------:R-:W-:Y:S04]  /*1d100*/  LDGSTS.E [R251+0x27a00], desc[UR4][R46.64], P0 ;  /* 0x27a000002efb7fae */ /* 0x000fe80008121844 */
[----:B------:R-:W4:Y:S04]  /*1d110*/  LDL.64 R42, [R1+0x630] ;  /* 0x00063000012a7983 */ /* 0x000f280000100a00 */
[----:B------:R-:W-:Y:S04]  /*1d120*/  LDGSTS.E [R251+0x27e00], desc[UR4][R48.64], P0 ;  /* 0x27e0000030fb7fae */ /* 0x000fe80008121844 */
[----:B------:R-:W3:Y:S04]  /*1d130*/  LDL.64 R44, [R1+0x610] ;  /* 0x00061000012c7983 */ /* 0x000ee80000100a00 */
        /* <DEDUP_REMOVED lines=15> */
[----:B------:R-:W3:Y:S01]  /*1d230*/  LDL.64 R6, [R1+0x510] ;  /* 0x0005100001067983 */ /* 0x000ee20000100a00 */
[----:B------:R-:W-:-:S03]  /*1d240*/  IMAD.WIDE R70, R2, 0x4, R70 ;  /* 0x0000000402467825 */ /* 0x000fc600078e0246 */
[----:B------:R-:W-:Y:S04]  /*1d250*/  LDGSTS.E [R251+0x32200], desc[UR4][R244.64], P0 ;  /* 0x32200000f4fb7fae */ /* 0x000fe80008121844 */
[----:B------:R-:W3:Y:S01]  /*1d260*/  LDL.64 R4, [R1+0x4f0] ;  /* 0x0004f00001047983 */ /* 0x000ee20000100a00 */
        /* <DEDUP_REMOVED lines=37> */
[----:B------:R-:W3:Y:S04]  /*1d4c0*/  LDL.64 R56, [R1+0x4d0] ;  /* 0x0004d00001387983 */ /* 0x000ee80000100a00 */
[----:B------:R-:W-:Y:S04]  /*1d4d0*/  LDGSTS.E [R251+0x37a00], desc[UR4][R214.64], P0 ;  /* 0x37a00000d6fb7fae */ /* 0x000fe80008121844 */
[----:B------:R-:W-:Y:S04]  /*1d4e0*/  LDGSTS.E [R251+0x37e00], desc[UR4][R222.64], P0 ;  /* 0x37e00000defb7fae */ /* 0x000fe80008121844 */
[----:B------:R1:W-:Y:S04]  /*1d4f0*/  STL.64 [R1+0x1df8], R250 ;  /* 0x001df8fa01007387 */ /* 0x0003e80000100a00 */
[----:B-1----:R-:W3:Y:S04]  /*1d500*/  LDL.LU.64 R250, [R1+0xb0] ;  /* 0x0000b00001fa7983 */ /* 0x002ee80000300a00 */
[----:B--2---:R-:W-:Y:S04]  /*1d510*/  LDGSTS.E [R252+0x20300], desc[UR4][R40.64], P0 ;  /* 0x2030000028fc7fae */ /* 0x004fe80008121844 */
[----:B----4-:R-:W-:Y:S04]  /*1d520*/  LDGSTS.E [R252+0x20700], desc[UR4][R42.64], P0 ;  /* 0x207000002afc7fae */ /* 0x010fe80008121844 */
[----:B------:R-:W2:Y:S04]  /*1d530*/  LDL.LU.64 R40, [R1+0x1f00] ;  /* 0x001f000001287983 */ /* 0x000ea80000300a00 */
[----:B---3--:R-:W-:Y:S04]  /*1d540*/  LDGSTS.E [R252+0x20b00], desc[UR4][R44.64], P0 ;  /* 0x20b000002cfc7fae */ /* 0x008fe80008121844 */
[----:B------:R-:W3:Y:S04]  /*1d550*/  LDL.LU.64 R42, [R1+0x1ef8] ;  /* 0x001ef800012a7983 */ /* 0x000ee80000300a00 */
[----:B------:R-:W-:Y:S04]  /*1d560*/  LDGSTS.E [R252+0x20f00], desc[UR4][R46.64], P0 ;  /* 0x20f000002efc7fae */ /* 0x000fe80008121844 */
[----:B------:R-:W4:Y:S04]  /*1d570*/  LDL.LU.64 R44, [R1+0x1ef0] ;  /* 0x001ef000012c7983 */ /* 0x000f280000300a00 */
[----:B------:R-:W-:Y:S04]  /*1d580*/  LDGSTS.E [R252+0x21300], desc[UR4][R48.64], P0 ;  /* 0x2130000030fc7fae */ /* 0x000fe80008121844 */
[----:B------:R-:W2:Y:S04]  /*1d590*/  LDL.LU.64 R46, [R1+0x1ee8] ;  /* 0x001ee800012e7983 */ /* 0x000ea80000300a00 */
[----:B------:R-:W-:Y:S04]  /*1d5a0*/  LDGSTS.E [R252+0x21700], desc[UR4][R50.64], P0 ;  /* 0x2170000032fc7fae */ /* 0x000fe80008121844 */
        /* <DEDUP_REMOVED lines=13> */
[----:B------:R-:W4:Y:S04]  /*1d680*/  LDL.LU.64 R4, [R1+0x1ea8] ;  /* 0x001ea80001047983 */ /* 0x000f280000300a00 */
[----:B------:R-:W-:Y:S04]  /*1d690*/  LDGSTS.E [R252+0x23300], desc[UR4][R56.64], P0 ;  /* 0x2330000038fc7fae */ /* 0x000fe80008121844 */
[----:B----4-:R-:W-:Y:S04]  /*1d6a0*/  LDGSTS.E [R252+0x23700], desc[UR4][R4.64], P0 ;  /* 0x2370000004fc7fae */ /* 0x010fe80008121844 */
[----:B---3--:R-:W-:Y:S04]  /*1d6b0*/  LDGSTS.E [R252+0x23b00], desc[UR4][R6.64], P0 ;  /* 0x23b0000006fc7fae */ /* 0x008fe80008121844 */
        /* <DEDUP_REMOVED lines=19> */
[----:B------:R-:W-:Y:S04]  /*1d7f0*/  LDGSTS.E [R252+0x30700], desc[UR4][R22.64], P0 ;  /* 0x3070000016fc7fae */ /* 0x000fe80008121844 */
[----:B------:R-:W3:Y:S04]  /*1d800*/  LDL.LU.64 R6, [R1+0x1e98] ;  /* 0x001e980001067983 */ /* 0x000ee80000300a00 */
[----:B------:R-:W-:Y:S04]  /*1d810*/  LDGSTS.E [R252+0x30b00], desc[UR4][R20.64], P0 ;  /* 0x30b0000014fc7fae */ /* 0x000fe80008121844 */
[----:B------:R-:W4:Y:S04]  /*1d820*/  LDL.LU.64 R10, [R1+0x1e90] ;  /* 0x001e9000010a7983 */ /* 0x000f280000300a00 */
[----:B------:R-:W-:Y:S04]  /*1d830*/  LDGSTS.E [R252+0x30f00], desc[UR4][R18.64], P0 ;  /* 0x30f0000012fc7fae */ /* 0x000fe80008121844 */
[----:B------:R-:W3:Y:S04]  /*1d840*/  LDL.LU.64 R246, [R1+0x1e88] ;  /* 0x001e880001f67983 */ /* 0x000ee80000300a00 */
[----:B------:R-:W-:Y:S04]  /*1d850*/  LDGSTS.E [R252+0x31300], desc[UR4][R250.64], P0 ;  /* 0x31300000fafc7fae */ /* 0x000fe80008121844 */
[----:B------:R-:W-:Y:S04]  /*1d860*/  LDGSTS.E [R252+0x31700], desc[UR4][R16.64], P0 ;  /* 0x3170000010fc7fae */ /* 0x000fe80008121844 */
[----:B------:R-:W2:Y:S01]  /*1d870*/  LDL.LU.64 R18, [R1+0xc10] ;  /* 0x000c100001127983 */ /* 0x000ea20000300a00 */
[----:B------:R-:W-:-:S03]  /*1d880*/  IMAD.WIDE R64, R2, 0x4, R64 ;  /* 0x0000000402407825 */ /* 0x000fc600078e0240 */
[----:B------:R1:W-:Y:S04]  /*1d890*/  LDGSTS.E [R252+0x31b00], desc[UR4][R14.64], P0 ;  /* 0x31b000000efc7fae */ /* 0x0003e80008121844 */
[----:B------:R-:W4:Y:S04]  /*1d8a0*/  LDL.LU.64 R16, [R1+0xc08] ;  /* 0x000c080001107983 */ /* 0x000f280000300a00 */
[----:B------:R-:W3:Y:S04]  /*1d8b0*/  LDL.LU.64 R34, [R1+0xc00] ;  /* 0x000c000001227983 */ /* 0x000ee80000300a00 */
[----:B------:R-:W3:Y:S01]  /*1d8c0*/  LDL.LU.64 R32, [R1+0xbf8] ;  /* 0x000bf80001207983 */ /* 0x000ee20000300a00 */
[C---:B------:R-:W-:Y:S01]  /*1d8d0*/  IMAD.WIDE R72, R2.reuse, 0x4, R72 ;  /* 0x0000000402487825 */ /* 0x040fe200078e0248 */
[----:B-1----:R-:W1:Y:S02]  /*1d8e0*/  LDC R14, c[0x0][0x230] ;  /* 0x00008c00ff0e7b82 */ /* 0x002e640000000800 */
[----:B------:R-:W3:Y:S04]  /*1d8f0*/  LDL.LU.64 R30, [R1+0xbf0] ;  /* 0x000bf000011e7983 */ /* 0x000ee80000300a00 */
[----:B------:R-:W3:Y:S01]  /*1d900*/  LDL.LU.64 R20, [R1+0xbe8] ;  /* 0x000be80001147983 */ /* 0x000ee20000300a00 */
[C---:B------:R-:W-:Y:S01]  /*1d910*/  IMAD.WIDE R80, R2.reuse, 0x4, R80 ;  /* 0x0000000402507825 */ /* 0x040fe200078e0250 */
[----:B------:R-:W1:Y:S02]  /*1d920*/  LDC R15, c[0x0][0x230] ;  /* 0x00008c00ff0f7b82 */ /* 0x000e640000000800 */
[----:B------:R-:W3:Y:S04]  /*1d930*/  LDL.LU.64 R28, [R1+0xbe0] ;  /* 0x000be000011c7983 */ /* 0x000ee80000300a00 */
[----:B------:R-:W3:Y:S04]  /*1d940*/  LDL.LU.64 R26, [R1+0xbd8] ;  /* 0x000bd800011a7983 */ /* 0x000ee80000300a00 */
[----:B------:R-:W3:Y:S04]  /*1d950*/  LDL.LU.64 R24, [R1+0xb90] ;  /* 0x000b900001187983 */ /* 0x000ee80000300a00 */
[----:B------:R-:W3:Y:S01]  /*1d960*/  LDL.LU.64 R22, [R1+0xb88] ;  /* 0x000b880001167983 */ /* 0x000ee20000300a00 */
[----:B------:R-:W-:-:S03]  /*1d970*/  IMAD.WIDE R88, R2, 0x4, R88 ;  /* 0x0000000402587825 */ /* 0x000fc600078e0258 */
[----:B------:R1:W-:Y:S01]  /*1d980*/  LDGSTS.E [R252+0x31f00], desc[UR4][R12.64], P0 ;  /* 0x31f000000cfc7fae */ /* 0x0003e20008121844 */
[----:B------:R-:W-:-:S03]  /*1d990*/  IMAD.WIDE R96, R2, 0x4, R96 ;  /* 0x0000000402607825 */ /* 0x000fc600078e0260 */
[----:B------:R-:W-:Y:S01]  /*1d9a0*/  LDGSTS.E [R252+0x32300], desc[UR4][R242.64], P0 ;  /* 0x32300000f2fc7fae */ /* 0x000fe20008121844 */
[----:B------:R-:W-:-:S03]  /*1d9b0*/  IMAD.WIDE R104, R2, 0x4, R104 ;  /* 0x0000000402687825 */ /* 0x000fc600078e0268 */
[----:B------:R-:W-:Y:S01]  /*1d9c0*/  LDGSTS.E [R252+0x32700], desc[UR4][R234.64], P0 ;  /* 0x32700000eafc7fae */ /* 0x000fe20008121844 */
[----:B------:R-:W-:-:S03]  /*1d9d0*/  IMAD.WIDE R112, R2, 0x4, R112 ;  /* 0x0000000402707825 */ /* 0x000fc600078e0270 */
[----:B------:R-:W-:Y:S01]  /*1d9e0*/  LDGSTS.E [R252+0x32b00], desc[UR4][R226.64], P0 ;  /* 0x32b00000e2fc7fae */ /* 0x000fe20008121844 */
[C---:B------:R-:W-:Y:S01]  /*1d9f0*/  IMAD.WIDE R120, R2.reuse, 0x4, R120 ;  /* 0x0000000402787825 */ /* 0x040fe200078e0278 */
[----:B-1----:R-:W1:Y:S02]  /*1da00*/  LDC R13, c[0x0][0x230] ;  /* 0x00008c00ff0d7b82 */ /* 0x002e640000000800 */
        /* <DEDUP_REMOVED lines=31> */
[----:B------:R-:W0:Y:S01]  /*1dc00*/  LDGDEPBAR ;  /* 0x00000000000079af */ /* 0x000e220000000000 */
[C---:B--2---:R-:W-:Y:S01]  /*1dc10*/  IMAD.WIDE R56, R4.reuse, 0x4, R18 ;  /* 0x0000000404387825 */ /* 0x044fe200078e0212 */
[----:B------:R-:W-:Y:S03]  /*1dc20*/  BAR.SYNC.DEFER_BLOCKING 0x0 ;  /* 0x0000000000007b1d */ /* 0x000fe60000010000 */
[----:B----4-:R-:W-:-:S03]  /*1dc30*/  IMAD.WIDE R54, R4, 0x4, R16 ;  /* 0x0000000404367825 */ /* 0x010fc600078e0210 */
[----:B------:R-:W-:Y:S02]  /*1dc40*/  STL.64 [R1+0x1bd0], R56 ;  /* 0x001bd03801007387 */ /* 0x000fe40000100a00 */
[----:B------:R-:W2:Y:S01]  /*1dc50*/  LDC R17, c[0x0][0x230] ;  /* 0x00008c00ff117b82 */ /* 0x000ea20000000800 */
[C---:B---3--:R-:W-:Y:S01]  /*1dc60*/  IMAD.WIDE R52, R4.reuse, 0x4, R34 ;  /* 0x0000000404347825 */ /* 0x048fe200078e0222 */
[----:B------:R-:W-:Y:S03]  /*1dc70*/  STL.64 [R1+0x1bd8], R54 ;  /* 0x001bd83601007387 */ /* 0x000fe60000100a00 */
[C---:B------:R-:W-:Y:S01]  /*1dc80*/  IMAD.WIDE R50, R4.reuse, 0x4, R32 ;  /* 0x0000000404327825 */ /* 0x040fe200078e0220 */
[----:B------:R-:W3:Y:S02]  /*1dc90*/  LDL.LU.64 R34, [R1+0xb80] ;  /* 0x000b800001227983 */ /* 0x000ee40000300a00 */
[----:B------:R-:W4:Y:S01]  /*1dca0*/  LDC R18, c[0x0][0x230] ;  /* 0x00008c00ff127b82 */ /* 0x000f220000000800 */
[C---:B------:R-:W-:Y:S01]  /*1dcb0*/  IMAD.WIDE R48, R4.reuse, 0x4, R30 ;  /* 0x0000000404307825 */ /* 0x040fe200078e021e */
[----:B------:R-:W2:Y:S03]  /*1dcc0*/  LDL.LU.64 R32, [R1+0xb78] ;  /* 0x000b780001207983 */ /* 0x000ea60000300a00 */
[C---:B------:R-:W-:Y:S01]  /*1dcd0*/  IMAD.WIDE R46, R4.reuse, 0x4, R20 ;  /* 0x00000004042e7825 */ /* 0x040fe200078e0214 */
[----:B------:R-:W4:Y:S02]  /*1dce0*/  LDL.LU.64 R30, [R1+0xb70] ;  /* 0x000b7000011e7983 */ /* 0x000f240000300a00 */
[----:B------:R-:W4:Y:S02]  /*1dcf0*/  LDC R16, c[0x0][0x230] ;  /* 0x00008c00ff107b82 */ /* 0x000f240000000800 */
[----:B------:R-:W4:Y:S01]  /*1dd00*/  LDL.LU.64 R20, [R1+0xb68] ;  /* 0x000b680001147983 */ /* 0x000f220000300a00 */
[----:B------:R-:W-:-:S03]  /*1dd10*/  IMAD.WIDE R44, R4, 0x4, R28 ;  /* 0x00000004042c7825 */ /* 0x000fc600078e021c */
[----:B------:R-:W-:Y:S01]  /*1dd20*/  STL.64 [R1+0x1be0], R52 ;  /* 0x001be03401007387 */ /* 0x000fe20000100a00 */
[C---:B------:R-:W-:Y:S01]  /*1dd30*/  IMAD.WIDE R42, R4.reuse, 0x4, R26 ;  /* 0x00000004042a7825 */ /* 0x040fe200078e021a */
[----:B------:R-:W4:Y:S02]  /*1dd40*/  LDC R19, c[0x0][0x230] ;  /* 0x00008c00ff137b82 */ /* 0x000f240000000800 */
[----:B------:R-:W-:Y:S01]  /*1dd50*/  STL.64 [R1+0x1be8], R50 ;  /* 0x001be83201007387 */ /* 0x000fe20000100a00 */
[----:B------:R-:W-:-:S03]  /*1dd60*/  IMAD.WIDE R40, R4, 0x4, R24 ;  /* 0x0000000404287825 */ /* 0x000fc600078e0218 */
[----:B------:R-:W-:Y:S01]  /*1dd70*/  STL.64 [R1+0x1bf0], R48 ;  /* 0x001bf03001007387 */ /* 0x000fe20000100a00 */
[----:B------:R-:W-:-:S03]  /*1dd80*/  IMAD.WIDE R38, R4, 0x4, R22 ;  /* 0x0000000404267825 */ /* 0x000fc600078e0216 */
[----:B------:R-:W-:Y:S04]  /*1dd90*/  STL.64 [R1+0x1bf8], R46 ;  /* 0x001bf82e01007387 */ /* 0x000fe80000100a00 */
[----:B------:R-:W4:Y:S04]  /*1dda0*/  LDL.LU.64 R28, [R1+0xb60] ;  /* 0x000b6000011c7983 */ /* 0x000f280000300a00 */
[----:B------:R-:W4:Y:S04]  /*1ddb0*/  LDL.LU.64 R26, [R1+0xb58] ;  /* 0x000b5800011a7983 */ /* 0x000f280000300a00 */
[----:B------:R-:W-:Y:S01]  /*1ddc0*/  @!PT LDS RZ, [RZ] ;  /* 0x00000000fffff984 */ /* 0x000fe20000000800 */
[----:B------:R-:W-:Y:S01]  /*1ddd0*/  @!PT LDS RZ, [RZ] ;  /* 0x00000000fffff984 */ /* 0x000fe20000000800 */
[----:B------:R-:W-:Y:S01]  /*1dde0*/  @!PT LDS RZ, [RZ] ;  /* 0x00000000fffff984 */ /* 0x000fe20000000800 */
[----:B------:R-:W-:Y:S04]  /*1ddf0*/  LDGSTS.E [R248+0x20000], desc[UR4][R56.64], !P6 ;  /* 0x2000000038f87fae */ /* 0x000fe8000f121844 */
[----:B------:R-:W4:Y:S04]  /*1de00*/  LDL.LU.64 R24, [R1+0xbd0] ;  /* 0x000bd00001187983 */ /* 0x000f280000300a00 */
[----:B------:R-:W-:Y:S04]  /*1de10*/  LDGSTS.E [R248+0x24000], desc[UR4][R54.64], !P6 ;  /* 0x2400000036f87fae */ /* 0x000fe8000f121844 */
[----:B------:R-:W4:Y:S04]  /*1de20*/  LDL.LU.64 R22, [R1+0xbc8] ;  /* 0x000bc80001167983 */ /* 0x000f280000300a00 */
[----:B------:R-:W-:Y:S04]  /*1de30*/  LDGSTS.E [R248+0x20004], desc[UR4][R52.64], !P1 ;  /* 0x2000400034f87fae */ /* 0x000fe8000c921844 */
[----:B------:R4:W-:Y:S04]  /*1de40*/  STL.64 [R1+0x1c00], R44 ;  /* 0x001c002c01007387 */ /* 0x0009e80000100a00 */
[----:B------:R-:W-:Y:S04]  /*1de50*/  LDGSTS.E [R248+0x24004], desc[UR4][R50.64], !P1 ;  /* 0x2400400032f87fae */ /* 0x000fe8000c921844 */
[----:B------:R-:W-:Y:S04]  /*1de60*/  STL.64 [R1+0x1c08], R42 ;  /* 0x001c082a01007387 */ /* 0x000fe80000100a00 */
[----:B------:R-:W-:Y:S04]  /*1de70*/  LDGSTS.E [R248+0x20008], desc[UR4][R48.64], !P2 ;  /* 0x2000800030f87fae */ /* 0x000fe8000d121844 */
[----:B------:R-:W-:Y:S04]  /*1de80*/  STL.64 [R1+0x1c10], R40 ;  /* 0x001c102801007387 */ /* 0x000fe80000100a00 */
[----:B------:R-:W-:Y:S04]  /*1de90*/  LDGSTS.E [R248+0x24008], desc[UR4][R46.64], !P2 ;  /* 0x240080002ef87fae */ /* 0x000fe8000d121844 */
[----:B------:R4:W-:Y:S04]  /*1dea0*/  STL.64 [R1+0x1c18], R38 ;  /* 0x001c182601007387 */ /* 0x0009e80000100a00 */
[----:B------:R-:W-:Y:S01]  /*1deb0*/  LDGSTS.E [R248+0x2000c], desc[UR4][R44.64], !P4 ;  /* 0x2000c0002cf87fae */ /* 0x000fe2000e121844 */
[----:B-1----:R-:W-:-:S03]  /*1dec0*/  VIADD R13, R13, 0xffffff5e ;  /* 0xffffff5e0d0d7836 */ /* 0x002fc60000000000 */
[----:B------:R-:W-:Y:S01]  /*1ded0*/  LDGSTS.E [R248+0x2400c], desc[UR4][R42.64], !P4 ;  /* 0x2400c0002af87fae */ /* 0x000fe2000e121844 */
[C---:B---3--:R-:W-:Y:S01]  /*1dee0*/  IMAD.WIDE R36, R4.reuse, 0x4, R34 ;  /* 0x0000000404247825 */ /* 0x048fe200078e0222 */
[----:B------:R-:W-:Y:S02]  /*1def0*/  ISETP.GE.U32.AND P0, PT, R13, 0x7fffff1f, PT ;  /* 0x7fffff1f0d00780c */ /* 0x000fe40003f06070 */
[----:B------:R-:W-:Y:S01]  /*1df00*/  LDGSTS.E [R248+0x28000], desc[UR4][R40.64], !P5 ;  /* 0x2800000028f87fae */ /* 0x000fe2000e921844 */
[----:B------:R-:W1:Y:S01]  /*1df10*/  LDC R13, c[0x0][0x230] ;  /* 0x00008c00ff0d7b82 */ /* 0x000e620000000800 */
[C---:B--2---:R-:W-:Y:S02]  /*1df20*/  IMAD.WIDE R34, R4.reuse, 0x4, R32 ;  /* 0x0000000404227825 */ /* 0x044fe400078e0220 */
[----:B------:R2:W-:Y:S02]  /*1df30*/  LDGSTS.E [R248+0x2c000], desc[UR4][R38.64], !P5 ;  /* 0x2c00000026f87fae */ /* 0x0005e4000e921844 */
[----:B----4-:R-:W-:-:S04]  /*1df40*/  IMAD.WIDE R32, R4, 0x4, R30 ;  /* 0x0000000404207825 */ /* 0x010fc800078e021e */
[----:B------:R-:W-:Y:S02]  /*1df50*/  IMAD.WIDE R30, R4, 0x4, R20 ;  /* 0x00000004041e7825 */ /* 0x000fe400078e0214 */
[----:B------:R-:W3:Y:S04]  /*1df60*/  LDL.LU.64 R20, [R1+0xbc0] ;  /* 0x000bc00001147983 */ /* 0x000ee80000300a00 */
[----:B------:R-:W4:Y:S01]  /*1df70*/  LDL.LU.64 R44, [R1+0xbb8] ;  /* 0x000bb800012c7983 */ /* 0x000f220000300a00 */
[----:B--2---:R-:W2:Y:S03]  /*1df80*/  LDC R38, c[0x0][0x230] ;  /* 0x00008c00ff267b82 */ /* 0x004ea60000000800 */
[----:B------:R-:W2:Y:S04]  /*1df90*/  LDL.LU.64 R54, [R1+0xbb0] ;  /* 0x000bb00001367983 */ /* 0x000ea80000300a00 */
[----:B------:R-:W3:Y:S01]  /*1dfa0*/  LDL.LU.64 R56, [R1+0xba8] ;  /* 0x000ba80001387983 */ /* 0x000ee20000300a00 */
[----:B-1----:R-:W-:Y:S01]  /*1dfb0*/  VIADD R12, R13, 0xffffff5d ;  /* 0xffffff5d0d0c7836 */ /* 0x002fe20000000000 */
[----:B------:R-:W1:Y:S02]  /*1dfc0*/  LDC R39, c[0x0][0x230] ;  /* 0x00008c00ff277b82 */ /* 0x000e640000000800 */
[----:B------:R-:W-:Y:S06]  /*1dfd0*/  LDGSTS.E [R248+0x28004], desc[UR4][R36.64], !P0 ;  /* 0x2800400024f87fae */ /* 0x000fec000c121844 */
[----:B------:R-:W1:Y:S01]  /*1dfe0*/  LDC R13, c[0x0][0x230] ;  /* 0x00008c00ff0d7b82 */ /* 0x000e620000000800 */
[----:B------:R-:W-:Y:S04]  /*1dff0*/  STL.64 [R1+0x1c20], R36 ;  /* 0x001c202401007387 */ /* 0x000fe80000100a00 */
[----:B------:R-:W-:Y:S01]  /*1e000*/  STL.64 [R1+0x1c28], R34 ;  /* 0x001c282201007387 */ /* 0x000fe20000100a00 */
[----:B------:R-:W-:-:S03]  /*1e010*/  ISETP.GE.U32.AND P6, PT, R12, 0x7fffff1e, PT ;  /* 0x7fffff1e0c00780c */ /* 0x000fc60003fc6070 */
[----:B------:R-:W-:Y:S01]  /*1e020*/  STL.64 [R1+0x1c30], R32 ;  /* 0x001c302001007387 */ /* 0x000fe20000100a00 */
[----:B------:R-:W-:Y:S02]  /*1e030*/  VIADD R12, R17, 0xffffff7b ;  /* 0xffffff7b110c7836 */ /* 0x000fe40000000000 */
[----:B------:R-:W1:Y:S01]  /*1e040*/  LDC R17, c[0x0][0x230] ;  /* 0x00008c00ff117b82 */ /* 0x000e620000000800 */
[----:B------:R1:W-:Y:S04]  /*1e050*/  STL.64 [R1+0x1c38], R30 ;  /* 0x001c381e01007387 */ /* 0x0003e80000100a00 */
[----:B------:R-:W3:Y:S04]  /*1e060*/  LDL.LU.64 R46, [R1+0xba0] ;  /* 0x000ba000012e7983 */ /* 0x000ee80000300a00 */
[----:B------:R-:W3:Y:S01]  /*1e070*/  LDL.LU.64 R48, [R1+0xb98] ;  /* 0x000b980001307983 */ /* 0x000ee20000300a00 */
[----:B-1----:R-:W-:-:S03]  /*1e080*/  IADD3 R13, R13, -0xa4, RZ ;  /* 0xffffff5c0d0d7810 */ /* 0x002fc60007ffe0ff */
[----:B------:R-:W3:Y:S01]  /*1e090*/  LDL.LU.64 R50, [R1+0xb48] ;  /* 0x000b480001327983 */ /* 0x000ee20000300a00 */
[----:B------:R-:W-:Y:S01]  /*1e0a0*/  ISETP.GE.U32.AND P2, PT, R12, 0x7fffff3c, PT ;  /* 0x7fffff3c0c00780c */ /* 0x000fe20003f46070 */
[----:B------:R-:W-:Y:S01]  /*1e0b0*/  VIADD R12, R15, 0xffffff79 ;  /* 0xffffff790f0c7836 */ /* 0x000fe20000000000 */
[----:B------:R-:W-:Y:S01]  /*1e0c0*/  ISETP.GE.U32.AND P1, PT, R13, 0x7fffff1d, PT ;  /* 0x7fffff1d0d00780c */ /* 0x000fe20003f26070 */
[----:B------:R-:W3:Y:S01]  /*1e0d0*/  LDL.LU.64 R52, [R1+0xb40] ;  /* 0x000b400001347983 */ /* 0x000ee20000300a00 */
[----:B------:R-:W-:Y:S01]  /*1e0e0*/  VIADD R13, R14, 0xffffff7a ;  /* 0xffffff7a0e0d7836 */ /* 0x000fe20000000000 */
[----:B------:R-:W1:Y:S01]  /*1e0f0*/  LDC R15, c[0x0][0x230] ;  /* 0x00008c00ff0f7b82 */ /* 0x000e620000000800 */
[----:B------:R-:W-:Y:S01]  /*1e100*/  IMAD.WIDE R28, R4, 0x4, R28 ;  /* 0x00000004041c7825 */ /* 0x000fe200078e021c */
[----:B------:R-:W-:Y:S06]  /*1e110*/  LDGSTS.E [R248+0x2c004], desc[UR4][R34.64], !P0 ;  /* 0x2c00400022f87fae */ /* 0x000fec000c121844 */
[----:B------:R-:W1:Y:S01]  /*1e120*/  LDC R14, c[0x0][0x230] ;  /* 0x00008c00ff0e7b82 */ /* 0x000e620000000800 */
[----:B------:R-:W-:Y:S01]  /*1e130*/  ISETP.GE.U32.AND P5, PT, R12, 0x7fffff3a, PT ;  /* 0x7fffff3a0c00780c */ /* 0x000fe20003fa6070 */
[----:B------:R-:W-:Y:S01]  /*1e140*/  VIADD R12, R18, 0xffffff5b ;  /* 0xffffff5b120c7836 */ /* 0x000fe20000000000 */
[----:B------:R-:W-:Y:S01]  /*1e150*/  ISETP.GE.U32.AND P4, PT, R13, 0x7fffff3b, PT ;  /* 0x7fffff3b0d00780c */ /* 0x000fe20003f86070 */
[----:B------:R-:W-:Y:S01]  /*1e160*/  IMAD.WIDE R26, R4, 0x4, R26 ;  /* 0x00000004041a7825 */ /* 0x000fe200078e021a */
[----:B------:R-:W-:Y:S01]  /*1e170*/  IADD3 R13, R16, -0x88, RZ ;  /* 0xffffff78100d7810 */ /* 0x000fe20007ffe0ff */
[----:B------:R-:W-:Y:S02]  /*1e180*/  LDGSTS.E [R248+0x28008], desc[UR4][R32.64], !P6 ;  /* 0x2800800020f87fae */ /* 0x000fe4000f121844 */
[C---:B------:R-:W-:Y:S01]  /*1e190*/  IMAD.WIDE R24, R4.reuse, 0x4, R24 ;  /* 0x0000000404187825 */ /* 0x040fe200078e0218 */
[----:B------:R-:W-:Y:S01]  /*1e1a0*/  ISETP.GE.U32.AND P0, PT, R13, 0x7fffff39, PT ;  /* 0x7fffff390d00780c */ /* 0x000fe20003f06070 */
[----:B------:R1:W-:Y:S02]  /*1e1b0*/  LDGSTS.E [R248+0x2c008], desc[UR4][R30.64], !P6 ;  /* 0x2c0080001ef87fae */ /* 0x0003e4000f121844 */
[----:B------:R-:W-:Y:S01]  /*1e1c0*/  IMAD.WIDE R22, R4, 0x4, R22 ;  /* 0x0000000404167825 */ /* 0x000fe200078e0216 */
[----:B------:R-:W-:Y:S01]  /*1e1d0*/  ISETP.GE.U32.AND P6, PT, R12, 0x7fffff1c, PT ;  /* 0x7fffff1c0c00780c */ /* 0x000fe20003fc6070 */
[----:B------:R-:W-:Y:S02]  /*1e1e0*/  STL.64 [R1+0x1c40], R28 ;  /* 0x001c401c01007387 */ /* 0x000fe40000100a00 */
[----:B------:R-:W-:-:S02]  /*1e1f0*/  VIADD R13, R17, 0xffffff5a ;  /* 0xffffff5a110d7836 */ /* 0x000fc40000000000 */
[----:B------:R-:W-:Y:S01]  /*1e200*/  VIADD R12, R19, 0xffffff59 ;  /* 0xffffff59130c7836 */ /* 0x000fe20000000000 */
[----:B------:R1:W-:Y:S02]  /*1e210*/  STL.64 [R1+0x1c48], R26 ;  /* 0x001c481a01007387 */ /* 0x0003e40000100a00 */
[----:B-1----:R-:W1:Y:S02]  /*1e220*/  LDC R31, c[0x0][0x230] ;  /* 0x00008c00ff1f7b82 */ /* 0x002e640000000800 */
[----:B------:R-:W-:Y:S04]  /*1e230*/  LDGSTS.E [R248+0x2800c], desc[UR4][R28.64], !P1 ;  /* 0x2800c0001cf87fae */ /* 0x000fe8000c921844 */
[----:B------:R-:W-:Y:S02]  /*1e240*/  STL.64 [R1+0x1c50], R24 ;  /* 0x001c501801007387 */ /* 0x000fe40000100a00 */
[----:B------:R-:W1:Y:S02]  /*1e250*/  LDC R30, c[0x0][0x230] ;  /* 0x00008c00ff1e7b82 */ /* 0x000e640000000800 */
[----:B------:R1:W-:Y:S01]  /*1e260*/  LDGSTS.E [R248+0x2c00c], desc[UR4][R26.64], !P1 ;  /* 0x2c00c0001af87fae */ /* 0x0003e2000c921844 */
[----:B------:R-:W-:-:S03]  /*1e270*/  ISETP.GE.U32.AND P1, PT, R13, 0x7fffff1b, PT ;  /* 0x7fffff1b0d00780c */ /* 0x000fc60003f26070 */
[----:B------:R1:W-:Y:S01]  /*1e280*/  STL.64 [R1+0x1c58], R22 ;  /* 0x001c581601007387 */ /* 0x0003e20000100a00 */
[----:B------:R-:W-:-:S03]  /*1e290*/  IADD3 R13, R14, -0xa8, RZ ;  /* 0xffffff580e0d7810 */ /* 0x000fc60007ffe0ff */
[----:B------:R-:W-:Y:S04]  /*1e2a0*/  LDGSTS.E [R247+0x20000], desc[UR4][R24.64], !P2 ;  /* 0x2000000018f77fae */ /* 0x000fe8000d121844 */
[----:B------:R-:W3:Y:S01]  /*1e2b0*/  LDL.LU.64 R42, [R1+0xb38] ;  /* 0x000b3800012a7983 */ /* 0x000ee20000300a00 */
[----:B-1----:R-:W1:Y:S03]  /*1e2c0*/  LDC R26, c[0x0][0x230] ;  /* 0x00008c00ff1a7b82 */ /* 0x002e660000000800 */
[----:B------:R1:W-:Y:S01]  /*1e2d0*/  LDGSTS.E [R247+0x24000], desc[UR4][R22.64], !P2 ;  /* 0x2400000016f77fae */ /* 0x0003e2000d121844 */
[----:B------:R-:W-:Y:S01]  /*1e2e0*/  ISETP.GE.U32.AND P2, PT, R12, 0x7fffff1a, PT ;  /* 0x7fffff1a0c00780c */ /* 0x000fe20003f46070 */
[----:B------:R-:W-:-:S03]  /*1e2f0*/  VIADD R12, R15, 0xffffff77 ;  /* 0xffffff770f0c7836 */ /* 0x000fc60000000000 */
[----:B-1----:R-:W1:Y:S01]  /*1e300*/  LDC R22, c[0x0][0x230] ;  /* 0x00008c00ff167b82 */ /* 0x002e620000000800 */
[C---:B----4-:R-:W-:Y:S02]  /*1e310*/  IMAD.WIDE R18, R4.reuse, 0x4, R44 ;  /* 0x0000000404127825 */ /* 0x050fe400078e022c */
[----:B------:R-:W4:Y:S02]  /*1e320*/  LDL.LU.64 R44, [R1+0xb30] ;  /* 0x000b3000012c7983 */ /* 0x000f240000300a00 */
[C---:B--2---:R-:W-:Y:S02]  /*1e330*/  IMAD.WIDE R16, R4.reuse, 0x4, R54 ;  /* 0x0000000404107825 */ /* 0x044fe400078e0236 */
[----:B------:R-:W2:Y:S02]  /*1e340*/  LDL.LU.64 R54, [R1+0xb28] ;  /* 0x000b280001367983 */ /* 0x000ea40000300a00 */
[C---:B---3--:R-:W-:Y:S02]  /*1e350*/  IMAD.WIDE R14, R4.reuse, 0x4, R56 ;  /* 0x00000004040e7825 */ /* 0x048fe400078e0238 */
[----:B------:R-:W3:Y:S02]  /*1e360*/  LDL.LU.64 R56, [R1+0xb20] ;  /* 0x000b200001387983 */ /* 0x000ee40000300a00 */
[----:B------:R-:W-:-:S05]  /*1e370*/  IMAD.WIDE R20, R4, 0x4, R20 ;  /* 0x0000000404147825 */ /* 0x000fca00078e0214 */
[----:B------:R1:W-:Y:S04]  /*1e380*/  LDGSTS.E [R247+0x20004], desc[UR4][R20.64], !P4 ;  /* 0x2000400014f77fae */ /* 0x0003e8000e121844 */
[----:B------:R1:W-:Y:S04]  /*1e390*/  STL.64 [R1+0x1c60], R20 ;  /* 0x001c601401007387 */ /* 0x0003e80000100a00 */
[----:B------:R1:W-:Y:S01]  /*1e3a0*/  LDGSTS.E [R247+0x24004], desc[UR4][R18.64], !P4 ;  /* 0x2400400012f77fae */ /* 0x0003e2000e121844 */
[----:B------:R-:W-:-:S03]  /*1e3b0*/  ISETP.GE.U32.AND P4, PT, R13, 0x7fffff19, PT ;  /* 0x7fffff190d00780c */ /* 0x000fc60003f86070 */
[----:B------:R1:W-:Y:S04]  /*1e3c0*/  STL.64 [R1+0x1c68], R18 ;  /* 0x001c681201007387 */ /* 0x0003e80000100a00 */
[----:B------:R1:W-:Y:S02]  /*1e3d0*/  LDGSTS.E [R247+0x20008], desc[UR4][R16.64], !P5 ;  /* 0x2000800010f77fae */ /* 0x0003e4000e921844 */
[C---:B-1----:R-:W-:Y:S02]  /*1e3e0*/  IMAD.WIDE R20, R4.reuse, 0x4, R48 ;  /* 0x0000000404147825 */ /* 0x042fe400078e0230 */
[----:B------:R1:W-:Y:S02]  /*1e3f0*/  STL.64 [R1+0x1c70], R16 ;  /* 0x001c701001007387 */ /* 0x0003e40000100a00 */
[----:B------:R-:W-:-:S02]  /*1e400*/  IMAD.WIDE R18, R4, 0x4, R50 ;  /* 0x0000000404127825 */ /* 0x000fc400078e0232 */
[----:B------:R1:W-:Y:S01]  /*1e410*/  LDGSTS.E [R247+0x24008], desc[UR4][R14.64], !P5 ;  /* 0x240080000ef77fae */ /* 0x0003e2000e921844 */
[----:B------:R-:W-:Y:S01]  /*1e420*/  ISETP.GE.U32.AND P5, PT, R12, 0x7fffff38, PT ;  /* 0x7fffff380c00780c */ /* 0x000fe20003fa6070 */
[C---:B------:R-:W-:Y:S02]  /*1e430*/  IMAD.WIDE R12, R4.reuse, 0x4, R46 ;  /* 0x00000004040c7825 */ /* 0x040fe400078e022e */
[----:B------:R1:W-:Y:S02]  /*1e440*/  STL.64 [R1+0x1c78], R14 ;  /* 0x001c780e01007387 */ /* 0x0003e40000100a00 */
[----:B-1----:R-:W-:Y:S02]  /*1e450*/  IMAD.WIDE R16, R4, 0x4, R52 ;  /* 0x0000000404107825 */ /* 0x002fe400078e0234 */
[----:B------:R-:W-:Y:S04]  /*1e460*/  STL.64 [R1+0xba0], R20 ;  /* 0x000ba01401007387 */ /* 0x000fe80000100a00 */
[----:B------:R-:W3:Y:S04]  /*1e470*/  LDL.LU.64 R46, [R1+0xb18] ;  /* 0x000b1800012e7983 */ /* 0x000ee80000300a00 */
[----:B------:R-:W3:Y:S04]  /*1e480*/  LDL.LU.64 R48, [R1+0xb10] ;  /* 0x000b100001307983 */ /* 0x000ee80000300a00 */
[----:B------:R-:W-:Y:S04]  /*1e490*/  STL.64 [R1+0x20], R18 ;  /* 0x0000201201007387 */ /* 0x000fe80000100a00 */
[----:B------:R-:W3:Y:S04]  /*1e4a0*/  LDL.LU.64 R50, [R1+0xb50] ;  /* 0x000b500001327983 */ /* 0x000ee80000300a00 */
[----:B------:R-:W-:Y:S04]  /*1e4b0*/  STL.64 [R1+0x28], R16 ;  /* 0x0000281001007387 */ /* 0x000fe80000100a00 */
[----:B------:R1:W-:Y:S04]  /*1e4c0*/  STL.64 [R1+0x1c80], R12 ;  /* 0x001c800c01007387 */ /* 0x0003e80000100a00 */
[----:B------:R-:W3:Y:S01]  /*1e4d0*/  LDL.LU.64 R52, [R1+0xb08] ;  /* 0x000b080001347983 */ /* 0x000ee20000300a00 */
[----:B------:R-:W-:-:S03]  /*1e4e0*/  VIADD R14, R38, 0xffffff75 ;  /* 0xffffff75260e7836 */ /* 0x000fc60000000000 */
[----:B------:R1:W-:Y:S04]  /*1e4f0*/  LDGSTS.E [R247+0x2000c], desc[UR4][R12.64], !P0 ;  /* 0x2000c0000cf77fae */ /* 0x0003e8000c121844 */
[----:B------:R4:W-:Y:S04]  /*1e500*/  LDGSTS.E [R247+0x2400c], desc[UR4][R20.64], !P0 ;  /* 0x2400c00014f77fae */ /* 0x0009e8000c121844 */
[----:B------:R2:W-:Y:S04]  /*1e510*/  LDGSTS.E [R247+0x28000], desc[UR4][R18.64], !P6 ;  /* 0x2800000012f77fae */ /* 0x0005e8000f121844 */
[----:B------:R2:W-:Y:S01]  /*1e520*/  LDGSTS.E [R247+0x2c000], desc[UR4][R16.64], !P6 ;  /* 0x2c00000010f77fae */ /* 0x0005e2000f121844 */
[----:B------:R-:W-:Y:S01]  /*1e530*/  IMAD.WIDE R24, R4, 0x4, R42 ;  /* 0x0000000404187825 */ /* 0x000fe200078e022a */
[----:B------:R-:W-:Y:S01]  /*1e540*/  ISETP.GE.U32.AND P6, PT, R14, 0x7fffff36, PT ;  /* 0x7fffff360e00780c */ /* 0x000fe20003fc6070 */
[----:B-1----:R-:W1:Y:S03]  /*1e550*/  LDC R12, c[0x0][0x230] ;  /* 0x00008c00ff0c7b82 */ /* 0x002e660000000800 */
[----:B------:R-:W-:Y:S01]  /*1e560*/  STL.64 [R1+0x30], R24 ;  /* 0x0000301801007387 */ /* 0x000fe20000100a00 */
[----:B------:R-:W-:-:S03]  /*1e570*/  VIADD R23, R39, 0xffffff76 ;  /* 0xffffff7627177836 */ /* 0x000fc60000000000 */
[----:B------:R-:W-:Y:S01]  /*1e580*/  LDGSTS.E [R247+0x28004], desc[UR4][R24.64], !P1 ;  /* 0x2800400018f77fae */ /* 0x000fe2000c921844 */
[----:B----4-:R-:W-:-:S04]  /*1e590*/  IMAD.WIDE R20, R4, 0x4, R44 ;  /* 0x0000000404147825 */ /* 0x010fc800078e022c */
[C---:B--2---:R-:W-:Y:S01]  /*1e5a0*/  IMAD.WIDE R18, R4.reuse, 0x4, R54 ;  /* 0x0000000404127825 */ /* 0x044fe200078e0236 */
[----:B------:R-:W-:Y:S01]  /*1e5b0*/  STL.64 [R1+0x40], R20 ;  /* 0x0000401401007387 */ /* 0x000fe20000100a00 */
[----:B------:R-:W-:Y:S01]  /*1e5c0*/  IADD3 R17, R31, -0x8c, RZ ;  /* 0xffffff741f117810 */ /* 0x000fe20007ffe0ff */
[----:B------:R-:W2:Y:S01]  /*1e5d0*/  LDC R16, c[0x0][0x230] ;  /* 0x00008c00ff107b82 */ /* 0x000ea20000000800 */
[----:B---3--:R-:W-:Y:S01]  /*1e5e0*/  IMAD.WIDE R14, R4, 0x4, R56 ;  /* 0x00000004040e7825 */ /* 0x008fe200078e0238 */
[----:B------:R-:W3:Y:S04]  /*1e5f0*/  LDL.LU.64 R42, [R1+0xb00] ;  /* 0x000b0000012a7983 */ /* 0x000ee80000300a00 */
[----:B------:R-:W4:Y:S04]  /*1e600*/  LDL.LU.64 R44, [R1+0xaf8] ;  /* 0x000af800012c7983 */ /* 0x000f280000300a00 */
[----:B------:R-:W-:Y:S04]  /*1e610*/  STL.64 [R1+0x50], R18 ;  /* 0x0000501201007387 */ /* 0x000fe80000100a00 */
[----:B------:R1:W-:Y:S04]  /*1e620*/  STL.64 [R1+0x60], R14 ;  /* 0x0000600e01007387 */ /* 0x0003e80000100a00 */
[----:B------:R-:W4:Y:S04]  /*1e630*/  LDL.LU.64 R54, [R1+0xaf0] ;  /* 0x000af00001367983 */ /* 0x000f280000300a00 */
[----:B------:R-:W4:Y:S01]  /*1e640*/  LDL.LU.64 R56, [R1+0xae8] ;  /* 0x000ae80001387983 */ /* 0x000f220000300a00 */
[----:B------:R-:W-:-:S03]  /*1e650*/  ISETP.GE.U32.AND P0, PT, R23, 0x7fffff37, PT ;  /* 0x7fffff371700780c */ /* 0x000fc60003f06070 */
[----:B------:R-:W-:Y:S04]  /*1e660*/  LDGSTS.E [R247+0x2c004], desc[UR4][R20.64], !P1 ;  /* 0x2c00400014f77fae */ /* 0x000fe8000c921844 */
[----:B------:R-:W-:Y:S04]  /*1e670*/  LDGSTS.E [R247+0x28008], desc[UR4][R18.64], !P2 ;  /* 0x2800800012f77fae */ /* 0x000fe8000d121844 */
[----:B------:R1:W-:Y:S02]  /*1e680*/  LDGSTS.E [R247+0x2c008], desc[UR4][R14.64], !P2 ;  /* 0x2c0080000ef77fae */ /* 0x0003e4000d121844 */
[----:B-1----:R-:W-:-:S02]  /*1e690*/  VIADD R15, R22, 0xffffff56 ;  /* 0xffffff56160f7836 */ /* 0x002fc40000000000 */
[----:B------:R-:W-:-:S04]  /*1e6a0*/  IMAD.WIDE R24, R4, 0x4, R46 ;  /* 0x0000000404187825 */ /* 0x000fc800078e022e */
[C---:B------:R-:W-:Y:S01]  /*1e6b0*/  IMAD.WIDE R20, R4.reuse, 0x4, R50 ;  /* 0x0000000404147825 */ /* 0x040fe200078e0232 */
[----:B------:R-:W-:Y:S01]  /*1e6c0*/  ISETP.GE.U32.AND P1, PT, R17, 0x7fffff35, PT ;  /* 0x7fffff351100780c */ /* 0x000fe20003f26070 */
[----:B------:R-:W1:Y:S02]  /*1e6d0*/  LDC R14, c[0x0][0x230] ;  /* 0x00008c00ff0e7b82 */ /* 0x000e640000000800 */
[----:B------:R-:W-:Y:S01]  /*1e6e0*/  IMAD.WIDE R22, R4, 0x4, R48 ;  /* 0x0000000404167825 */ /* 0x000fe200078e0230 */
[----:B------:R3:W-:Y:S04]  /*1e6f0*/  STL.64 [R1+0x70], R24 ;  /* 0x0000701801007387 */ /* 0x0007e80000100a00 */
[----:B------:R4:W-:Y:S01]  /*1e700*/  STL.64 [R1+0x80], R22 ;  /* 0x0000801601007387 */ /* 0x0009e20000100a00 */
[----:B------:R-:W-:Y:S01]  /*1e710*/  VIADD R13, R30, 0xffffff57 ;  /* 0xffffff571e0d7836 */ /* 0x000fe20000000000 */
[----:B--2---:R-:W-:Y:S01]  /*1e720*/  IADD3 R16, R16, -0xac, RZ ;  /* 0xffffff5410107810 */ /* 0x004fe20007ffe0ff */
[C---:B------:R-:W-:Y:S01]  /*1e730*/  IMAD.WIDE R18, R4.reuse, 0x4, R52 ;  /* 0x0000000404127825 */ /* 0x040fe200078e0234 */
[----:B------:R-:W2:Y:S01]  /*1e740*/  LDL.LU.64 R46, [R1+0xae0] ;  /* 0x000ae000012e7983 */ /* 0x000ea20000300a00 */
[----:B------:R-:W1:Y:S03]  /*1e750*/  LDC R17, c[0x0][0x230] ;  /* 0x00008c00ff117b82 */ /* 0x000e660000000800 */
[----:B------:R-:W2:Y:S04]  /*1e760*/  LDL.LU.64 R48, [R1+0xad8] ;  /* 0x000ad80001307983 */ /* 0x000ea80000300a00 */
[----:B------:R4:W-:Y:S04]  /*1e770*/  STL.64 [R1+0xb98], R20 ;  /* 0x000b981401007387 */ /* 0x0009e80000100a00 */
[----:B------:R4:W-:Y:S04]  /*1e780*/  STL.64 [R1+0xb90], R18 ;  /* 0x000b901201007387 */ /* 0x0009e80000100a00 */
[----:B------:R-:W2:Y:S04]  /*1e790*/  LDL.LU.64 R50, [R1+0xac8] ;  /* 0x000ac80001327983 */ /* 0x000ea80000300a00 */
[----:B------:R-:W2:Y:S04]  /*1e7a0*/  LDL.LU.64 R52, [R1+0xac0] ;  /* 0x000ac00001347983 */ /* 0x000ea80000300a00 */
[----:B------:R3:W-:Y:S04]  /*1e7b0*/  LDGSTS.E [R247+0x2800c], desc[UR4][R24.64], !P4 ;  /* 0x2800c00018f77fae */ /* 0x0007e8000e121844 */
[----:B------:R4:W-:Y:S04]  /*1e7c0*/  LDGSTS.E [R247+0x2c00c], desc[UR4][R22.64], !P4 ;  /* 0x2c00c00016f77fae */ /* 0x0009e8000e121844 */
[----:B------:R1:W-:Y:S04]  /*1e7d0*/  LDGSTS.E [R246+0x20000], desc[UR4][R20.64], !P5 ;  /* 0x2000000014f67fae */ /* 0x0003e8000e921844 */
[----:B------:R1:W-:Y:S01]  /*1e7e0*/  LDGSTS.E [R246+0x24000], desc[UR4][R18.64], !P5 ;  /* 0x2400000012f67fae */ /* 0x0003e2000e921844 */
[----:B---3--:R-:W-:-:S04]  /*1e7f0*/  IMAD.WIDE R24, R4, 0x4, R42 ;  /* 0x0000000404187825 */ /* 0x008fc800078e022a */
[C---:B----4-:R-:W-:Y:S01]  /*1e800*/  IMAD.WIDE R22, R4.reuse, 0x4, R44 ;  /* 0x0000000404167825 */ /* 0x050fe200078e022c */
[----:B------:R2:W-:Y:S04]  /*1e810*/  STL.64 [R1+0xb88], R24 ;  /* 0x000b881801007387 */ /* 0x0005e80000100a00 */
[----:B------:R3:W-:Y:S04]  /*1e820*/  STL.64 [R1+0xb80], R22 ;  /* 0x000b801601007387 */ /* 0x0007e80000100a00 */
[----:B------:R-:W4:Y:S01]  /*1e830*/  LDL.LU.64 R42, [R1+0xab8] ;  /* 0x000ab800012a7983 */ /* 0x000f220000300a00 */
[----:B-1----:R-:W-:-:S03]  /*1e840*/  IMAD.WIDE R20, R4, 0x4, R54 ;  /* 0x0000000404147825 */ /* 0x002fc600078e0236 */
[----:B------:R-:W4:Y:S01]  /*1e850*/  LDL.LU.64 R44, [R1+0xab0] ;  /* 0x000ab000012c7983 */ /* 0x000f220000300a00 */
[----:B------:R-:W-:-:S03]  /*1e860*/  IMAD.WIDE R18, R4, 0x4, R56 ;  /* 0x0000000404127825 */ /* 0x000fc600078e0238 */
[----:B------:R1:W-:Y:S04]  /*1e870*/  STL.64 [R1+0xb78], R20 ;  /* 0x000b781401007387 */ /* 0x0003e80000100a00 */
[----:B------:R1:W-:Y:S04]  /*1e880*/  STL.64 [R1+0xb70], R18 ;  /* 0x000b701201007387 */ /* 0x0003e80000100a00 */
[----:B------:R-:W4:Y:S04]  /*1e890*/  LDL.LU.64 R54, [R1+0x3f8] ;  /* 0x0003f80001367983 */ /* 0x000f280000300a00 */
[----:B------:R-:W4:Y:S04]  /*1e8a0*/  LDL.LU.64 R56, [R1+0x400] ;  /* 0x0004000001387983 */ /* 0x000f280000300a00 */
[----:B------:R2:W-:Y:S04]  /*1e8b0*/  LDGSTS.E [R246+0x20004], desc[UR4][R24.64], !P0 ;  /* 0x2000400018f67fae */ /* 0x0005e8000c121844 */
[----:B------:R3:W-:Y:S04]  /*1e8c0*/  LDGSTS.E [R246+0x24004], desc[UR4][R22.64], !P0 ;  /* 0x2400400016f67fae */ /* 0x0007e8000c121844 */
[----:B------:R1:W-:Y:S04]  /*1e8d0*/  LDGSTS.E [R246+0x20008], desc[UR4][R20.64], !P6 ;  /* 0x2000800014f67fae */ /* 0x0003e8000f121844 */
[----:B------:R1:W-:Y:S01]  /*1e8e0*/  LDGSTS.E [R246+0x24008], desc[UR4][R18.64], !P6 ;  /* 0x2400800012f67fae */ /* 0x0003e2000f121844 */
[----:B------:R-:W-:Y:S01]  /*1e8f0*/  ISETP.GE.U32.AND P2, PT, R13, 0x7fffff18, PT ;  /* 0x7fffff180d00780c */ /* 0x000fe20003f46070 */
[----:B--2---:R-:W-:-:S04]  /*1e900*/  IMAD.WIDE R24, R4, 0x4, R46 ;  /* 0x0000000404187825 */ /* 0x004fc800078e022e */
[C---:B---3--:R-:W-:Y:S01]  /*1e910*/  IMAD.WIDE R22, R4.reuse, 0x4, R48 ;  /* 0x0000000404167825 */ /* 0x048fe200078e0230 */
[----:B------:R4:W-:Y:S04]  /*1e920*/  STL.64 [R1+0xb68], R24 ;  /* 0x000b681801007387 */ /* 0x0009e80000100a00 */
[----:B------:R2:W-:Y:S04]  /*1e930*/  STL.64 [R1+0xb60], R22 ;  /* 0x000b601601007387 */ /* 0x0005e80000100a00 */
[----:B------:R-:W3:Y:S01]  /*1e940*/  LDL.LU.64 R46, [R1+0x420] ;  /* 0x00042000012e7983 */ /* 0x000ee20000300a00 */
[----:B-1----:R-:W-:-:S03]  /*1e950*/  IMAD.WIDE R20, R4, 0x4, R50 ;  /* 0x0000000404147825 */ /* 0x002fc600078e0232 */
[----:B------:R-:W3:Y:S01]  /*1e960*/  LDL.LU.64 R48, [R1+0x438] ;  /* 0x0004380001307983 */ /* 0x000ee20000300a00 */
[----:B------:R-:W-:-:S03]  /*1e970*/  IMAD.WIDE R18, R4, 0x4, R52 ;  /* 0x0000000404127825 */ /* 0x000fc600078e0234 */
[----:B------:R1:W-:Y:S04]  /*1e980*/  STL.64 [R1+0x3c0], R20 ;  /* 0x0003c01401007387 */ /* 0x0003e80000100a00 */
[----:B------:R1:W-:Y:S04]  /*1e990*/  STL.64 [R1+0x3c8], R18 ;  /* 0x0003c81201007387 */ /* 0x0003e80000100a00 */
[----:B------:R-:W3:Y:S04]  /*1e9a0*/  LDL.LU.64 R50, [R1+0xad0] ;  /* 0x000ad00001327983 */ /* 0x000ee80000300a00 */
[----:B------:R-:W3:Y:S04]  /*1e9b0*/  LDL.LU.64 R52, [R1+0xaa8] ;  /* 0x000aa80001347983 */ /* 0x000ee80000300a00 */
[----:B------:R4:W-:Y:S04]  /*1e9c0*/  LDGSTS.E [R246+0x2000c], desc[UR4][R24.64], !P1 ;  /* 0x2000c00018f67fae */ /* 0x0009e8000c921844 */
[----:B------:R2:W-:Y:S04]  /*1e9d0*/  LDGSTS.E [R246+0x2400c], desc[UR4][R22.64], !P1 ;  /* 0x2400c00016f67fae */ /* 0x0005e8000c921844 */
[----:B------:R1:W-:Y:S04]  /*1e9e0*/  LDGSTS.E [R246+0x28000], desc[UR4][R20.64], !P2 ;  /* 0x2800000014f67fae */ /* 0x0003e8000d121844 */
[----:B------:R1:W-:Y:S01]  /*1e9f0*/  LDGSTS.E [R246+0x2c000], desc[UR4][R18.64], !P2 ;  /* 0x2c00000012f67fae */ /* 0x0003e2000d121844 */
[----:B----4-:R-:W-:-:S04]  /*1ea00*/  IMAD.WIDE R24, R4, 0x4, R42 ;  /* 0x0000000404187825 */ /* 0x010fc800078e022a */
[C---:B--2---:R-:W-:Y:S01]  /*1ea10*/  IMAD.WIDE R22, R4.reuse, 0x4, R44 ;  /* 0x0000000404167825 */ /* 0x044fe200078e022c */
[----:B------:R3:W-:Y:S04]  /*1ea20*/  STL.64 [R1+0x3d8], R24 ;  /* 0x0003d81801007387 */ /* 0x0007e80000100a00 */
[----:B------:R2:W-:Y:S04]  /*1ea30*/  STL.64 [R1+0x3e8], R22 ;  /* 0x0003e81601007387 */ /* 0x0005e80000100a00 */
[----:B------:R-:W4:Y:S01]  /*1ea40*/  LDL.LU.64 R42, [R1+0xaa0] ;  /* 0x000aa000012a7983 */ /* 0x000f220000300a00 */
[----:B-1----:R-:W-:-:S04]  /*1ea50*/  IMAD.WIDE R20, R4, 0x4, R54 ;  /* 0x0000000404147825 */ /* 0x002fc800078e0236 */
[----:B------:R-:W-:Y:S01]  /*1ea60*/  IMAD.WIDE R18, R4, 0x4, R56 ;  /* 0x0000000404127825 */ /* 0x000fe200078e0238 */
[----:B------:R1:W-:Y:S04]  /*1ea70*/  STL.64 [R1+0x3f8], R20 ;  /* 0x0003f81401007387 */ /* 0x0003e80000100a00 */
[----:B------:R-:W4:Y:S04]  /*1ea80*/  LDL.LU.64 R44, [R1+0xa98] ;  /* 0x000a9800012c7983 */ /* 0x000f280000300a00 */
[----:B------:R1:W-:Y:S04]  /*1ea90*/  STL.64 [R1+0x400], R18 ;  /* 0x0004001201007387 */ /* 0x0003e80000100a00 */
[----:B------:R-:W4:Y:S04]  /*1eaa0*/  LDL.LU.64 R54, [R1+0xa90] ;  /* 0x000a900001367983 */ /* 0x000f280000300a00 */
[----:B------:R-:W4:Y:S01]  /*1eab0*/  LDL.LU.64 R56, [R1+0xa88] ;  /* 0x000a880001387983 */ /* 0x000f220000300a00 */
[----:B------:R-:W-:Y:S01]  /*1eac0*/  VIADD R13, R26, 0xffffff55 ;  /* 0xffffff551a0d7836 */ /* 0x000fe20000000000 */
[----:B------:R-:W-:Y:S01]  /*1ead0*/  ISETP.GE.U32.AND P4, PT, R15, 0x7fffff17, PT ;  /* 0x7fffff170f00780c */ /* 0x000fe20003f86070 */
[----:B------:R-:W-:Y:S01]  /*1eae0*/  VIADD R12, R12, 0xffffff73 ;  /* 0xffffff730c0c7836 */ /* 0x000fe20000000000 */
[----:B------:R-:W-:Y:S01]  /*1eaf0*/  ISETP.GE.U32.AND P0, PT, R16, 0x7fffff15, PT ;  /* 0x7fffff151000780c */ /* 0x000fe20003f06070 */
[----:B------:R-:W-:Y:S01]  /*1eb00*/  VIADD R17, R17, 0xffffff72 ;  /* 0xffffff7211117836 */ /* 0x000fe20000000000 */
[----:B------:R-:W-:Y:S01]  /*1eb10*/  ISETP.GE.U32.AND P5, PT, R13, 0x7fffff16, PT ;  /* 0x7fffff160d00780c */ /* 0x000fe20003fa6070 */
[----:B------:R-:W-:Y:S01]  /*1eb20*/  VIADD R14, R14, 0xffffff71 ;  /* 0xffffff710e0e7836 */ /* 0x000fe20000000000 */
[----:B------:R-:W2:Y:S07]  /*1eb30*/  LDC R15, c[0x0][0x230] ;  /* 0x00008c00ff0f7b82 */ /* 0x000eae0000000800 */
[----:B------:R3:W-:Y:S01]  /*1eb40*/  LDGSTS.E [R246+0x28004], desc[UR4][R24.64], !P4 ;  /* 0x2800400018f67fae */ /* 0x0007e2000e121844 */
[----:B------:R-:W-:Y:S01]  /*1eb50*/  ISETP.GE.U32.AND P6, PT, R12, 0x7fffff34, PT ;  /* 0x7fffff340c00780c */ /* 0x000fe20003fc6070 */
[----:B------:R-:W4:Y:S02]  /*1eb60*/  LDC R13, c[0x0][0x230] ;  /* 0x00008c00ff0d7b82 */ /* 0x000f240000000800 */
[----:B------:R1:W-:Y:S04]  /*1eb70*/  LDGSTS.E [R246+0x2c004], desc[UR4][R22.64], !P4 ;  /* 0x2c00400016f67fae */ /* 0x0003e8000e121844 */
[----:B------:R1:W-:Y:S01]  /*1eb80*/  LDGSTS.E [R246+0x28008], desc[UR4][R20.64], !P5 ;  /* 0x2800800014f67fae */ /* 0x0003e2000e921844 */
[----:B------:R-:W-:Y:S01]  /*1eb90*/  ISETP.GE.U32.AND P1, PT, R17, 0x7fffff33, PT ;  /* 0x7fffff331100780c */ /* 0x000fe20003f26070 */
[----:B------:R-:W4:Y:S02]  /*1eba0*/  LDC R16, c[0x0][0x230] ;  /* 0x00008c00ff107b82 */ /* 0x000f240000000800 */
[----:B------:R1:W-:Y:S01]  /*1ebb0*/  LDGSTS.E [R246+0x2c008], desc[UR4][R18.64], !P5 ;  /* 0x2c00800012f67fae */ /* 0x0003e2000e921844 */
[----:B------:R-:W-:-:S02]  /*1ebc0*/  ISETP.GE.U32.AND P2, PT, R14, 0x7fffff32, PT ;  /* 0x7fffff320e00780c */ /* 0x000fc40003f46070 */
[----:B--2---:R-:W-:-:S03]  /*1ebd0*/  IADD3 R15, R15, -0x90, RZ ;  /* 0xffffff700f0f7810 */ /* 0x004fc60007ffe0ff */
[----:B------:R-:W2:Y:S01]  /*1ebe0*/  LDC R12, c[0x0][0x230] ;  /* 0x00008c00ff0c7b82 */ /* 0x000ea20000000800 */
[----:B---3--:R-:W-:-:S04]  /*1ebf0*/  IMAD.WIDE R24, R4, 0x4, R46 ;  /* 0x0000000404187825 */ /* 0x008fc800078e022e */
[C---:B-1----:R-:W-:Y:S01]  /*1ec00*/  IMAD.WIDE R22, R4.reuse, 0x4, R48 ;  /* 0x0000000404167825 */ /* 0x042fe200078e0230 */
[----:B------:R4:W-:Y:S02]  /*1ec10*/  STL.64 [R1+0x420], R24 ;  /* 0x0004201801007387 */ /* 0x0009e40000100a00 */
[----:B------:R-:W1:Y:S02]  /*1ec20*/  LDC R17, c[0x0][0x230] ;  /* 0x00008c00ff117b82 */ /* 0x000e640000000800 */
[----:B------:R3:W-:Y:S04]  /*1ec30*/  STL.64 [R1+0x438], R22 ;  /* 0x0004381601007387 */ /* 0x0007e80000100a00 */
[----:B------:R-:W2:Y:S01]  /*1ec40*/  LDL.LU.64 R46, [R1+0xa80] ;  /* 0x000a8000012e7983 */ /* 0x000ea20000300a00 */
[----:B------:R-:W-:-:S03]  /*1ec50*/  IMAD.WIDE R20, R4, 0x4, R50 ;  /* 0x0000000404147825 */ /* 0x000fc600078e0232 */
[----:B------:R4:W-:Y:S01]  /*1ec60*/  LDGSTS.E [R246+0x2800c], desc[UR4][R24.64], !P0 ;  /* 0x2800c00018f67fae */ /* 0x0009e2000c121844 */
[----:B------:R-:W1:Y:S01]  /*1ec70*/  LDC R14, c[0x0][0x230] ;  /* 0x00008c00ff0e7b82 */ /* 0x000e620000000800 */
[C---:B------:R-:W-:Y:S02]  /*1ec80*/  IMAD.WIDE R18, R4.reuse, 0x4, R52 ;  /* 0x0000000404127825 */ /* 0x040fe400078e0234 */
[----:B------:R3:W-:Y:S04]  /*1ec90*/  STL.64 [R1+0xb58], R20 ;  /* 0x000b581401007387 */ /* 0x0007e80000100a00 */
[----:B------:R-:W2:Y:S04]  /*1eca0*/  LDL.LU.64 R48, [R1+0xa78] ;  /* 0x000a780001307983 */ /* 0x000ea80000300a00 */
[----:B------:R3:W-:Y:S04]  /*1ecb0*/  STL.64 [R1+0xb50], R18 ;  /* 0x000b501201007387 */ /* 0x0007e80000100a00 */
[----:B------:R-:W2:Y:S04]  /*1ecc0*/  LDL.LU.64 R50, [R1+0xa70] ;  /* 0x000a700001327983 */ /* 0x000ea80000300a00 */
[----:B------:R-:W2:Y:S04]  /*1ecd0*/  LDL.LU.64 R52, [R1+0xa68] ;  /* 0x000a680001347983 */ /* 0x000ea80000300a00 */
[----:B------:R3:W-:Y:S04]  /*1ece0*/  LDGSTS.E [R246+0x2c00c], desc[UR4][R22.64], !P0 ;  /* 0x2c00c00016f67fae */ /* 0x0007e8000c121844 */
[----:B------:R3:W-:Y:S04]  /*1ecf0*/  LDGSTS.E [R11+0x20000], desc[UR4][R20.64], !P6 ;  /* 0x20000000140b7fae */ /* 0x0007e8000f121844 */
[----:B------:R-:W-:Y:S04]  /*1ed00*/  STL.64 [R1+0x1c88], R246 ;  /* 0x001c88f601007387 */ /* 0x000fe80000100a00 */
[----:B------:R1:W-:Y:S01]  /*1ed10*/  LDGSTS.E [R11+0x24000], desc[UR4][R18.64], !P6 ;  /* 0x24000000120b7fae */ /* 0x0003e2000f121844 */
[----:B----4-:R-:W-:-:S05]  /*1ed20*/  IMAD.WIDE R24, R4, 0x4, R42 ;  /* 0x0000000404187825 */ /* 0x010fca00078e022a */
[----:B------:R4:W-:Y:S04]  /*1ed30*/  STL.64 [R1+0xb48], R24 ;  /* 0x000b481801007387 */ /* 0x0009e80000100a00 */
[----:B------:R4:W-:Y:S01]  /*1ed40*/  LDGSTS.E [R11+0x20004], desc[UR4][R24.64], !P1 ;  /* 0x20004000180b7fae */ /* 0x0009e2000c921844 */
[----:B---3--:R-:W-:-:S05]  /*1ed50*/  IMAD.WIDE R22, R4, 0x4, R44 ;  /* 0x0000000404167825 */ /* 0x008fca00078e022c */
[----:B------:R3:W-:Y:S01]  /*1ed60*/  STL.64 [R1+0xb40], R22 ;  /* 0x000b401601007387 */ /* 0x0007e20000100a00 */
[----:B------:R-:W-:-:S03]  /*1ed70*/  IMAD.WIDE R20, R4, 0x4, R54 ;  /* 0x0000000404147825 */ /* 0x000fc600078e0236 */
[----:B------:R-:W3:Y:S01]  /*1ed80*/  LDL.LU.64 R42, [R1+0xa60] ;  /* 0x000a6000012a7983 */ /* 0x000ee20000300a00 */
[----:B-1----:R-:W-:-:S03]  /*1ed90*/  IMAD.WIDE R18, R4, 0x4, R56 ;  /* 0x0000000404127825 */ /* 0x002fc600078e0238 */
[----:B------:R-:W3:Y:S04]  /*1eda0*/  LDL.LU.64 R44, [R1+0xa58] ;  /* 0x000a5800012c7983 */ /* 0x000ee80000300a00 */
[----:B------:R1:W-:Y:S04]  /*1edb0*/  STL.64 [R1+0xb38], R20 ;  /* 0x000b381401007387 */ /* 0x0003e80000100a00 */
[----:B------:R1:W-:Y:S04]  /*1edc0*/  STL.64 [R1+0xb30], R18 ;  /* 0x000b301201007387 */ /* 0x0003e80000100a00 */
[----:B------:R-:W3:Y:S04]  /*1edd0*/  LDL.LU.64 R54, [R1+0xa50] ;  /* 0x000a500001367983 */ /* 0x000ee80000300a00 */
[----:B------:R-:W3:Y:S04]  /*1ede0*/  LDL.LU.64 R56, [R1+0xa48] ;  /* 0x000a480001387983 */ /* 0x000ee80000300a00 */
[----:B------:R3:W-:Y:S04]  /*1edf0*/  LDGSTS.E [R11+0x24004], desc[UR4][R22.64], !P1 ;  /* 0x24004000160b7fae */ /* 0x0007e8000c921844 */
[----:B------:R1:W-:Y:S04]  /*1ee00*/  LDGSTS.E [R11+0x20008], desc[UR4][R20.64], !P2 ;  /* 0x20008000140b7fae */ /* 0x0003e8000d121844 */
[----:B------:R1:W-:Y:S01]  /*1ee10*/  LDGSTS.E [R11+0x24008], desc[UR4][R18.64], !P2 ;  /* 0x24008000120b7fae */ /* 0x0003e2000d121844 */
[----:B------:R-:W-:Y:S01]  /*1ee20*/  VIADD R13, R13, 0xffffff53 ;  /* 0xffffff530d0d7836 */ /* 0x000fe20000000000 */
[----:B------:R-:W-:Y:S01]  /*1ee30*/  ISETP.GE.U32.AND P4, PT, R15, 0x7fffff31, PT ;  /* 0x7fffff310f00780c */ /* 0x000fe20003f86070 */
[----:B------:R-:W-:-:S02]  /*1ee40*/  VIADD R16, R16, 0xffffff52 ;  /* 0xffffff5210107836 */ /* 0x000fc40000000000 */
[----:B--2---:R-:W-:Y:S02]  /*1ee50*/  VIADD R12, R12, 0xffffff51 ;  /* 0xffffff510c0c7836 */ /* 0x004fe40000000000 */
[----:B----4-:R-:W-:-:S04]  /*1ee60*/  IMAD.WIDE R24, R4, 0x4, R46 ;  /* 0x0000000404187825 */ /* 0x010fc800078e022e */
[C---:B---3--:R-:W-:Y:S01]  /*1ee70*/  IMAD.WIDE R22, R4.reuse, 0x4, R48 ;  /* 0x0000000404167825 */ /* 0x048fe200078e0230 */
[----:B------:R2:W-:Y:S03]  /*1ee80*/  STL.64 [R1+0xb28], R24 ;  /* 0x000b281801007387 */ /* 0x0005e60000100a00 */
[C---:B-1----:R-:W-:Y:S01]  /*1ee90*/  IMAD.WIDE R20, R4.reuse, 0x4, R50 ;  /* 0x0000000404147825 */ /* 0x042fe200078e0232 */
[----:B------:R1:W-:Y:S03]  /*1eea0*/  STL.64 [R1+0xb20], R22 ;  /* 0x000b201601007387 */ /* 0x0003e60000100a00 */
[----:B------:R-:W-:Y:S01]  /*1eeb0*/  IMAD.WIDE R18, R4, 0x4, R52 ;  /* 0x0000000404127825 */ /* 0x000fe200078e0234 */
[----:B------:R-:W3:Y:S01]  /*1eec0*/  LDL.LU.64 R46, [R1+0xa40] ;  /* 0x000a4000012e7983 */ /* 0x000ee20000300a00 */
[----:B------:R-:W-:Y:S01]  /*1eed0*/  ISETP.GE.U32.AND P5, PT, R13, 0x7fffff14, PT ;  /* 0x7fffff140d00780c */ /* 0x000fe20003fa6070 */
[----:B------:R-:W4:Y:S02]  /*1eee0*/  LDC R15, c[0x0][0x230] ;  /* 0x00008c00ff0f7b82 */ /* 0x000f240000000800 */
[----:B------:R-:W3:Y:S04]  /*1eef0*/  LDL.LU.64 R48, [R1+0xa38] ;  /* 0x000a380001307983 */ /* 0x000ee80000300a00 */
[----:B------:R1:W-:Y:S01]  /*1ef00*/  STL.64 [R1+0xa70], R20 ;  /* 0x000a701401007387 */ /* 0x0003e20000100a00 */
[----:B------:R-:W-:-:S02]  /*1ef10*/  ISETP.GE.U32.AND P0, PT, R16, 0x7fffff13, PT ;  /* 0x7fffff131000780c */ /* 0x000fc40003f06070 */
[----:B------:R-:W-:Y:S01]  /*1ef20*/  IADD3 R17, R17, -0xb0, RZ ;  /* 0xffffff5011117810 */ /* 0x000fe20007ffe0ff */
[----:B------:R1:W-:Y:S01]  /*1ef30*/  STL.64 [R1+0xa68], R18 ;  /* 0x000a681201007387 */ /* 0x0003e20000100a00 */
[----:B------:R-:W-:Y:S01]  /*1ef40*/  ISETP.GE.U32.AND P6, PT, R12, 0x7fffff12, PT ;  /* 0x7fffff120c00780c */ /* 0x000fe20003fc6070 */
[----:B------:R-:W-:Y:S02]  /*1ef50*/  VIADD R14, R14, 0xffffff6f ;  /* 0xffffff6f0e0e7836 */ /* 0x000fe40000000000 */
[----:B------:R2:W-:Y:S01]  /*1ef60*/  LDGSTS.E [R11+0x2000c], desc[UR4][R24.64], !P4 ;  /* 0x2000c000180b7fae */ /* 0x0005e2000e121844 */
[----:B------:R-:W-:Y:S01]  /*1ef70*/  ISETP.GE.U32.AND P1, PT, R17, 0x7fffff11, PT ;  /* 0x7fffff111100780c */ /* 0x000fe20003f26070 */
[----:B------:R-:W1:Y:S02]  /*1ef80*/  LDC R16, c[0x0][0x230] ;  /* 0x00008c00ff107b82 */ /* 0x000e640000000800 */
[----:B------:R-:W3:Y:S04]  /*1ef90*/  LDL.LU.64 R50, [R1+0xa30] ;  /* 0x000a300001327983 */ /* 0x000ee80000300a00 */
[----:B------:R-:W3:Y:S01]  /*1efa0*/  LDL.LU.64 R52, [R1+0xa28] ;  /* 0x000a280001347983 */ /* 0x000ee20000300a00 */
[----:B------:R-:W-:Y:S01]  /*1efb0*/  ISETP.GE.U32.AND P2, PT, R14, 0x7fffff30, PT ;  /* 0x7fffff300e00780c */ /* 0x000fe20003f46070 */
[----:B------:R-:W3:Y:S02]  /*1efc0*/  LDC R13, c[0x0][0x230] ;  /* 0x00008c00ff0d7b82 */ /* 0x000ee40000000800 */
[----:B------:R1:W-:Y:S04]  /*1efd0*/  LDGSTS.E [R11+0x2400c], desc[UR4][R22.64], !P4 ;  /* 0x2400c000160b7fae */ /* 0x0003e8000e121844 */
[----:B------:R1:W-:Y:S01]  /*1efe0*/  LDGSTS.E [R11+0x28000], desc[UR4][R20.64], !P5 ;  /* 0x28000000140b7fae */ /* 0x0003e2000e921844 */
[----:B----4-:R-:W-:Y:S01]  /*1eff0*/  VIADD R15, R15, 0xffffff6e ;  /* 0xffffff6e0f0f7836 */ /* 0x010fe20000000000 */
[----:B------:R-:W4:Y:S02]  /*1f000*/  LDC R17, c[0x0][0x230] ;  /* 0x00008c00ff117b82 */ /* 0x000f240000000800 */
[----:B------:R1:W-:Y:S06]  /*1f010*/  LDGSTS.E [R11+0x2c000], desc[UR4][R18.64], !P5 ;  /* 0x2c000000120b7fae */ /* 0x0003ec000e921844 */
[----:B------:R-:W4:Y:S01]  /*1f020*/  LDC R12, c[0x0][0x230] ;  /* 0x00008c00ff0c7b82 */ /* 0x000f220000000800 */
[----:B--2---:R-:W-:Y:S01]  /*1f030*/  IMAD.WIDE R24, R4, 0x4, R42 ;  /* 0x0000000404187825 */ /* 0x004fe200078e022a */
[----:B-1----:R-:W-:-:S06]  /*1f040*/  IADD3 R16, R16, -0x94, RZ ;  /* 0xffffff6c10107810 */ /* 0x002fcc0007ffe0ff */
[----:B------:R-:W1:Y:S01]  /*1f050*/  LDC R14, c[0x0][0x230] ;  /* 0x00008c00ff0e7b82 */ /* 0x000e620000000800 */
[C---:B------:R-:W-:Y:S01]  /*1f060*/  IMAD.WIDE R22, R4.reuse, 0x4, R44 ;  /* 0x0000000404167825 */ /* 0x040fe200078e022c */
[----:B------:R3:W-:Y:S04]  /*1f070*/  STL.64 [R1+0xa60], R24 ;  /* 0x000a601801007387 */ /* 0x0007e80000100a00 */
[----:B------:R2:W-:Y:S04]  /*1f080*/  STL.64 [R1+0xa58], R22 ;  /* 0x000a581601007387 */ /* 0x0005e80000100a00 */
[----:B------:R-:W4:Y:S01]  /*1f090*/  LDL.LU.64 R42, [R1+0xa20] ;  /* 0x000a2000012a7983 */ /* 0x000f220000300a00 */
[----:B------:R-:W-:-:S03]  /*1f0a0*/  IMAD.WIDE R20, R4, 0x4, R54 ;  /* 0x0000000404147825 */ /* 0x000fc600078e0236 */
[----:B------:R3:W-:Y:S01]  /*1f0b0*/  LDGSTS.E [R11+0x28004], desc[UR4][R24.64], !P0 ;  /* 0x28004000180b7fae */ /* 0x0007e2000c121844 */
[----:B------:R-:W-:-:S03]  /*1f0c0*/  IMAD.WIDE R18, R4, 0x4, R56 ;  /* 0x0000000404127825 */ /* 0x000fc600078e0238 */
[----:B------:R2:W-:Y:S04]  /*1f0d0*/  STL.64 [R1+0xa50], R20 ;  /* 0x000a501401007387 */ /* 0x0005e80000100a00 */
[----:B------:R-:W4:Y:S04]  /*1f0e0*/  LDL.LU.64 R44, [R1+0xa18] ;  /* 0x000a1800012c7983 */ /* 0x000f280000300a00 */
[----:B------:R1:W-:Y:S04]  /*1f0f0*/  STL.64 [R1+0xa48], R18 ;  /* 0x000a481201007387 */ /* 0x0003e80000100a00 */
[----:B------:R-:W4:Y:S04]  /*1f100*/  LDL.LU.64 R54, [R1+0xa10] ;  /* 0x000a100001367983 */ /* 0x000f280000300a00 */
[----:B------:R-:W4:Y:S04]  /*1f110*/  LDL.LU.64 R56, [R1+0xa08] ;  /* 0x000a080001387983 */ /* 0x000f280000300a00 */
[----:B------:R2:W-:Y:S04]  /*1f120*/  LDGSTS.E [R11+0x2c004], desc[UR4][R22.64], !P0 ;  /* 0x2c004000160b7fae */ /* 0x0005e8000c121844 */
[----:B------:R1:W-:Y:S04]  /*1f130*/  LDGSTS.E [R11+0x28008], desc[UR4][R20.64], !P6 ;  /* 0x28008000140b7fae */ /* 0x0003e8000f121844 */
[----:B------:R1:W-:Y:S01]  /*1f140*/  LDGSTS.E [R11+0x2c008], desc[UR4][R18.64], !P6 ;  /* 0x2c008000120b7fae */ /* 0x0003e2000f121844 */
[----:B---3--:R-:W-:-:S04]  /*1f150*/  IMAD.WIDE R24, R4, 0x4, R46 ;  /* 0x0000000404187825 */ /* 0x008fc800078e022e */
[C---:B--2---:R-:W-:Y:S01]  /*1f160*/  IMAD.WIDE R22, R4.reuse, 0x4, R48 ;  /* 0x0000000404167825 */ /* 0x044fe200078e0230 */
[----:B------:R-:W-:Y:S04]  /*1f170*/  STL.64 [R1+0xa40], R24 ;  /* 0x000a401801007387 */ /* 0x000fe80000100a00 */
[----:B------:R-:W-:Y:S04]  /*1f180*/  STL.64 [R1+0xa38], R22 ;  /* 0x000a381601007387 */ /* 0x000fe80000100a00 */
[----:B------:R-:W2:Y:S04]  /*1f190*/  LDL.LU.64 R46, [R1+0xa00] ;  /* 0x000a0000012e7983 */ /* 0x000ea80000300a00 */
[----:B------:R3:W-:Y:S01]  /*1f1a0*/  LDGSTS.E [R11+0x2800c], desc[UR4][R24.64], !P1 ;  /* 0x2800c000180b7fae */ /* 0x0007e2000c921844 */
[----:B-1----:R-:W-:-:S03]  /*1f1b0*/  IMAD.WIDE R20, R4, 0x4, R50 ;  /* 0x0000000404147825 */ /* 0x002fc600078e0232 */
[----:B------:R1:W-:Y:S01]  /*1f1c0*/  LDGSTS.E [R11+0x2c00c], desc[UR4][R22.64], !P1 ;  /* 0x2c00c000160b7fae */ /* 0x0003e2000c921844 */
[----:B------:R-:W-:-:S03]  /*1f1d0*/  IMAD.WIDE R18, R4, 0x4, R52 ;  /* 0x0000000404127825 */ /* 0x000fc600078e0234 */
[----:B------:R-:W-:Y:S04]  /*1f1e0*/  STL.64 [R1+0xb18], R20 ;  /* 0x000b181401007387 */ /* 0x000fe80000100a00 */
[----:B------:R-:W2:Y:S04]  /*1f1f0*/  LDL.LU.64 R48, [R1+0x9f8] ;  /* 0x0009f80001307983 */ /* 0x000ea80000300a00 */
[----:B------:R-:W-:Y:S04]  /*1f200*/  STL.64 [R1+0xb10], R18 ;  /* 0x000b101201007387 */ /* 0x000fe80000100a00 */
[----:B------:R-:W2:Y:S04]  /*1f210*/  LDL.LU.64 R50, [R1+0x9f0] ;  /* 0x0009f00001327983 */ /* 0x000ea80000300a00 */
[----:B------:R-:W2:Y:S04]  /*1f220*/  LDL.LU.64 R52, [R1+0x9e8] ;  /* 0x0009e80001347983 */ /* 0x000ea80000300a00 */
[----:B------:R1:W-:Y:S04]  /*1f230*/  LDGSTS.E [R6+0x20000], desc[UR4][R20.64], !P2 ;  /* 0x2000000014067fae */ /* 0x0003e8000d121844 */
[----:B------:R3:W-:Y:S04]  /*1f240*/  STL.64 [R1+0x1c90], R10 ;  /* 0x001c900a01007387 */ /* 0x0007e80000100a00 */
[----:B------:R1:W-:Y:S01]  /*1f250*/  LDGSTS.E [R6+0x24000], desc[UR4][R18.64], !P2 ;  /* 0x2400000012067fae */ /* 0x0003e2000d121844 */
[----:B------:R-:W-:-:S02]  /*1f260*/  ISETP.GE.U32.AND P4, PT, R15, 0x7fffff2f, PT ;  /* 0x7fffff2f0f00780c */ /* 0x000fc40003f86070 */
[----:B------:R-:W1:Y:S01]  /*1f270*/  LDC R15, c[0x0][0x230] ;  /* 0x00008c00ff0f7b82 */ /* 0x000e620000000800 */
[----:B------:R-:W-:Y:S01]  /*1f280*/  ISETP.GE.U32.AND P0, PT, R16, 0x7fffff2d, PT ;  /* 0x7fffff2d1000780c */ /* 0x000fe20003f06070 */
[----:B------:R-:W-:-:S06]  /*1f290*/  VIADD R13, R13, 0xffffff6d ;  /* 0xffffff6d0d0d7836 */ /* 0x000fcc0000000000 */
[----:B------:R-:W1:Y:S01]  /*1f2a0*/  LDC R16, c[0x0][0x230] ;  /* 0x00008c00ff107b82 */ /* 0x000e620000000800 */
[----:B----4-:R-:W-:Y:S02]  /*1f2b0*/  VIADD R17, R17, 0xffffff4e ;  /* 0xffffff4e11117836 */ /* 0x010fe40000000000 */
[----:B------:R-:W-:Y:S02]  /*1f2c0*/  VIADD R12, R12, 0xffffff4f ;  /* 0xffffff4f0c0c7836 */ /* 0x000fe40000000000 */
[----:B------:R-:W-:-:S03]  /*1f2d0*/  VIADD R14, R14, 0xffffff4d ;  /* 0xffffff4d0e0e7836 */ /* 0x000fc60000000000 */
[----:B---3--:R-:W3:Y:S01]  /*1f2e0*/  LDC R10, c[0x0][0x230] ;  /* 0x00008c00ff0a7b82 */ /* 0x008ee20000000800 */
[----:B------:R-:W-:-:S05]  /*1f2f0*/  IMAD.WIDE R24, R4, 0x4, R42 ;  /* 0x0000000404187825 */ /* 0x000fca00078e022a */
[----:B------:R-:W-:Y:S01]  /*1f300*/  STL.64 [R1+0xb08], R24 ;  /* 0x000b081801007387 */ /* 0x000fe20000100a00 */
[----:B-1----:R-:W-:-:S04]  /*1f310*/  IMAD.WIDE R22, R4, 0x4, R44 ;  /* 0x0000000404167825 */ /* 0x002fc800078e022c */
[C---:B------:R-:W-:Y:S01]  /*1f320*/  IMAD.WIDE R20, R4.reuse, 0x4, R54 ;  /* 0x0000000404147825 */ /* 0x040fe200078e0236 */
[----:B------:R2:W-:Y:S03]  /*1f330*/  STL.64 [R1+0xb00], R22 ;  /* 0x000b001601007387 */ /* 0x0005e60000100a00 */
[----:B------:R-:W-:Y:S01]  /*1f340*/  IMAD.WIDE R18, R4, 0x4, R56 ;  /* 0x0000000404127825 */ /* 0x000fe200078e0238 */
[----:B------:R-:W4:Y:S04]  /*1f350*/  LDL.LU.64 R42, [R1+0x9e0] ;  /* 0x0009e000012a7983 */ /* 0x000f280000300a00 */
[----:B------:R-:W3:Y:S04]  /*1f360*/  LDL.LU.64 R44, [R1+0x9d8] ;  /* 0x0009d800012c7983 */ /* 0x000ee80000300a00 */
[----:B------:R1:W-:Y:S04]  /*1f370*/  STL.64 [R1+0xaf8], R20 ;  /* 0x000af81401007387 */ /* 0x0003e80000100a00 */
[----:B------:R1:W-:Y:S04]  /*1f380*/  STL.64 [R1+0xaf0], R18 ;  /* 0x000af01201007387 */ /* 0x0003e80000100a00 */
[----:B------:R-:W3:Y:S04]  /*1f390*/  LDL.LU.64 R54, [R1+0x9d0] ;  /* 0x0009d00001367983 */ /* 0x000ee80000300a00 */
[----:B------:R-:W3:Y:S01]  /*1f3a0*/  LDL.LU.64 R56, [R1+0x9c8] ;  /* 0x0009c80001387983 */ /* 0x000ee20000300a00 */
[----:B------:R-:W-:Y:S01]  /*1f3b0*/  ISETP.GE.U32.AND P5, PT, R13, 0x7fffff2e, PT ;  /* 0x7fffff2e0d00780c */ /* 0x000fe20003fa6070 */
[----:B------:R-:W-:Y:S01]  /*1f3c0*/  VIADD R11, R15, 0xffffff6b ;  /* 0xffffff6b0f0b7836 */ /* 0x000fe20000000000 */
[----:B------:R-:W-:Y:S01]  /*1f3d0*/  ISETP.GE.U32.AND P1, PT, R17, 0x7fffff0f, PT ;  /* 0x7fffff0f1100780c */ /* 0x000fe20003f26070 */
[----:B------:R-:W-:Y:S01]  /*1f3e0*/  LDGSTS.E [R6+0x20004], desc[UR4][R24.64], !P4 ;  /* 0x2000400018067fae */ /* 0x000fe2000e121844 */
[----:B------:R-:W-:Y:S01]  /*1f3f0*/  ISETP.GE.U32.AND P6, PT, R12, 0x7fffff10, PT ;  /* 0x7fffff100c00780c */ /* 0x000fe20003fc6070 */
[----:B------:R-:W3:Y:S02]  /*1f400*/  LDC R13, c[0x0][0x230] ;  /* 0x00008c00ff0d7b82 */ /* 0x000ee40000000800 */
[----:B------:R2:W-:Y:S06]  /*1f410*/  LDGSTS.E [R6+0x24004], desc[UR4][R22.64], !P4 ;  /* 0x2400400016067fae */ /* 0x0005ec000e121844 */
[----:B------:R1:W-:Y:S01]  /*1f420*/  LDGSTS.E [R6+0x20008], desc[UR4][R20.64], !P5 ;  /* 0x2000800014067fae */ /* 0x0003e2000e921844 */
[----:B------:R-:W-:Y:S01]  /*1f430*/  ISETP.GE.U32.AND P2, PT, R14, 0x7fffff0e, PT ;  /* 0x7fffff0e0e00780c */ /* 0x000fe20003f46070 */
[----:B------:R-:W3:Y:S02]  /*1f440*/  LDC R12, c[0x0][0x230] ;  /* 0x00008c00ff0c7b82 */ /* 0x000ee40000000800 */
[----:B------:R1:W-:Y:S01]  /*1f450*/  LDGSTS.E [R6+0x24008], desc[UR4][R18.64], !P5 ;  /* 0x2400800012067fae */ /* 0x0003e2000e921844 */
[----:B------:R-:W-:Y:S01]  /*1f460*/  ISETP.GE.U32.AND P5, PT, R11, 0x7fffff2c, PT ;  /* 0x7fffff2c0b00780c */ /* 0x000fe20003fa6070 */
[----:B------:R-:W-:-:S04]  /*1f470*/  VIADD R11, R16, 0xffffff69 ;  /* 0xffffff69100b7836 */ /* 0x000fc80000000000 */
[----:B------:R-:W3:Y:S01]  /*1f480*/  LDC R14, c[0x0][0x230] ;  /* 0x00008c00ff0e7b82 */ /* 0x000ee20000000800 */
[----:B--2---:R-:W-:-:S07]  /*1f490*/  IMAD.WIDE R22, R4, 0x4, R46 ;  /* 0x0000000404167825 */ /* 0x004fce00078e022e */
[----:B------:R-:W2:Y:S01]  /*1f4a0*/  LDC R15, c[0x0][0x230] ;  /* 0x00008c00ff0f7b82 */ /* 0x000ea20000000800 */
[----:B------:R4:W-:Y:S04]  /*1f4b0*/  STL.64 [R1+0xae8], R22 ;  /* 0x000ae81601007387 */ /* 0x0009e80000100a00 */
[----:B------:R4:W-:Y:S01]  /*1f4c0*/  LDGSTS.E [R6+0x2000c], desc[UR4][R22.64], !P0 ;  /* 0x2000c00016067fae */ /* 0x0009e2000c121844 */
[----:B-1----:R-:W-:-:S05]  /*1f4d0*/  IMAD.WIDE R20, R4, 0x4, R48 ;  /* 0x0000000404147825 */ /* 0x002fca00078e0230 */
[----:B------:R3:W-:Y:S01]  /*1f4e0*/  STL.64 [R1+0xae0], R20 ;  /* 0x000ae01401007387 */ /* 0x0007e20000100a00 */
[----:B------:R-:W-:-:S03]  /*1f4f0*/  IMAD.WIDE R18, R4, 0x4, R50 ;  /* 0x0000000404127825 */ /* 0x000fc600078e0232 */
[----:B------:R-:W2:Y:S01]  /*1f500*/  LDL.LU.64 R46, [R1+0x9c0] ;  /* 0x0009c000012e7983 */ /* 0x000ea20000300a00 */
[----:B------:R-:W-:-:S03]  /*1f510*/  IMAD.WIDE R16, R4, 0x4, R52 ;  /* 0x0000000404107825 */ /* 0x000fc600078e0234 */
[----:B------:R-:W2:Y:S04]  /*1f520*/  LDL.LU.64 R48, [R1+0x9b8] ;  /* 0x0009b80001307983 */ /* 0x000ea80000300a00 */
[----:B------:R1:W-:Y:S04]  /*1f530*/  STL.64 [R1+0x9f0], R18 ;  /* 0x0009f01201007387 */ /* 0x0003e80000100a00 */
[----:B------:R1:W-:Y:S04]  /*1f540*/  STL.64 [R1+0x9e8], R16 ;  /* 0x0009e81001007387 */ /* 0x0003e80000100a00 */
[----:B------:R-:W2:Y:S04]  /*1f550*/  LDL.LU.64 R50, [R1+0x9b0] ;  /* 0x0009b00001327983 */ /* 0x000ea80000300a00 */
[----:B------:R-:W2:Y:S04]  /*1f560*/  LDL.LU.64 R52, [R1+0x9a8] ;  /* 0x0009a80001347983 */ /* 0x000ea80000300a00 */
[----:B------:R3:W-:Y:S04]  /*1f570*/  LDGSTS.E [R6+0x2400c], desc[UR4][R20.64], !P0 ;  /* 0x2400c00014067fae */ /* 0x0007e8000c121844 */
[----:B------:R1:W-:Y:S04]  /*1f580*/  LDGSTS.E [R6+0x28000], desc[UR4][R18.64], !P6 ;  /* 0x2800000012067fae */ /* 0x0003e8000f121844 */
[----:B------:R1:W-:Y:S01]  /*1f590*/  LDGSTS.E [R6+0x2c000], desc[UR4][R16.64], !P6 ;  /* 0x2c00000010067fae */ /* 0x0003e2000f121844 */
[----:B----4-:R-:W-:-:S04]  /*1f5a0*/  IMAD.WIDE R22, R4, 0x4, R42 ;  /* 0x0000000404167825 */ /* 0x010fc800078e022a */
[C---:B---3--:R-:W-:Y:S01]  /*1f5b0*/  IMAD.WIDE R20, R4.reuse, 0x4, R44 ;  /* 0x0000000404147825 */ /* 0x048fe200078e022c */
[----:B------:R3:W-:Y:S04]  /*1f5c0*/  STL.64 [R1+0x9e0], R22 ;  /* 0x0009e01601007387 */ /* 0x0007e80000100a00 */
[----:B------:R4:W-:Y:S04]  /*1f5d0*/  STL.64 [R1+0x9d8], R20 ;  /* 0x0009d81401007387 */ /* 0x0009e80000100a00 */
[----:B------:R-:W4:Y:S01]  /*1f5e0*/  LDL.LU.64 R42, [R1+0x9a0] ;  /* 0x0009a000012a7983 */ /* 0x000f220000300a00 */
[----:B-1----:R-:W-:-:S03]  /*1f5f0*/  IMAD.WIDE R18, R4, 0x4, R54 ;  /* 0x0000000404127825 */ /* 0x002fc600078e0236 */
        /* <DEDUP_REMOVED lines=10> */
[----:B------:R-:W-:-:S04]  /*1f6a0*/  IADD3 R13, R13, -0xb4, RZ ;  /* 0xffffff4c0d0d7810 */ /* 0x000fc80007ffe0ff */
[----:B------:R-:W-:Y:S01]  /*1f6b0*/  ISETP.GE.U32.AND P4, PT, R13, 0x7fffff0d, PT ;  /* 0x7fffff0d0d00780c */ /* 0x000fe20003f86070 */
[----:B------:R-:W-:Y:S01]  /*1f6c0*/  VIADD R12, R12, 0xffffff6a ;  /* 0xffffff6a0c0c7836 */ /* 0x000fe20000000000 */
[----:B------:R-:W-:Y:S01]  /*1f6d0*/  IADD3 R14, R14, -0x98, RZ ;  /* 0xffffff680e0e7810 */ /* 0x000fe20007ffe0ff */
[----:B--2---:R-:W-:Y:S01]  /*1f6e0*/  VIADD R15, R15, 0xffffff4a ;  /* 0xffffff4a0f0f7836 */ /* 0x004fe20000000000 */
[----:B------:R-:W-:Y:S01]  /*1f6f0*/  ISETP.GE.U32.AND P6, PT, R11, 0x7fffff2a, PT ;  /* 0x7fffff2a0b00780c */ /* 0x000fe20003fc6070 */
[----:B------:R-:W-:Y:S02]  /*1f700*/  VIADD R10, R10, 0xffffff4b ;  /* 0xffffff4b0a0a7836 */ /* 0x000fe40000000000 */
[----:B---3--:R-:W-:-:S04]  /*1f710*/  IMAD.WIDE R22, R4, 0x4, R46 ;  /* 0x0000000404167825 */ /* 0x008fc800078e022e */
[C---:B----4-:R-:W-:Y:S01]  /*1f720*/  IMAD.WIDE R20, R4.reuse, 0x4, R48 ;  /* 0x0000000404147825 */ /* 0x050fe200078e0230 */
[----:B------:R2:W-:Y:S03]  /*1f730*/  STL.64 [R1+0x9c0], R22 ;  /* 0x0009c01601007387 */ /* 0x0005e60000100a00 */
[C---:B-1----:R-:W-:Y:S01]  /*1f740*/  IMAD.WIDE R18, R4.reuse, 0x4, R50 ;  /* 0x0000000404127825 */ /* 0x042fe200078e0232 */
[----:B------:R1:W-:Y:S03]  /*1f750*/  STL.64 [R1+0x9b8], R20 ;  /* 0x0009b81401007387 */ /* 0x0003e60000100a00 */
[----:B------:R-:W-:Y:S01]  /*1f760*/  IMAD.WIDE R16, R4, 0x4, R52 ;  /* 0x0000000404107825 */ /* 0x000fe200078e0234 */
[----:B------:R-:W3:Y:S01]  /*1f770*/  LDL.LU.64 R46, [R1+0x980] ;  /* 0x00098000012e7983 */ /* 0x000ee20000300a00 */
[----:B------:R-:W-:Y:S01]  /*1f780*/  ISETP.GE.U32.AND P0, PT, R12, 0x7fffff2b, PT ;  /* 0x7fffff2b0c00780c */ /* 0x000fe20003f06070 */
[----:B------:R-:W4:Y:S02]  /*1f790*/  LDC R13, c[0x0][0x230] ;  /* 0x00008c00ff0d7b82 */ /* 0x000f240000000800 */
[----:B------:R-:W-:Y:S04]  /*1f7a0*/  STL.64 [R1+0xad8], R18 ;  /* 0x000ad81201007387 */ /* 0x000fe80000100a00 */
[----:B------:R-:W3:Y:S02]  /*1f7b0*/  LDL.LU.64 R48, [R1+0x978] ;  /* 0x0009780001307983 */ /* 0x000ee40000300a00 */
[----:B------:R-:W1:Y:S02]  /*1f7c0*/  LDC R12, c[0x0][0x230] ;  /* 0x00008c00ff0c7b82 */ /* 0x000e640000000800 */
[----:B------:R-:W-:Y:S04]  /*1f7d0*/  STL.64 [R1+0xad0], R16 ;  /* 0x000ad01001007387 */ /* 0x000fe80000100a00 */
[----:B------:R-:W3:Y:S01]  /*1f7e0*/  LDL.LU.64 R50, [R1+0x970] ;  /* 0x0009700001327983 */ /* 0x000ee20000300a00 */
[----:B------:R-:W-:Y:S01]  /*1f7f0*/  ISETP.GE.U32.AND P1, PT, R14, 0x7fffff29, PT ;  /* 0x7fffff290e00780c */ /* 0x000fe20003f26070 */
[----:B------:R-:W4:Y:S02]  /*1f800*/  LDC R11, c[0x0][0x230] ;  /* 0x00008c00ff0b7b82 */ /* 0x000f240000000800 */
[----:B------:R-:W3:Y:S04]  /*1f810*/  LDL.LU.64 R52, [R1+0x968] ;  /* 0x0009680001347983 */ /* 0x000ee80000300a00 */
[----:B------:R2:W-:Y:S02]  /*1f820*/  LDGSTS.E [R6+0x2800c], desc[UR4][R22.64], !P4 ;  /* 0x2800c00016067fae */ /* 0x0005e4000e121844 */
[----:B------:R-:W4:Y:S02]  /*1f830*/  LDC R14, c[0x0][0x230] ;  /* 0x00008c00ff0e7b82 */ /* 0x000f240000000800 */
[----:B------:R1:W-:Y:S04]  /*1f840*/  LDGSTS.E [R6+0x2c00c], desc[UR4][R20.64], !P4 ;  /* 0x2c00c00014067fae */ /* 0x0003e8000e121844 */
[----:B------:R1:W-:Y:S04]  /*1f850*/  STL.64 [R1+0x1c98], R6 ;  /* 0x001c980601007387 */ /* 0x0003e80000100a00 */
[----:B------:R1:W-:Y:S04]  /*1f860*/  LDGSTS.E [R5+0x20000], desc[UR4][R18.64], !P5 ;  /* 0x2000000012057fae */ /* 0x0003e8000e921844 */
[----:B------:R1:W-:Y:S01]  /*1f870*/  LDGSTS.E [R5+0x24000], desc[UR4][R16.64], !P5 ;  /* 0x2400000010057fae */ /* 0x0003e2000e921844 */
[----:B--2---:R-:W-:-:S04]  /*1f880*/  IMAD.WIDE R22, R4, 0x4, R42 ;  /* 0x0000000404167825 */ /* 0x004fc800078e022a */
[C---:B-1----:R-:W-:Y:S01]  /*1f890*/  IMAD.WIDE R20, R4.reuse, 0x4, R44 ;  /* 0x0000000404147825 */ /* 0x042fe200078e022c */
[----:B------:R-:W-:Y:S01]  /*1f8a0*/  STL.64 [R1+0xac8], R22 ;  /* 0x000ac81601007387 */ /* 0x000fe20000100a00 */
[----:B------:R-:W-:Y:S01]  /*1f8b0*/  ISETP.GE.U32.AND P4, PT, R15, 0x7fffff0b, PT ;  /* 0x7fffff0b0f00780c */ /* 0x000fe20003f86070 */
[----:B------:R-:W1:Y:S02]  /*1f8c0*/  LDC R6, c[0x0][0x230] ;  /* 0x00008c00ff067b82 */ /* 0x000e640000000800 */
        /* <DEDUP_REMOVED lines=8> */
[----:B------:R-:W2:Y:S01]  /*1f950*/  LDL.LU.64 R56, [R1+0x948] ;  /* 0x0009480001387983 */ /* 0x000ea20000300a00 */
[----:B------:R-:W-:Y:S01]  /*1f960*/  VIADD R7, R12, 0xffffff67 ;  /* 0xffffff670c077836 */ /* 0x000fe20000000000 */
[----:B------:R-:W-:Y:S01]  /*1f970*/  ISETP.GE.U32.AND P2, PT, R10, 0x7fffff0c, PT ;  /* 0x7fffff0c0a00780c */ /* 0x000fe20003f46070 */
[----:B----4-:R-:W-:Y:S01]  /*1f980*/  VIADD R13, R13, 0xffffff49 ;  /* 0xffffff490d0d7836 */ /* 0x010fe20000000000 */
[----:B------:R-:W-:Y:S01]  /*1f990*/  LDGSTS.E [R5+0x20004], desc[UR4][R22.64], !P0 ;  /* 0x2000400016057fae */ /* 0x000fe2000c121844 */
[----:B------:R-:W-:Y:S01]  /*1f9a0*/  IADD3 R11, R11, -0xb8, RZ ;  /* 0xffffff480b0b7810 */ /* 0x000fe20007ffe0ff */
[----:B------:R-:W4:Y:S02]  /*1f9b0*/  LDC R10, c[0x0][0x230] ;  /* 0x00008c00ff0a7b82 */ /* 0x000f240000000800 */
[----:B------:R3:W-:Y:S04]  /*1f9c0*/  LDGSTS.E [R5+0x24004], desc[UR4][R20.64], !P0 ;  /* 0x2400400014057fae */ /* 0x0007e8000c121844 */
[----:B------:R1:W-:Y:S02]  /*1f9d0*/  LDGSTS.E [R5+0x20008], desc[UR4][R18.64], !P6 ;  /* 0x2000800012057fae */ /* 0x0003e4000f121844 */
[----:B------:R-:W4:Y:S02]  /*1f9e0*/  LDC R12, c[0x0][0x230] ;  /* 0x00008c00ff0c7b82 */ /* 0x000f240000000800 */
[----:B------:R1:W-:Y:S01]  /*1f9f0*/  LDGSTS.E [R5+0x24008], desc[UR4][R16.64], !P6 ;  /* 0x2400800010057fae */ /* 0x0003e2000f121844 */
[----:B------:R-:W-:Y:S01]  /*1fa00*/  ISETP.GE.U32.AND P6, PT, R7, 0x7fffff28, PT ;  /* 0x7fffff280700780c */ /* 0x000fe20003fc6070 */
[----:B------:R-:W-:-:S02]  /*1fa10*/  VIADD R7, R14, 0xffffff65 ;  /* 0xffffff650e077836 */ /* 0x000fc40000000000 */
[----:B---3--:R-:W-:-:S04]  /*1fa20*/  IMAD.WIDE R20, R4, 0x4, R46 ;  /* 0x0000000404147825 */ /* 0x008fc800078e022e */
[C---:B-1----:R-:W-:Y:S01]  /*1fa30*/  IMAD.WIDE R18, R4.reuse, 0x4, R48 ;  /* 0x0000000404127825 */ /* 0x042fe200078e0230 */
[----:B------:R2:W-:Y:S04]  /*1fa40*/  STL.64 [R1+0xaa8], R20 ;  /* 0x000aa81401007387 */ /* 0x0005e80000100a00 */
[----:B------:R1:W-:Y:S01]  /*1fa50*/  STL.64 [R1+0xaa0], R18 ;  /* 0x000aa01201007387 */ /* 0x0003e20000100a00 */
[----:B------:R-:W-:-:S03]  /*1fa60*/  IMAD.WIDE R16, R4, 0x4, R50 ;  /* 0x0000000404107825 */ /* 0x000fc600078e0232 */
[----:B------:R-:W3:Y:S01]  /*1fa70*/  LDL.LU.64 R46, [R1+0x940] ;  /* 0x00094000012e7983 */ /* 0x000ee20000300a00 */
[----:B------:R-:W-:-:S03]  /*1fa80*/  IMAD.WIDE R14, R4, 0x4, R52 ;  /* 0x00000004040e7825 */ /* 0x000fc600078e0234 */
[----:B------:R-:W3:Y:S04]  /*1fa90*/  LDL.LU.64 R48, [R1+0x938] ;  /* 0x0009380001307983 */ /* 0x000ee80000300a00 */
        /* <DEDUP_REMOVED lines=8> */
[----:B--2---:R-:W-:-:S04]  /*1fb20*/  IMAD.WIDE R20, R4, 0x4, R42 ;  /* 0x0000000404147825 */ /* 0x004fc800078e022a */
[C---:B-1----:R-:W-:Y:S01]  /*1fb30*/  IMAD.WIDE R18, R4.reuse, 0x4, R44 ;  /* 0x0000000404127825 */ /* 0x042fe200078e022c */
[----:B------:R3:W-:Y:S04]  /*1fb40*/  STL.64 [R1+0x998], R20 ;  /* 0x0009981401007387 */ /* 0x0007e80000100a00 */
[----:B------:R1:W-:Y:S04]  /*1fb50*/  STL.64 [R1+0x990], R18 ;  /* 0x0009901201007387 */ /* 0x0003e80000100a00 */
[----:B------:R-:W2:Y:S01]  /*1fb60*/  LDL.LU.64 R42, [R1+0x920] ;  /* 0x00092000012a7983 */ /* 0x000ea20000300a00 */
[----:B----4-:R-:W-:-:S03]  /*1fb70*/  IMAD.WIDE R16, R4, 0x4, R54 ;  /* 0x0000000404107825 */ /* 0x010fc600078e0236 */
[----:B------:R-:W4:Y:S01]  /*1fb80*/  LDL.LU.64 R44, [R1+0x918] ;  /* 0x00091800012c7983 */ /* 0x000f220000300a00 */
[----:B------:R-:W-:-:S03]  /*1fb90*/  IMAD.WIDE R14, R4, 0x4, R56 ;  /* 0x00000004040e7825 */ /* 0x000fc600078e0238 */
[----:B------:R1:W-:Y:S04]  /*1fba0*/  STL.64 [R1+0x988], R16 ;  /* 0x0009881001007387 */ /* 0x0003e80000100a00 */
[----:B------:R1:W-:Y:S04]  /*1fbb0*/  STL.64 [R1+0x980], R14 ;  /* 0x0009800e01007387 */ /* 0x0003e80000100a00 */
[----:B------:R-:W4:Y:S04]  /*1fbc0*/  LDL.LU.64 R54, [R1+0x910] ;  /* 0x0009100001367983 */ /* 0x000f280000300a00 */
[----:B------:R-:W4:Y:S01]  /*1fbd0*/  LDL.LU.64 R56, [R1+0x908] ;  /* 0x0009080001387983 */ /* 0x000f220000300a00 */
[----:B------:R-:W-:-:S02]  /*1fbe0*/  ISETP.GE.U32.AND P5, PT, R13, 0x7fffff0a, PT ;  /* 0x7fffff0a0d00780c */ /* 0x000fc40003fa6070 */
[----:B------:R-:W-:Y:S01]  /*1fbf0*/  ISETP.GE.U32.AND P0, PT, R11, 0x7fffff09, PT ;  /* 0x7fffff090b00780c */ /* 0x000fe20003f06070 */
[----:B------:R3:W-:Y:S01]  /*1fc00*/  LDGSTS.E [R5+0x28004], desc[UR4][R20.64], !P4 ;  /* 0x2800400014057fae */ /* 0x0007e2000e121844 */
[----:B------:R-:W-:Y:S01]  /*1fc10*/  VIADD R10, R10, 0xffffff66 ;  /* 0xffffff660a0a7836 */ /* 0x000fe20000000000 */
[----:B------:R-:W1:Y:S02]  /*1fc20*/  LDC R13, c[0x0][0x230] ;  /* 0x00008c00ff0d7b82 */ /* 0x000e640000000800 */
[----:B------:R1:W-:Y:S06]  /*1fc30*/  LDGSTS.E [R5+0x2c004], desc[UR4][R18.64], !P4 ;  /* 0x2c00400012057fae */ /* 0x0003ec000e121844 */
[----:B------:R1:W-:Y:S01]  /*1fc40*/  LDGSTS.E [R5+0x28008], desc[UR4][R16.64], !P5 ;  /* 0x2800800010057fae */ /* 0x0003e2000e921844 */
[----:B------:R-:W-:Y:S01]  /*1fc50*/  ISETP.GE.U32.AND P2, PT, R7, 0x7fffff26, PT ;  /* 0x7fffff260700780c */ /* 0x000fe20003f46070 */
[----:B------:R-:W4:Y:S02]  /*1fc60*/  LDC R11, c[0x0][0x230] ;  /* 0x00008c00ff0b7b82 */ /* 0x000f240000000800 */
[----:B------:R1:W-:Y:S01]  /*1fc70*/  LDGSTS.E [R5+0x2c008], desc[UR4][R14.64], !P5 ;  /* 0x2c0080000e057fae */ /* 0x0003e2000e921844 */
[----:B---3--:R-:W-:Y:S01]  /*1fc80*/  IMAD.WIDE R20, R4, 0x4, R46 ;  /* 0x0000000404147825 */ /* 0x008fe200078e022e */
[----:B------:R-:W-:-:S04]  /*1fc90*/  ISETP.GE.U32.AND P1, PT, R10, 0x7fffff27, PT ;  /* 0x7fffff270a00780c */ /* 0x000fc80003f26070 */
[----:B------:R-:W3:Y:S01]  /*1fca0*/  LDC R7, c[0x0][0x230] ;  /* 0x00008c00ff077b82 */ /* 0x000ee20000000800 */
[C---:B-1----:R-:W-:Y:S01]  /*1fcb0*/  IMAD.WIDE R18, R4.reuse, 0x4, R48 ;  /* 0x0000000404127825 */ /* 0x042fe200078e0230 */
[----:B------:R2:W-:Y:S04]  /*1fcc0*/  STL.64 [R1+0x978], R20 ;  /* 0x0009781401007387 */ /* 0x0005e80000100a00 */
[----:B------:R4:W-:Y:S01]  /*1fcd0*/  STL.64 [R1+0x970], R18 ;  /* 0x0009701201007387 */ /* 0x0009e20000100a00 */
[----:B------:R-:W-:Y:S01]  /*1fce0*/  IADD3 R13, R13, -0x9c, RZ ;  /* 0xffffff640d0d7810 */ /* 0x000fe20007ffe0ff */
[----:B------:R-:W1:Y:S02]  /*1fcf0*/  LDC R10, c[0x0][0x230] ;  /* 0x00008c00ff0a7b82 */ /* 0x000e640000000800 */
[----:B------:R-:W3:Y:S01]  /*1fd00*/  LDL.LU.64 R46, [R1+0x900] ;  /* 0x00090000012e7983 */ /* 0x000ee20000300a00 */
[----:B------:R-:W-:-:S03]  /*1fd10*/  IMAD.WIDE R16, R4, 0x4, R50 ;  /* 0x0000000404107825 */ /* 0x000fc600078e0232 */
        /* <DEDUP_REMOVED lines=11> */
[C---:B----4-:R-:W-:Y:S01]  /*1fdd0*/  IMAD.WIDE R18, R4.reuse, 0x4, R44 ;  /* 0x0000000404127825 */ /* 0x050fe200078e022c */
[----:B------:R3:W-:Y:S04]  /*1fde0*/  STL.64 [R1+0xa88], R20 ;  /* 0x000a881401007387 */ /* 0x0007e80000100a00 */
[----:B------:R2:W-:Y:S04]  /*1fdf0*/  STL.64 [R1+0xa80], R18 ;  /* 0x000a801201007387 */ /* 0x0005e80000100a00 */
[----:B------:R3:W-:Y:S01]  /*1fe00*/  LDGSTS.E [R3+0x20004], desc[UR4][R20.64], !P1 ;  /* 0x2000400014037fae */ /* 0x0007e2000c921844 */
[----:B-1----:R-:W-:-:S03]  /*1fe10*/  IMAD.WIDE R16, R4, 0x4, R54 ;  /* 0x0000000404107825 */ /* 0x002fc600078e0236 */
[----:B------:R2:W-:Y:S04]  /*1fe20*/  LDGSTS.E [R3+0x24004], desc[UR4][R18.64], !P1 ;  /* 0x2400400012037fae */ /* 0x0005e8000c921844 */
[----:B------:R-:W4:Y:S01]  /*1fe30*/  LDL.LU.64 R54, [R1+0x8e0] ;  /* 0x0008e00001367983 */ /* 0x000f220000300a00 */
[----:B------:R-:W-:-:S03]  /*1fe40*/  IMAD.WIDE R14, R4, 0x4, R56 ;  /* 0x00000004040e7825 */ /* 0x000fc600078e0238 */
[----:B------:R1:W-:Y:S04]  /*1fe50*/  STL.64 [R1+0xa78], R16 ;  /* 0x000a781001007387 */ /* 0x0003e80000100a00 */
[----:B------:R-:W4:Y:S04]  /*1fe60*/  LDL.LU.64 R56, [R1+0x8d8] ;  /* 0x0008d80001387983 */ /* 0x000f280000300a00 */
[----:B------:R1:W-:Y:S04]  /*1fe70*/  STL.64 [R1+0xa30], R14 ;  /* 0x000a300e01007387 */ /* 0x0003e80000100a00 */
[----:B------:R-:W4:Y:S04]  /*1fe80*/  LDL.LU.64 R38, [R1+0x8d0] ;  /* 0x0008d00001267983 */ /* 0x000f280000300a00 */
[----:B------:R-:W4:Y:S04]  /*1fe90*/  LDL.LU.64 R40, [R1+0x8c8] ;  /* 0x0008c80001287983 */ /* 0x000f280000300a00 */
[----:B------:R-:W4:Y:S04]  /*1fea0*/  LDL.LU.64 R42, [R1+0x8c0] ;  /* 0x0008c000012a7983 */ /* 0x000f280000300a00 */
[----:B------:R-:W4:Y:S04]  /*1feb0*/  LDL.LU.64 R44, [R1+0x8b8] ;  /* 0x0008b800012c7983 */ /* 0x000f280000300a00 */
[----:B------:R1:W-:Y:S04]  /*1fec0*/  LDGSTS.E [R3+0x20008], desc[UR4][R16.64], !P2 ;  /* 0x2000800010037fae */ /* 0x0003e8000d121844 */
[----:B------:R1:W-:Y:S01]  /*1fed0*/  LDGSTS.E [R3+0x24008], desc[UR4][R14.64], !P2 ;  /* 0x240080000e037fae */ /* 0x0003e2000d121844 */
[----:B------:R-:W-:Y:S01]  /*1fee0*/  ISETP.GE.U32.AND P4, PT, R13, 0x7fffff25, PT ;  /* 0x7fffff250d00780c */ /* 0x000fe20003f86070 */
[----:B------:R-:W-:Y:S01]  /*1fef0*/  VIADD R12, R12, 0xffffff46 ;  /* 0xffffff460c0c7836 */ /* 0x000fe20000000000 */
[----:B------:R-:W4:Y:S01]  /*1ff00*/  LDC R13, c[0x0][0x230] ;  /* 0x00008c00ff0d7b82 */ /* 0x000f220000000800 */
[----:B---3--:R-:W-:-:S04]  /*1ff10*/  IMAD.WIDE R20, R4, 0x4, R46 ;  /* 0x0000000404147825 */ /* 0x008fc800078e022e */
[C---:B--2---:R-:W-:Y:S01]  /*1ff20*/  IMAD.WIDE R18, R4.reuse, 0x4, R48 ;  /* 0x0000000404127825 */ /* 0x044fe200078e0230 */
        /* <DEDUP_REMOVED lines=11> */
[----:B------:R2:W-:Y:S01]  /*1ffe0*/  LDGSTS.E [R3+0x2400c], desc[UR4][R18.64], !P4 ;  /* 0x2400c00012037fae */ /* 0x0005e2000e121844 */
[----:B----4-:R-:W-:-:S03]  /*1fff0*/  IMAD.WIDE R20, R4, 0x4, R54 ;  /* 0x0000000404147825 */ /* 0x010fc600078e0236 */
[----:B------:R-:W4:Y:S01]  /*20000*/  LDL.LU.64 R54, [R1+0x890] ;  /* 0x0008900001367983 */ /* 0x000f220000300a00 */
[----:B--2---:R-:W-:-:S03]  /*20010*/  IMAD.WIDE R18, R4, 0x4, R56 ;  /* 0x0000000404127825 */ /* 0x004fc600078e0238 */
[----:B------:R-:W2:Y:S01]  /*20020*/  LDL.LU.64 R56, [R1+0x888] ;  /* 0x0008880001387983 */ /* 0x000ea20000300a00 */
[----:B------:R-:W-:Y:S01]  /*20030*/  VIADD R11, R11, 0xffffff45 ;  /* 0xffffff450b0b7836 */ /* 0x000fe20000000000 */
[----:B------:R-:W-:Y:S02]  /*20040*/  ISETP.GE.U32.AND P0, PT, R12, 0x7fffff07, PT ;  /* 0x7fffff070c00780c */ /* 0x000fe40003f06070 */
[----:B------:R-:W1:Y:S01]  /*20050*/  LDC R12, c[0x0][0x230] ;  /* 0x00008c00ff0c7b82 */ /* 0x000e620000000800 */
[----:B------:R-:W-:Y:S02]  /*20060*/  IADD3 R10, R10, -0xbc, RZ ;  /* 0xffffff440a0a7810 */ /* 0x000fe40007ffe0ff */
[----:B------:R-:W-:Y:S01]  /*20070*/  ISETP.GE.U32.AND P6, PT, R11, 0x7fffff06, PT ;  /* 0x7fffff060b00780c */ /* 0x000fe20003fc6070 */
[----:B------:R-:W-:-:S04]  /*20080*/  VIADD R6, R6, 0xffffff47 ;  /* 0xffffff4706067836 */ /* 0x000fc80000000000 */
[----:B------:R-:W1:Y:S01]  /*20090*/  LDC R11, c[0x0][0x230] ;  /* 0x00008c00ff0b7b82 */ /* 0x000e620000000800 */
[----:B------:R-:W-:Y:S02]  /*200a0*/  ISETP.GE.U32.AND P1, PT, R10, 0x7fffff05, PT ;  /* 0x7fffff050a00780c */ /* 0x000fe40003f26070 */
[----:B------:R-:W-:-:S05]  /*200b0*/  ISETP.GE.U32.AND P5, PT, R6, 0x7fffff08, PT ;  /* 0x7fffff080600780c */ /* 0x000fca0003fa6070 */
[----:B------:R-:W1:Y:S01]  /*200c0*/  LDC R10, c[0x0][0x230] ;  /* 0x00008c00ff0a7b82 */ /* 0x000e620000000800 */
[----:B------:R-:W-:Y:S01]  /*200d0*/  VIADD R13, R13, 0xffffff62 ;  /* 0xffffff620d0d7836 */ /* 0x000fe20000000000 */
[----:B------:R-:W-:Y:S04]  /*200e0*/  STL.64 [R1+0x958], R20 ;  /* 0x0009581401007387 */ /* 0x000fe80000100a00 */
[----:B------:R-:W-:Y:S02]  /*200f0*/  ISETP.GE.U32.AND P4, PT, R13, 0x7fffff23, PT ;  /* 0x7fffff230d00780c */ /* 0x000fe40003f86070 */
[----:B------:R1:W-:Y:S01]  /*20100*/  LDGSTS.E [R3+0x28000], desc[UR4][R16.64], !P5 ;  /* 0x2800000010037fae */ /* 0x0003e2000e921844 */
[----:B------:R-:W-:Y:S01]  /*20110*/  VIADD R7, R7, 0xffffff63 ;  /* 0xffffff6307077836 */ /* 0x000fe20000000000 */
[----:B------:R-:W3:Y:S02]  /*20120*/  LDC R6, c[0x0][0x230] ;  /* 0x00008c00ff067b82 */ /* 0x000ee40000000800 */
[----:B------:R1:W-:Y:S02]  /*20130*/  LDGSTS.E [R3+0x2c000], desc[UR4][R14.64], !P5 ;  /* 0x2c0000000e037fae */ /* 0x0003e4000e921844 */
[----:B-1----:R-:W-:-:S02]  /*20140*/  VIADD R11, R11, 0xffffff43 ;  /* 0xffffff430b0b7836 */ /* 0x002fc40000000000 */
[----:B------:R-:W-:Y:S01]  /*20150*/  LDGSTS.E [R3+0x28004], desc[UR4][R20.64], !P0 ;  /* 0x2800400014037fae */ /* 0x000fe2000c121844 */
[----:B------:R-:W-:Y:S01]  /*20160*/  IADD3 R16, R12, -0xa0, RZ ;  /* 0xffffff600c107810 */ /* 0x000fe20007ffe0ff */
[C---:B------:R-:W-:Y:S02]  /*20170*/  IMAD.WIDE R12, R4.reuse, 0x4, R40 ;  /* 0x00000004040c7825 */ /* 0x040fe400078e0228 */
[----:B------:R1:W-:Y:S02]  /*20180*/  STL.64 [R1+0x950], R18 ;  /* 0x0009501201007387 */ /* 0x0003e40000100a00 */
[----:B------:R-:W-:Y:S02]  /*20190*/  IMAD.WIDE R14, R4, 0x4, R38 ;  /* 0x00000004040e7825 */ /* 0x000fe400078e0226 */
[----:B------:R1:W-:Y:S01]  /*201a0*/  LDGSTS.E [R3+0x2c004], desc[UR4][R18.64], !P0 ;  /* 0x2c00400012037fae */ /* 0x0003e2000c121844 */
[----:B------:R-:W-:Y:S01]  /*201b0*/  ISETP.GE.U32.AND P0, PT, R16, 0x7fffff21, PT ;  /* 0x7fffff211000780c */ /* 0x000fe20003f06070 */
[----:B------:R-:W-:-:S02]  /*201c0*/  IMAD.WIDE R16, R4, 0x4, R44 ;  /* 0x0000000404107825 */ /* 0x000fc400078e022c */
[----:B------:R1:W-:Y:S04]  /*201d0*/  STL.64 [R1+0x948], R14 ;  /* 0x0009480e01007387 */ /* 0x0003e80000100a00 */
[----:B------:R1:W-:Y:S02]  /*201e0*/  LDGSTS.E [R3+0x28008], desc[UR4][R14.64], !P6 ;  /* 0x280080000e037fae */ /* 0x0003e4000f121844 */
[----:B-1----:R-:W-:Y:S02]  /*201f0*/  IMAD.WIDE R18, R4, 0x4, R42 ;  /* 0x0000000404127825 */ /* 0x002fe400078e022a */
[----:B------:R1:W-:Y:S04]  /*20200*/  STL.64 [R1+0x940], R12 ;  /* 0x0009400c01007387 */ /* 0x0003e80000100a00 */
[----:B------:R1:W-:Y:S01]  /*20210*/  LDGSTS.E [R3+0x2c008], desc[UR4][R12.64], !P6 ;  /* 0x2c0080000c037fae */ /* 0x0003e2000f121844 */
[----:B------:R-:W-:Y:S01]  /*20220*/  ISETP.GE.U32.AND P6, PT, R11, 0x7fffff04, PT ;  /* 0x7fffff040b00780c */ /* 0x000fe20003fc6070 */
[----:B------:R-:W-:-:S02]  /*20230*/  VIADD R14, R10, 0xffffff42 ;  /* 0xffffff420a0e7836 */ /* 0x000fc40000000000 */
[----:B------:R-:W-:Y:S01]  /*20240*/  STL.64 [R1+0x938], R18 ;  /* 0x0009381201007387 */ /* 0x000fe20000100a00 */
[----:B---3--:R-:W-:-:S03]  /*20250*/  IMAD.WIDE R10, R4, 0x4, R48 ;  /* 0x00000004040a7825 */ /* 0x008fc600078e0230 */
[----:B------:R3:W-:Y:S01]  /*20260*/  STL.64 [R1+0x930], R16 ;  /* 0x0009301001007387 */ /* 0x0007e20000100a00 */
[----:B-1----:R-:W-:-:S03]  /*20270*/  IMAD.WIDE R12, R4, 0x4, R46 ;  /* 0x00000004040c7825 */ /* 0x002fc600078e022e */
[----:B------:R-:W-:Y:S04]  /*20280*/  LDGSTS.E [R3+0x2800c], desc[UR4][R18.64], !P1 ;  /* 0x2800c00012037fae */ /* 0x000fe8000c921844 */
[----:B------:R4:W-:Y:S01]  /*20290*/  STL.64 [R1+0xa18], R12 ;  /* 0x000a180c01007387 */ /* 0x0009e20000100a00 */
[----:B------:R-:W-:Y:S01]  /*202a0*/  ISETP.GE.U32.AND P2, PT, R7, 0x7fffff24, PT ;  /* 0x7fffff240700780c */ /* 0x000fe20003f46070 */
[----:B------:R-:W-:Y:S01]  /*202b0*/  VIADD R6, R6, 0xffffff61 ;  /* 0xffffff6106067836 */ /* 0x000fe20000000000 */
[----:B------:R-:W1:Y:S01]  /*202c0*/  LDC R7, c[0x0][0x230] ;  /* 0x00008c00ff077b82 */ /* 0x000e620000000800 */
[----:B------:R3:W-:Y:S01]  /*202d0*/  LDGSTS.E [R3+0x2c00c], desc[UR4][R16.64], !P1 ;  /* 0x2c00c00010037fae */ /* 0x0007e2000c921844 */
[----:B------:R-:W-:Y:S01]  /*202e0*/  ISETP.GE.U32.AND P1, PT, R14, 0x7fffff03, PT ;  /* 0x7fffff030e00780c */ /* 0x000fe20003f26070 */
[----:B------:R-:W-:-:S02]  /*202f0*/  IMAD.WIDE R14, R4, 0x4, R52 ;  /* 0x00000004040e7825 */ /* 0x000fc400078e0234 */
[----:B------:R2:W-:Y:S04]  /*20300*/  STL.64 [R1+0xa10], R10 ;  /* 0x000a100a01007387 */ /* 0x0005e80000100a00 */
[----:B------:R-:W2:Y:S01]  /*20310*/  LDL.LU.64 R32, [R1+0x880] ;  /* 0x0008800001207983 */ /* 0x000ea20000300a00 */
[----:B---3--:R-:W-:-:S03]  /*20320*/  IMAD.WIDE R16, R4, 0x4, R50 ;  /* 0x0000000404107825 */ /* 0x008fc600078e0232 */
[----:B------:R-:W3:Y:S04]  /*20330*/  LDL.LU.64 R48, [R1+0x878] ;  /* 0x0008780001307983 */ /* 0x000ee80000300a00 */
[----:B------:R-:W-:Y:S04]  /*20340*/  STL.64 [R1+0xa08], R16 ;  /* 0x000a081001007387 */ /* 0x000fe80000100a00 */
[----:B------:R-:W-:Y:S04]  /*20350*/  STL.64 [R1+0xa00], R14 ;  /* 0x000a000e01007387 */ /* 0x000fe80000100a00 */
[----:B------:R-:W3:Y:S04]  /*20360*/  LDL.LU.64 R52, [R1+0x870] ;  /* 0x0008700001347983 */ /* 0x000ee80000300a00 */
[----:B------:R4:W-:Y:S04]  /*20370*/  LDGSTS.E [R0+0x20000], desc[UR4][R12.64], !P2 ;  /* 0x200000000c007fae */ /* 0x0009e8000d121844 */
[----:B------:R2:W-:Y:S01]  /*20380*/  LDGSTS.E [R0+0x24000], desc[UR4][R10.64], !P2 ;  /* 0x240000000a007fae */ /* 0x0005e2000d121844 */
[----:B------:R-:W1:Y:S01]  /*20390*/  S2R R51, SR_TID.X ;  /* 0x0000000000337919 */ /* 0x000e620000002100 */
[----:B------:R-:W-:-:S02]  /*203a0*/  ISETP.GE.U32.AND P5, PT, R6, 0x7fffff22, PT ;  /* 0x7fffff220600780c */ /* 0x000fc40003fa6070 */
[----:B------:R-:W1:Y:S01]  /*203b0*/  LDC R6, c[0x0][0x230] ;  /* 0x00008c00ff067b82 */ /* 0x000e620000000800 */
[----:B------:R-:W-:Y:S04]  /*203c0*/  LDGSTS.E [R0+0x20004], desc[UR4][R16.64], !P4 ;  /* 0x2000400010007fae */ /* 0x000fe8000e121844 */
[----:B------:R-:W-:Y:S01]  /*203d0*/  LDGSTS.E [R0+0x24004], desc[UR4][R14.64], !P4 ;  /* 0x240040000e007fae */ /* 0x000fe2000e121844 */
[----:B----4-:R-:W-:-:S03]  /*203e0*/  IMAD.WIDE R12, R4, 0x4, R54 ;  /* 0x00000004040c7825 */ /* 0x010fc600078e0236 */
[----:B------:R-:W4:Y:S04]  /*203f0*/  LDL.LU.64 R54, [R1+0x868] ;  /* 0x0008680001367983 */ /* 0x000f280000300a00 */
[----:B------:R1:W-:Y:S01]  /*20400*/  STL.64 [R1+0x9f8], R12 ;  /* 0x0009f80c01007387 */ /* 0x0003e20000100a00 */
[----:B--2---:R-:W-:-:S03]  /*20410*/  IMAD.WIDE R10, R4, 0x4, R56 ;  /* 0x00000004040a7825 */ /* 0x004fc600078e0238 */
[----:B------:R-:W2:Y:S04]  /*20420*/  LDL.LU.64 R56, [R1+0x860] ;  /* 0x0008600001387983 */ /* 0x000ea80000300a00 */
[----:B------:R3:W-:Y:S04]  /*20430*/  STL.64 [R1+0x9b0], R10 ;  /* 0x0009b00a01007387 */ /* 0x0007e80000100a00 */
[----:B------:R-:W2:Y:S04]  /*20440*/  LDL.LU.64 R34, [R1+0x640] ;  /* 0x0006400001227983 */ /* 0x000ea80000300a00 */
[----:B------:R-:W2:Y:S04]  /*20450*/  LDL.LU.64 R36, [R1+0x638] ;  /* 0x0006380001247983 */ /* 0x000ea80000300a00 */
[----:B------:R-:W2:Y:S04]  /*20460*/  LDL.LU.64 R38, [R1+0x630] ;  /* 0x0006300001267983 */ /* 0x000ea80000300a00 */
[----:B------:R-:W2:Y:S04]  /*20470*/  LDL.LU.64 R42, [R1+0x628] ;  /* 0x00062800012a7983 */ /* 0x000ea80000300a00 */
[----:B------:R-:W2:Y:S04]  /*20480*/  LDL.LU.64 R40, [R1+0x620] ;  /* 0x0006200001287983 */ /* 0x000ea80000300a00 */
[----:B------:R-:W2:Y:S01]  /*20490*/  LDL.LU.64 R44, [R1+0x618] ;  /* 0x00061800012c7983 */ /* 0x000ea20000300a00 */
[----:B-1----:R-:W-:-:S02]  /*204a0*/  LOP3.LUT R51, R51, 0x3f, RZ, 0xc0, !PT ;  /* 0x0000003f33337812 */ /* 0x002fc400078ec0ff */
[----:B------:R-:W-:Y:S01]  /*204b0*/  IADD3 R6, R6, -0xc0, RZ ;  /* 0xffffff4006067810 */ /* 0x000fe20007ffe0ff */
[----:B------:R1:W-:Y:S04]  /*204c0*/  LDGSTS.E [R0+0x20008], desc[UR4][R12.64], !P5 ;  /* 0x200080000c007fae */ /* 0x0003e8000e921844 */
[----:B------:R3:W-:Y:S01]  /*204d0*/  LDGSTS.E [R0+0x24008], desc[UR4][R10.64], !P5 ;  /* 0x240080000a007fae */ /* 0x0007e2000e921844 */
[----:B------:R-:W-:-:S03]  /*204e0*/  ISETP.GE.AND P5, PT, R51, R6, PT ;  /* 0x000000063300720c */ /* 0x000fc60003fa6270 */
[----:B------:R-:W2:Y:S01]  /*204f0*/  LDL.LU.64 R50, [R1+0x610] ;  /* 0x0006100001327983 */ /* 0x000ea20000300a00 */
[----:B------:R-:W-:-:S03]  /*20500*/  VIADD R7, R7, 0xffffff41 ;  /* 0xffffff4107077836 */ /* 0x000fc60000000000 */
[----:B------:R-:W2:Y:S01]  /*20510*/  LDL.LU.64 R46, [R1+0x608] ;  /* 0x00060800012e7983 */ /* 0x000ea20000300a00 */
[----:B-1----:R-:W-:Y:S02]  /*20520*/  SEL R12, RZ, 0x4, P5 ;  /* 0x00000004ff0c7807 */ /* 0x002fe40002800000 */
[----:B------:R-:W-:Y:S02]  /*20530*/  ISETP.GE.U32.AND P2, PT, R7, 0x7fffff02, PT ;  /* 0x7fffff020700780c */ /* 0x000fe40003f46070 */
[----:B------:R-:W-:Y:S01]  /*20540*/  ISETP.GE.U32.AND P4, PT, R6, 0x7fffff01, PT ;  /* 0x7fffff010600780c */ /* 0x000fe20003f86070 */
[----:B------:R-:W-:Y:S01]  /*20550*/  STL [R1+0xc68], R12 ;  /* 0x000c680c01007387 */ /* 0x000fe20000100800 */
[----:B------:R-:W-:-:S04]  /*20560*/  IMAD.WIDE R6, R2, 0x4, R32 ;  /* 0x0000000402067825 */ /* 0x000fc800078e0220 */
[C---:B---3--:R-:W-:Y:S02]  /*20570*/  IMAD.WIDE R10, R2.reuse, 0x4, R48 ;  /* 0x00000004020a7825 */ /* 0x048fe400078e0230 */
[----:B------:R-:W3:Y:S04]  /*20580*/  LDL.LU.64 R48, [R1+0x600] ;  /* 0x0006000001307983 */ /* 0x000ee80000300a00 */
[----:B------:R1:W-:Y:S04]  /*20590*/  STL.64 [R1+0xc10], R6 ;  /* 0x000c100601007387 */ /* 0x0003e80000100a00 */
[----:B------:R4:W-:Y:S04]  /*205a0*/  STL.64 [R1+0xc08], R10 ;  /* 0x000c080a01007387 */ /* 0x0009e80000100a00 */
[----:B------:R-:W3:Y:S01]  /*205b0*/  LDL.LU.64 R18, [R1+0x5f8] ;  /* 0x0005f80001127983 */ /* 0x000ee20000300a00 */
[----:B-1----:R-:W-:-:S03]  /*205c0*/  IMAD.WIDE R6, R2, 0x4, R52 ;  /* 0x0000000402067825 */ /* 0x002fc600078e0234 */
[----:B------:R-:W3:Y:S04]  /*205d0*/  LDL.LU.64 R52, [R1+0x5f0] ;  /* 0x0005f00001347983 */ /* 0x000ee80000300a00 */
[----:B------:R2:W-:Y:S01]  /*205e0*/  STL.64 [R1+0xc00], R6 ;  /* 0x000c000601007387 */ /* 0x0005e20000100a00 */
[----:B----4-:R-:W-:-:S03]  /*205f0*/  IMAD.WIDE R10, R2, 0x4, R54 ;  /* 0x00000004020a7825 */ /* 0x010fc600078e0236 */
[----:B------:R-:W4:Y:S04]  /*20600*/  LDL.LU.64 R54, [R1+0x5e8] ;  /* 0x0005e80001367983 */ /* 0x000f280000300a00 */
[----:B------:R1:W-:Y:S04]  /*20610*/  STL.64 [R1+0xbf8], R10 ;  /* 0x000bf80a01007387 */ /* 0x0003e80000100a00 */
[----:B------:R-:W4:Y:S01]  /*20620*/  LDL.LU.64 R32, [R1+0x5e0] ;  /* 0x0005e00001207983 */ /* 0x000f220000300a00 */
[----:B--2---:R-:W-:-:S03]  /*20630*/  IMAD.WIDE R6, R2, 0x4, R56 ;  /* 0x0000000402067825 */ /* 0x004fc600078e0238 */
[----:B------:R-:W2:Y:S01]  /*20640*/  LDL.LU.64 R56, [R1+0x5d8] ;  /* 0x0005d80001387983 */ /* 0x000ea20000300a00 */
[----:B-1----:R-:W-:-:S03]  /*20650*/  IMAD.WIDE R10, R2, 0x4, R34 ;  /* 0x00000004020a7825 */ /* 0x002fc600078e0222 */
[----:B------:R1:W-:Y:S04]  /*20660*/  STL.64 [R1+0xbf0], R6 ;  /* 0x000bf00601007387 */ /* 0x0003e80000100a00 */
[----:B------:R-:W2:Y:S04]  /*20670*/  LDL.LU.64 R20, [R1+0x5d0] ;  /* 0x0005d00001147983 */ /* 0x000ea80000300a00 */
[----:B------:R-:W-:Y:S01]  /*20680*/  STL.64 [R1+0xbe8], R10 ;  /* 0x000be80a01007387 */ /* 0x000fe20000100a00 */
[----:B-1----:R-:W-:-:S03]  /*20690*/  IMAD.WIDE R6, R2, 0x4, R36 ;  /* 0x0000000402067825 */ /* 0x002fc600078e0224 */
[----:B------:R-:W2:Y:S04]  /*206a0*/  LDL.LU.64 R34, [R1+0x5c8] ;  /* 0x0005c80001227983 */ /* 0x000ea80000300a00 */
[----:B------:R1:W-:Y:S04]  /*206b0*/  STL.64 [R1+0xbe0], R6 ;  /* 0x000be00601007387 */ /* 0x0003e80000100a00 */
[----:B------:R-:W2:Y:S01]  /*206c0*/  LDL.LU.64 R22, [R1+0x5c0] ;  /* 0x0005c00001167983 */ /* 0x000ea20000300a00 */
[----:B-1----:R-:W-:-:S03]  /*206d0*/  IMAD.WIDE R6, R2, 0x4, R38 ;  /* 0x0000000402067825 */ /* 0x002fc600078e0226 */
[----:B------:R-:W2:Y:S04]  /*206e0*/  LDL.LU.64 R38, [R1+0x5b8] ;  /* 0x0005b80001267983 */ /* 0x000ea80000300a00 */
[----:B------:R1:W-:Y:S01]  /*206f0*/  STL.64 [R1+0xbd8], R6 ;  /* 0x000bd80601007387 */ /* 0x0003e20000100a00 */
[----:B------:R-:W-:-:S03]  /*20700*/  IMAD.WIDE R10, R2, 0x4, R40 ;  /* 0x00000004020a7825 */ /* 0x000fc600078e0228 */
[----:B------:R-:W2:Y:S01]  /*20710*/  LDL.LU.64 R36, [R1+0x5b0] ;  /* 0x0005b00001247983 */ /* 0x000ea20000300a00 */
[----:B-1----:R-:W-:-:S03]  /*20720*/  IMAD.WIDE R6, R2, 0x4, R42 ;  /* 0x0000000402067825 */ /* 0x002fc600078e022a */
[----:B------:R-:W2:Y:S04]  /*20730*/  LDL.LU.64 R42, [R1+0x5a8] ;  /* 0x0005a800012a7983 */ /* 0x000ea80000300a00 */
[----:B------:R1:W-:Y:S04]  /*20740*/  STL.64 [R1+0xbd0], R6 ;  /* 0x000bd00601007387 */ /* 0x0003e80000100a00 */
[----:B------:R-:W2:Y:S04]  /*20750*/  LDL.LU.64 R24, [R1+0x5a0] ;  /* 0x0005a00001187983 */ /* 0x000ea80000300a00 */
[----:B------:R1:W-:Y:S02]  /*20760*/  STL.64 [R1+0xbc8], R10 ;  /* 0x000bc80a01007387 */ /* 0x0003e40000100a00 */
[----:B-1----:R-:W-:-:S02]  /*20770*/  IMAD.WIDE R6, R2, 0x4, R44 ;  /* 0x0000000402067825 */ /* 0x002fc400078e022c */
[----:B------:R-:W2:Y:S04]  /*20780*/  LDL.LU.64 R26, [R1+0x598] ;  /* 0x00059800011a7983 */ /* 0x000ea80000300a00 */
[----:B------:R1:W-:Y:S04]  /*20790*/  STL.64 [R1+0xbc0], R6 ;  /* 0x000bc00601007387 */ /* 0x0003e80000100a00 */
[----:B------:R-:W2:Y:S01]  /*207a0*/  LDL.LU.64 R44, [R1+0x590] ;  /* 0x00059000012c7983 */ /* 0x000ea20000300a00 */
[----:B------:R-:W-:-:S03]  /*207b0*/  IMAD.WIDE R10, R2, 0x4, R50 ;  /* 0x00000004020a7825 */ /* 0x000fc600078e0232 */
[----:B------:R-:W2:Y:S01]  /*207c0*/  LDL.LU.64 R50, [R1+0x588] ;  /* 0x0005880001327983 */ /* 0x000ea20000300a00 */
[----:B-1----:R-:W-:-:S03]  /*207d0*/  IMAD.WIDE R6, R2, 0x4, R46 ;  /* 0x0000000402067825 */ /* 0x002fc600078e022e */
[----:B------:R3:W-:Y:S04]  /*207e0*/  STL.64 [R1+0xbb8], R10 ;  /* 0x000bb80a01007387 */ /* 0x0007e80000100a00 */
[----:B------:R-:W2:Y:S04]  /*207f0*/  LDL.LU.64 R28, [R1+0x580] ;  /* 0x00058000011c7983 */ /* 0x000ea80000300a00 */
[----:B------:R-:W2:Y:S04]  /*20800*/  LDL.LU.64 R30, [R1+0x578] ;  /* 0x00057800011e7983 */ /* 0x000ea80000300a00 */
[----:B------:R1:W-:Y:S01]  /*20810*/  STL.64 [R1+0xbb0], R6 ;  /* 0x000bb00601007387 */ /* 0x0003e20000100a00 */
[----:B---3--:R-:W-:-:S03]  /*20820*/  IMAD.WIDE R10, R2, 0x4, R48 ;  /* 0x00000004020a7825 */ /* 0x008fc600078e0230 */
[----:B------:R-:W3:Y:S04]  /*20830*/  LDL.LU.64 R40, [R1+0x570] ;  /* 0x0005700001287983 */ /* 0x000ee80000300a00 */
[----:B------:R-:W3:Y:S04]  /*20840*/  LDL.LU.64 R46, [R1+0x568] ;  /* 0x00056800012e7983 */ /* 0x000ee80000300a00 */
[----:B------:R-:W3:Y:S04]  /*20850*/  LDL.LU.64 R48, [R1+0x560] ;  /* 0x0005600001307983 */ /* 0x000ee80000300a00 */
[----:B------:R1:W-:Y:S02]  /*20860*/  STL.64 [R1+0xba8], R10 ;  /* 0x000ba80a01007387 */ /* 0x0003e40000100a00 */
[----:B-1----:R-:W-:-:S04]  /*20870*/  IMAD.WIDE R6, R2, 0x4, R18 ;  /* 0x0000000402067825 */ /* 0x002fc800078e0212 */
[C---:B------:R-:W-:Y:S02]  /*20880*/  IMAD.WIDE R10, R2.reuse, 0x4, R52 ;  /* 0x00000004020a7825 */ /* 0x040fe400078e0234 */
[----:B------:R-:W3:Y:S04]  /*20890*/  LDL.LU.64 R52, [R1+0x558] ;  /* 0x0005580001347983 */ /* 0x000ee80000300a00 */
[----:B------:R4:W-:Y:S04]  /*208a0*/  STL.64 [R1+0x928], R6 ;  /* 0x0009280601007387 */ /* 0x0009e80000100a00 */
[----:B------:R1:W-:Y:S01]  /*208b0*/  STL.64 [R1+0x920], R10 ;  /* 0x0009200a01007387 */ /* 0x0003e20000100a00 */
[----:B----4-:R-:W-:-:S03]  /*208c0*/  IMAD.WIDE R6, R2, 0x4, R54 ;  /* 0x0000000402067825 */ /* 0x010fc600078e0236 */
[----:B------:R-:W4:Y:S04]  /*208d0*/  LDL.LU.64 R54, [R1+0x550] ;  /* 0x0005500001367983 */ /* 0x000f280000300a00 */
[----:B------:R2:W-:Y:S01]  /*208e0*/  STL.64 [R1+0x918], R6 ;  /* 0x0009180601007387 */ /* 0x0005e20000100a00 */
[----:B-1----:R-:W-:-:S03]  /*208f0*/  IMAD.WIDE R10, R2, 0x4, R32 ;  /* 0x00000004020a7825 */ /* 0x002fc600078e0220 */
[----:B------:R-:W4:Y:S04]  /*20900*/  LDL.LU.64 R32, [R1+0x548] ;  /* 0x0005480001207983 */ /* 0x000f280000300a00 */
[----:B------:R1:W-:Y:S01]  /*20910*/  STL.64 [R1+0x910], R10 ;  /* 0x0009100a01007387 */ /* 0x0003e20000100a00 */
[----:B--2---:R-:W-:-:S03]  /*20920*/  IMAD.WIDE R6, R2, 0x4, R56 ;  /* 0x0000000402067825 */ /* 0x004fc600078e0238 */
[----:B------:R-:W2:Y:S04]  /*20930*/  LDL.LU.64 R56, [R1+0x540] ;  /* 0x0005400001387983 */ /* 0x000ea80000300a00 */
[----:B------:R1:W-:Y:S02]  /*20940*/  STL.64 [R1+0x908], R6 ;  /* 0x0009080601007387 */ /* 0x0003e40000100a00 */
[----:B-1----:R-:W-:-:S04]  /*20950*/  IMAD.WIDE R10, R2, 0x4, R20 ;  /* 0x00000004020a7825 */ /* 0x002fc800078e0214 */
[C---:B------:R-:W-:Y:S02]  /*20960*/  IMAD.WIDE R6, R2.reuse, 0x4, R34 ;  /* 0x0000000402067825 */ /* 0x040fe400078e0222 */
[----:B------:R-:W2:Y:S04]  /*20970*/  LDL.LU.64 R34, [R1+0x538] ;  /* 0x0005380001227983 */ /* 0x000ea80000300a00 */
[----:B------:R1:W-:Y:S04]  /*20980*/  STL.64 [R1+0x900], R10 ;  /* 0x0009000a01007387 */ /* 0x0003e80000100a00 */
[----:B------:R1:W-:Y:S02]  /*20990*/  STL.64 [R1+0x8f8], R6 ;  /* 0x0008f80601007387 */ /* 0x0003e40000100a00 */
[----:B-1----:R-:W-:-:S04]  /*209a0*/  IMAD.WIDE R10, R2, 0x4, R22 ;  /* 0x00000004020a7825 */ /* 0x002fc800078e0216 */
[C---:B------:R-:W-:Y:S02]  /*209b0*/  IMAD.WIDE R6, R2.reuse, 0x4, R38 ;  /* 0x0000000402067825 */ /* 0x040fe400078e0226 */
[----:B------:R-:W2:Y:S04]  /*209c0*/  LDL.LU.64 R38, [R1+0x530] ;  /* 0x0005300001267983 */ /* 0x000ea80000300a00 */
[----:B------:R1:W-:Y:S04]  /*209d0*/  STL.64 [R1+0x8f0], R10 ;  /* 0x0008f00a01007387 */ /* 0x0003e80000100a00 */
[----:B------:R1:W-:Y:S02]  /*209e0*/  STL.64 [R1+0x8e8], R6 ;  /* 0x0008e80601007387 */ /* 0x0003e40000100a00 */
[----:B-1----:R-:W-:-:S02]  /*209f0*/  IMAD.WIDE R10, R2, 0x4, R36 ;  /* 0x00000004020a7825 */ /* 0x002fc400078e0224 */
[----:B------:R-:W2:Y:S02]  /*20a00*/  LDL.LU.64 R36, [R1+0x528] ;  /* 0x0005280001247983 */ /* 0x000ea40000300a00 */
[C---:B------:R-:W-:Y:S02]  /*20a10*/  IMAD.WIDE R6, R2.reuse, 0x4, R42 ;  /* 0x0000000402067825 */ /* 0x040fe400078e022a */
[----:B------:R1:W-:Y:S02]  /*20a20*/  STL.64 [R1+0x8e0], R10 ;  /* 0x0008e00a01007387 */ /* 0x0003e40000100a00 */
[C---:B------:R-:W-:Y:S02]  /*20a30*/  IMAD.WIDE R12, R2.reuse, 0x4, R24 ;  /* 0x00000004020c7825 */ /* 0x040fe400078e0218 */
[----:B------:R-:W2:Y:S04]  /*20a40*/  LDL.LU.64 R42, [R1+0x520] ;  /* 0x00052000012a7983 */ /* 0x000ea80000300a00 */
[----:B------:R1:W-:Y:S02]  /*20a50*/  STL.64 [R1+0x8d8], R6 ;  /* 0x0008d80601007387 */ /* 0x0003e40000100a00 */
[----:B-1----:R-:W-:-:S02]  /*20a60*/  IMAD.WIDE R10, R2, 0x4, R44 ;  /* 0x00000004020a7825 */ /* 0x002fc400078e022c */
[----:B------:R1:W-:Y:S04]  /*20a70*/  STL.64 [R1+0x8d0], R12 ;  /* 0x0008d00c01007387 */ /* 0x0003e80000100a00 */
[----:B------:R-:W2:Y:S01]  /*20a80*/  LDL.LU.64 R44, [R1+0x518] ;  /* 0x00051800012c7983 */ /* 0x000ea20000300a00 */
[----:B------:R-:W-:-:S05]  /*20a90*/  IMAD.WIDE R6, R2, 0x4, R26 ;  /* 0x0000000402067825 */ /* 0x000fca00078e021a */
[----:B------:R1:W-:Y:S04]  /*20aa0*/  STL.64 [R1+0x8c8], R6 ;  /* 0x0008c80601007387 */ /* 0x0003e80000100a00 */
[----:B------:R1:W-:Y:S02]  /*20ab0*/  STL.64 [R1+0x8c0], R10 ;  /* 0x0008c00a01007387 */ /* 0x0003e40000100a00 */
[----:B-1----:R-:W-:-:S04]  /*20ac0*/  IMAD.WIDE R12, R2, 0x4, R30 ;  /* 0x00000004020c7825 */ /* 0x002fc800078e021e */
[C---:B------:R-:W-:Y:S02]  /*20ad0*/  IMAD.WIDE R6, R2.reuse, 0x4, R50 ;  /* 0x0000000402067825 */ /* 0x040fe400078e0232 */
[----:B------:R-:W2:Y:S02]  /*20ae0*/  LDL.LU.64 R50, [R1+0x510] ;  /* 0x0005100001327983 */ /* 0x000ea40000300a00 */
[C---:B------:R-:W-:Y:S02]  /*20af0*/  IMAD.WIDE R10, R2.reuse, 0x4, R28 ;  /* 0x00000004020a7825 */ /* 0x040fe400078e021c */
[----:B------:R3:W-:Y:S04]  /*20b00*/  STL.64 [R1+0x8b8], R6 ;  /* 0x0008b80601007387 */ /* 0x0007e80000100a00 */
[----:B------:R1:W-:Y:S04]  /*20b10*/  STL.64 [R1+0x8b0], R10 ;  /* 0x0008b00a01007387 */ /* 0x0003e80000100a00 */
[----:B------:R-:W-:Y:S01]  /*20b20*/  STL.64 [R1+0x8a8], R12 ;  /* 0x0008a80c01007387 */ /* 0x000fe20000100a00 */
[----:B---3--:R-:W-:-:S04]  /*20b30*/  IMAD.WIDE R6, R2, 0x4, R40 ;  /* 0x0000000402067825 */ /* 0x008fc800078e0228 */
[C---:B-1----:R-:W-:Y:S02]  /*20b40*/  IMAD.WIDE R10, R2.reuse, 0x4, R46 ;  /* 0x00000004020a7825 */ /* 0x042fe400078e022e */
[----:B------:R-:W3:Y:S04]  /*20b50*/  LDL.LU.64 R46, [R1+0x508] ;  /* 0x00050800012e7983 */ /* 0x000ee80000300a00 */
[----:B------:R1:W-:Y:S04]  /*20b60*/  STL.64 [R1+0x8a0], R6 ;  /* 0x0008a00601007387 */ /* 0x0003e80000100a00 */
[----:B------:R1:W-:Y:S04]  /*20b70*/  STL.64 [R1+0x898], R10 ;  /* 0x0008980a01007387 */ /* 0x0003e80000100a00 */
[----:B------:R-:W3:Y:S01]  /*20b80*/  LDL.LU.64 R18, [R1+0x500] ;  /* 0x0005000001127983 */ /* 0x000ee20000300a00 */
[----:B-1----:R-:W-:-:S03]  /*20b90*/  IMAD.WIDE R6, R2, 0x4, R48 ;  /* 0x0000000402067825 */ /* 0x002fc600078e0230 */
[----:B------:R-:W3:Y:S01]  /*20ba0*/  LDL.LU.64 R48, [R1+0x4f8] ;  /* 0x0004f80001307983 */ /* 0x000ee20000300a00 */
[----:B------:R-:W-:-:S03]  /*20bb0*/  IMAD.WIDE R10, R2, 0x4, R52 ;  /* 0x00000004020a7825 */ /* 0x000fc600078e0234 */
[----:B------:R4:W-:Y:S04]  /*20bc0*/  STL.64 [R1+0x890], R6 ;  /* 0x0008900601007387 */ /* 0x0009e80000100a00 */
[----:B------:R-:W3:Y:S04]  /*20bd0*/  LDL.LU.64 R40, [R1+0x4f0] ;  /* 0x0004f00001287983 */ /* 0x000ee80000300a00 */
[----:B------:R1:W-:Y:S04]  /*20be0*/  STL.64 [R1+0x888], R10 ;  /* 0x0008880a01007387 */ /* 0x0003e80000100a00 */
[----:B------:R-:W3:Y:S01]  /*20bf0*/  LDL.LU.64 R52, [R1+0x4e8] ;  /* 0x0004e80001347983 */ /* 0x000ee20000300a00 */
[----:B----4-:R-:W-:-:S03]  /*20c00*/  IMAD.WIDE R6, R2, 0x4, R54 ;  /* 0x0000000402067825 */ /* 0x010fc600078e0236 */
[----:B------:R-:W4:Y:S01]  /*20c10*/  LDL.LU.64 R54, [R1+0x4e0] ;  /* 0x0004e00001367983 */ /* 0x000f220000300a00 */
[----:B-1----:R-:W-:-:S03]  /*20c20*/  IMAD.WIDE R10, R2, 0x4, R32 ;  /* 0x00000004020a7825 */ /* 0x002fc600078e0220 */
[----:B------:R2:W-:Y:S04]  /*20c30*/  STL.64 [R1+0x880], R6 ;  /* 0x0008800601007387 */ /* 0x0005e80000100a00 */
[----:B------:R-:W4:Y:S04]  /*20c40*/  LDL.LU.64 R20, [R1+0x4d8] ;  /* 0x0004d80001147983 */ /* 0x000f280000300a00 */
[----:B------:R-:W-:Y:S01]  /*20c50*/  STL.64 [R1+0x878], R10 ;  /* 0x0008780a01007387 */ /* 0x000fe20000100a00 */
[----:B--2---:R-:W-:-:S03]  /*20c60*/  IMAD.WIDE R6, R2, 0x4, R56 ;  /* 0x0000000402067825 */ /* 0x004fc600078e0238 */
[----:B------:R-:W2:Y:S04]  /*20c70*/  LDL.LU.64 R56, [R1+0x4d0] ;  /* 0x0004d00001387983 */ /* 0x000ea80000300a00 */
[----:B------:R1:W-:Y:S04]  /*20c80*/  STL.64 [R1+0x870], R6 ;  /* 0x0008700601007387 */ /* 0x0003e80000100a00 */
[----:B------:R-:W2:Y:S04]  /*20c90*/  LDL.LU.64 R22, [R1+0x4c8] ;  /* 0x0004c80001167983 */ /* 0x000ea80000300a00 */
[----:B------:R-:W2:Y:S01]  /*20ca0*/  LDL.LU.64 R32, [R1+0x4c0] ;  /* 0x0004c00001207983 */ /* 0x000ea20000300a00 */
[----:B-1----:R-:W-:-:S05]  /*20cb0*/  IMAD.WIDE R6, R2, 0x4, R34 ;  /* 0x0000000402067825 */ /* 0x002fca00078e0222 */
[----:B------:R1:W-:Y:S04]  /*20cc0*/  STL.64 [R1+0x868], R6 ;  /* 0x0008680601007387 */ /* 0x0003e80000100a00 */
[----:B------:R-:W2:Y:S01]  /*20cd0*/  LDL.LU.64 R34, [R1+0x4b8] ;  /* 0x0004b80001227983 */ /* 0x000ea20000300a00 */
[----:B-1----:R-:W-:-:S03]  /*20ce0*/  IMAD.WIDE R6, R2, 0x4, R38 ;  /* 0x0000000402067825 */ /* 0x002fc600078e0226 */
[----:B------:R-:W2:Y:S04]  /*20cf0*/  LDL.LU.64 R38, [R1+0x4b0] ;  /* 0x0004b00001267983 */ /* 0x000ea80000300a00 */
[----:B------:R1:W-:Y:S04]  /*20d00*/  STL.64 [R1+0x860], R6 ;  /* 0x0008600601007387 */ /* 0x0003e80000100a00 */
[----:B------:R-:W2:Y:S01]  /*20d10*/  LDL.LU.64 R24, [R1+0x4a8] ;  /* 0x0004a80001187983 */ /* 0x000ea20000300a00 */
[----:B------:R-:W-:-:S05]  /*20d20*/  IMAD.WIDE R10, R2, 0x4, R36 ;  /* 0x00000004020a7825 */ /* 0x000fca00078e0224 */
[----:B------:R1:W-:Y:S02]  /*20d30*/  STL.64 [R1+0x858], R10 ;  /* 0x0008580a01007387 */ /* 0x0003e40000100a00 */
[C---:B-1----:R-:W-:Y:S02]  /*20d40*/  IMAD.WIDE R6, R2.reuse, 0x4, R42 ;  /* 0x0000000402067825 */ /* 0x042fe400078e022a */
[----:B------:R-:W2:Y:S04]  /*20d50*/  LDL.LU.64 R26, [R1+0x4a0] ;  /* 0x0004a000011a7983 */ /* 0x000ea80000300a00 */
[----:B------:R1:W-:Y:S04]  /*20d60*/  STL.64 [R1+0x850], R6 ;  /* 0x0008500601007387 */ /* 0x0003e80000100a00 */
[----:B------:R-:W2:Y:S01]  /*20d70*/  LDL.LU.64 R42, [R1+0x498] ;  /* 0x00049800012a7983 */ /* 0x000ea20000300a00 */
[----:B------:R-:W-:-:S03]  /*20d80*/  IMAD.WIDE R10, R2, 0x4, R44 ;  /* 0x00000004020a7825 */ /* 0x000fc600078e022c */
[----:B------:R-:W2:Y:S04]  /*20d90*/  LDL.LU.64 R44, [R1+0x490] ;  /* 0x00049000012c7983 */ /* 0x000ea80000300a00 */
[----:B------:R3:W-:Y:S04]  /*20da0*/  STL.64 [R1+0x848], R10 ;  /* 0x0008480a01007387 */ /* 0x0007e80000100a00 */
[----:B------:R-:W2:Y:S04]  /*20db0*/  LDL.LU.64 R28, [R1+0x488] ;  /* 0x00048800011c7983 */ /* 0x000ea80000300a00 */
[----:B------:R-:W2:Y:S01]  /*20dc0*/  LDL.LU.64 R30, [R1+0x480] ;  /* 0x00048000011e7983 */ /* 0x000ea20000300a00 */
[----:B-1----:R-:W-:-:S05]  /*20dd0*/  IMAD.WIDE R6, R2, 0x4, R50 ;  /* 0x0000000402067825 */ /* 0x002fca00078e0232 */
[----:B------:R1:W-:Y:S04]  /*20de0*/  STL.64 [R1+0x840], R6 ;  /* 0x0008400601007387 */ /* 0x0003e80000100a00 */
[----:B------:R-:W2:Y:S04]  /*20df0*/  LDL.LU.64 R36, [R1+0x478] ;  /* 0x0004780001247983 */ /* 0x000ea80000300a00 */
[----:B------:R-:W2:Y:S01]  /*20e00*/  LDL.LU.64 R50, [R1+0x470] ;  /* 0x0004700001327983 */ /* 0x000ea20000300a00 */
[----:B---3--:R-:W-:-:S03]  /*20e10*/  IMAD.WIDE R10, R2, 0x4, R46 ;  /* 0x00000004020a7825 */ /* 0x008fc600078e022e */
[----:B------:R-:W3:Y:S04]  /*20e20*/  LDL.LU.64 R46, [R1+0x468] ;  /* 0x00046800012e7983 */ /* 0x000ee80000300a00 */
[----:B------:R1:W-:Y:S02]  /*20e30*/  STL.64 [R1+0x838], R10 ;  /* 0x0008380a01007387 */ /* 0x0003e40000100a00 */
[----:B-1----:R-:W-:-:S04]  /*20e40*/  IMAD.WIDE R6, R2, 0x4, R18 ;  /* 0x0000000402067825 */ /* 0x002fc800078e0212 */
[C---:B------:R-:W-:Y:S02]  /*20e50*/  IMAD.WIDE R10, R2.reuse, 0x4, R48 ;  /* 0x00000004020a7825 */ /* 0x040fe400078e0230 */
[----:B------:R-:W3:Y:S04]  /*20e60*/  LDL.LU.64 R48, [R1+0x460] ;  /* 0x0004600001307983 */ /* 0x000ee80000300a00 */
[----:B------:R1:W-:Y:S04]  /*20e70*/  STL.64 [R1+0x830], R6 ;  /* 0x0008300601007387 */ /* 0x0003e80000100a00 */
[----:B------:R1:W-:Y:S02]  /*20e80*/  STL.64 [R1+0x828], R10 ;  /* 0x0008280a01007387 */ /* 0x0003e40000100a00 */
[----:B-1----:R-:W-:-:S02]  /*20e90*/  IMAD.WIDE R6, R2, 0x4, R40 ;  /* 0x0000000402067825 */ /* 0x002fc400078e0228 */
[----:B------:R-:W3:Y:S02]  /*20ea0*/  LDL.LU.64 R40, [R1+0x458] ;  /* 0x0004580001287983 */ /* 0x000ee40000300a00 */
[C---:B------:R-:W-:Y:S02]  /*20eb0*/  IMAD.WIDE R10, R2.reuse, 0x4, R52 ;  /* 0x00000004020a7825 */ /* 0x040fe400078e0234 */
[----:B------:R4:W-:Y:S04]  /*20ec0*/  STL.64 [R1+0x820], R6 ;  /* 0x0008200601007387 */ /* 0x0009e80000100a00 */
[----:B------:R-:W3:Y:S04]  /*20ed0*/  LDL.LU.64 R52, [R1+0x450] ;  /* 0x0004500001347983 */ /* 0x000ee80000300a00 */
[----:B------:R-:W-:Y:S01]  /*20ee0*/  STL.64 [R1+0x818], R10 ;  /* 0x0008180a01007387 */ /* 0x000fe20000100a00 */
[----:B----4-:R-:W-:-:S03]  /*20ef0*/  IMAD.WIDE R6, R2, 0x4, R54 ;  /* 0x0000000402067825 */ /* 0x010fc600078e0236 */
[----:B------:R-:W4:Y:S04]  /*20f00*/  LDL.LU.64 R54, [R1+0x448] ;  /* 0x0004480001367983 */ /* 0x000f280000300a00 */
[----:B------:R2:W-:Y:S02]  /*20f10*/  STL.64 [R1+0x810], R6 ;  /* 0x0008100601007387 */ /* 0x0005e40000100a00 */
[C---:B--2---:R-:W-:Y:S02]  /*20f20*/  IMAD.WIDE R6, R2.reuse, 0x4, R56 ;  /* 0x0000000402067825 */ /* 0x044fe400078e0238 */
[----:B------:R-:W2:Y:S02]  /*20f30*/  LDL.LU.64 R56, [R1+0x440] ;  /* 0x0004400001387983 */ /* 0x000ea40000300a00 */
[----:B------:R-:W-:-:S05]  /*20f40*/  IMAD.WIDE R10, R2, 0x4, R20 ;  /* 0x00000004020a7825 */ /* 0x000fca00078e0214 */
        /* <DEDUP_REMOVED lines=15> */
[----:B------:R-:W-:Y:S02]  /*21040*/  STL.64 [R1+0x7d8], R12 ;  /* 0x0007d80c01007387 */ /* 0x000fe40000100a00 */
        /* <DEDUP_REMOVED lines=9> */
[----:B------:R1:W-:Y:S04]  /*210e0*/  STL.64 [R1+0x7b8], R6 ;  /* 0x0007b80601007387 */ /* 0x0003e80000100a00 */
[----:B------:R-:W-:Y:S01]  /*210f0*/  STL.64 [R1+0x7b0], R12 ;  /* 0x0007b00c01007387 */ /* 0x000fe20000100a00 */
[----:B-1----:R-:W-:-:S04]  /*21100*/  IMAD.WIDE R10, R2, 0x4, R36 ;  /* 0x00000004020a7825 */ /* 0x002fc800078e0224 */
[C---:B------:R-:W-:Y:S02]  /*21110*/  IMAD.WIDE R6, R2.reuse, 0x4, R50 ;  /* 0x0000000402067825 */ /* 0x040fe400078e0232 */
[----:B------:R-:W2:Y:S04]  /*21120*/  LDL.LU.64 R50, [R1+0x3f0] ;  /* 0x0003f00001327983 */ /* 0x000ea80000300a00 */
[----:B------:R3:W-:Y:S04]  /*21130*/  STL.64 [R1+0x7a8], R10 ;  /* 0x0007a80a01007387 */ /* 0x0007e80000100a00 */
[----:B------:R-:W2:Y:S01]  /*21140*/  LDL.LU.64 R36, [R1+0x3e0] ;  /* 0x0003e00001247983 */ /* 0x000ea20000300a00 */
[----:B---3--:R-:W-:-:S03]  /*21150*/  IMAD.WIDE R10, R2, 0x4, R46 ;  /* 0x00000004020a7825 */ /* 0x008fc600078e022e */
[----:B------:R-:W3:Y:S04]  /*21160*/  LDL.LU.64 R46, [R1+0x3d0] ;  /* 0x0003d000012e7983 */ /* 0x000ee80000300a00 */
[----:B------:R1:W-:Y:S01]  /*21170*/  STL.64 [R1+0x798], R10 ;  /* 0x0007980a01007387 */ /* 0x0003e20000100a00 */
[----:B------:R-:W-:-:S03]  /*21180*/  IMAD.WIDE R12, R2, 0x4, R48 ;  /* 0x00000004020c7825 */ /* 0x000fc600078e0230 */
[----:B------:R-:W3:Y:S04]  /*21190*/  LDL.LU.64 R48, [R1+0x3b8] ;  /* 0x0003b80001307983 */ /* 0x000ee80000300a00 */
[----:B------:R-:W-:Y:S04]  /*211a0*/  STL.64 [R1+0x790], R12 ;  /* 0x0007900c01007387 */ /* 0x000fe80000100a00 */
[----:B------:R-:W-:Y:S04]  /*211b0*/  STL.64 [R1+0x7a0], R6 ;  /* 0x0007a00601007387 */ /* 0x000fe80000100a00 */
[----:B------:R-:W-:Y:S01]  /*211c0*/  STL.64 [R1+0x1ca0], R6 ;  /* 0x001ca00601007387 */ /* 0x000fe20000100a00 */
[----:B-1----:R-:W-:-:S05]  /*211d0*/  IMAD.WIDE R10, R2, 0x4, R40 ;  /* 0x00000004020a7825 */ /* 0x002fca00078e0228 */
[----:B------:R1:W-:Y:S04]  /*211e0*/  STL.64 [R1+0x788], R10 ;  /* 0x0007880a01007387 */ /* 0x0003e80000100a00 */
[----:B------:R-:W3:Y:S01]  /*211f0*/  LDL.LU.64 R40, [R1+0x3b0] ;  /* 0x0003b00001287983 */ /* 0x000ee20000300a00 */
[----:B-1----:R-:W-:-:S03]  /*21200*/  IMAD.WIDE R10, R2, 0x4, R52 ;  /* 0x00000004020a7825 */ /* 0x002fc600078e0234 */
[----:B------:R-:W3:Y:S01]  /*21210*/  LDL.LU.64 R52, [R1+0x3a8] ;  /* 0x0003a80001347983 */ /* 0x000ee20000300a00 */
[----:B----4-:R-:W-:-:S05]  /*21220*/  IMAD.WIDE R6, R2, 0x4, R54 ;  /* 0x0000000402067825 */ /* 0x010fca00078e0236 */
[----:B------:R2:W-:Y:S04]  /*21230*/  STL.64 [R1+0x778], R6 ;  /* 0x0007780601007387 */ /* 0x0005e80000100a00 */
[----:B------:R-:W4:Y:S01]  /*21240*/  LDL.LU.64 R54, [R1+0x3a0] ;  /* 0x0003a00001367983 */ /* 0x000f220000300a00 */
[----:B--2---:R-:W-:-:S03]  /*21250*/  IMAD.WIDE R6, R2, 0x4, R56 ;  /* 0x0000000402067825 */ /* 0x004fc600078e0238 */
[----:B------:R-:W2:Y:S04]  /*21260*/  LDL.LU.64 R56, [R1+0x398] ;  /* 0x0003980001387983 */ /* 0x000ea80000300a00 */
[----:B------:R1:W-:Y:S04]  /*21270*/  STL.64 [R1+0x770], R6 ;  /* 0x0007700601007387 */ /* 0x0003e80000100a00 */
[----:B------:R-:W-:Y:S04]  /*21280*/  STL.64 [R1+0x780], R10 ;  /* 0x0007800a01007387 */ /* 0x000fe80000100a00 */
[----:B------:R-:W-:Y:S01]  /*21290*/  STL.64 [R1+0x1ca8], R10 ;  /* 0x001ca80a01007387 */ /* 0x000fe20000100a00 */
[----:B-1----:R-:W-:-:S05]  /*212a0*/  IMAD.WIDE R6, R2, 0x4, R32 ;  /* 0x0000000402067825 */ /* 0x002fca00078e0220 */
[----:B------:R1:W-:Y:S04]  /*212b0*/  STL.64 [R1+0x768], R6 ;  /* 0x0007680601007387 */ /* 0x0003e80000100a00 */
[----:B------:R-:W2:Y:S04]  /*212c0*/  LDL.LU.64 R28, [R1+0x390] ;  /* 0x00039000011c7983 */ /* 0x000ea80000300a00 */
[----:B------:R-:W2:Y:S01]  /*212d0*/  LDL.LU.64 R30, [R1+0x388] ;  /* 0x00038800011e7983 */ /* 0x000ea20000300a00 */
[----:B------:R-:W-:-:S04]  /*212e0*/  IMAD.WIDE R246, R2, 0x4, R34 ;  /* 0x0000000402f67825 */ /* 0x000fc800078e0222 */
[----:B-1----:R-:W-:-:S05]  /*212f0*/  IMAD.WIDE R6, R2, 0x4, R38 ;  /* 0x0000000402067825 */ /* 0x002fca00078e0226 */
[----:B------:R1:W-:Y:S04]  /*21300*/  STL.64 [R1+0x650], R6 ;  /* 0x0006500601007387 */ /* 0x0003e80000100a00 */
[----:B------:R-:W2:Y:S01]  /*21310*/  LDL.LU.64 R34, [R1+0x380] ;  /* 0x0003800001227983 */ /* 0x000ea20000300a00 */
[----:B------:R-:W-:-:S03]  /*21320*/  IMAD.WIDE R10, R2, 0x4, R42 ;  /* 0x00000004020a7825 */ /* 0x000fc600078e022a */
[----:B------:R-:W2:Y:S04]  /*21330*/  LDL.LU.64 R42, [R1+0x378] ;  /* 0x00037800012a7983 */ /* 0x000ea80000300a00 */
[----:B------:R-:W-:Y:S04]  /*21340*/  STL.64 [R1+0x758], R10 ;  /* 0x0007580a01007387 */ /* 0x000fe80000100a00 */
[----:B------:R-:W2:Y:S01]  /*21350*/  LDL.LU.64 R38, [R1+0x370] ;  /* 0x0003700001267983 */ /* 0x000ea20000300a00 */
[----:B-1----:R-:W-:-:S03]  /*21360*/  IMAD.WIDE R6, R2, 0x4, R44 ;  /* 0x0000000402067825 */ /* 0x002fc600078e022c */
[----:B------:R-:W2:Y:S04]  /*21370*/  LDL.LU.64 R44, [R1+0x368] ;  /* 0x00036800012c7983 */ /* 0x000ea80000300a00 */
[----:B------:R1:W-:Y:S04]  /*21380*/  STL.64 [R1+0x750], R6 ;  /* 0x0007500601007387 */ /* 0x0003e80000100a00 */
[----:B------:R-:W-:Y:S04]  /*21390*/  STL.64 [R1+0x760], R246 ;  /* 0x000760f601007387 */ /* 0x000fe80000100a00 */
[----:B------:R-:W-:Y:S01]  /*213a0*/  STL.64 [R1+0x1cb0], R246 ;  /* 0x001cb0f601007387 */ /* 0x000fe20000100a00 */
[----:B------:R-:W-:-:S03]  /*213b0*/  IMAD.WIDE R12, R2, 0x4, R50 ;  /* 0x00000004020c7825 */ /* 0x000fc600078e0232 */
[----:B------:R-:W2:Y:S04]  /*213c0*/  LDL.LU.64 R50, [R1+0x360] ;  /* 0x0003600001327983 */ /* 0x000ea80000300a00 */
[----:B------:R-:W2:Y:S01]  /*213d0*/  LDL.LU.64 R32, [R1+0x358] ;  /* 0x0003580001207983 */ /* 0x000ea20000300a00 */
[----:B-1----:R-:W-:-:S05]  /*213e0*/  IMAD.WIDE R6, R2, 0x4, R36 ;  /* 0x0000000402067825 */ /* 0x002fca00078e0224 */
[----:B------:R1:W-:Y:S01]  /*213f0*/  STL.64 [R1+0x710], R6 ;  /* 0x0007100601007387 */ /* 0x0003e20000100a00 */
[----:B---3--:R-:W-:-:S05]  /*21400*/  IMAD.WIDE R10, R2, 0x4, R46 ;  /* 0x00000004020a7825 */ /* 0x008fca00078e022e */
[----:B------:R-:W-:Y:S04]  /*21410*/  STL.64 [R1+0x740], R10 ;  /* 0x0007400a01007387 */ /* 0x000fe80000100a00 */
[----:B------:R-:W3:Y:S01]  /*21420*/  LDL.LU.64 R36, [R1+0x350] ;  /* 0x0003500001247983 */ /* 0x000ee20000300a00 */
[----:B-1----:R-:W-:-:S03]  /*21430*/  IMAD.WIDE R6, R2, 0x4, R48 ;  /* 0x0000000402067825 */ /* 0x002fc600078e0230 */
[----:B------:R-:W3:Y:S04]  /*21440*/  LDL.LU.64 R46, [R1+0x348] ;  /* 0x00034800012e7983 */ /* 0x000ee80000300a00 */
[----:B------:R1:W-:Y:S04]  /*21450*/  STL.64 [R1+0x738], R6 ;  /* 0x0007380601007387 */ /* 0x0003e80000100a00 */
[----:B------:R-:W3:Y:S04]  /*21460*/  LDL.LU.64 R48, [R1+0x340] ;  /* 0x0003400001307983 */ /* 0x000ee80000300a00 */
[----:B------:R-:W-:Y:S04]  /*21470*/  STL.64 [R1+0x748], R12 ;  /* 0x0007480c01007387 */ /* 0x000fe80000100a00 */
[----:B------:R-:W-:Y:S01]  /*21480*/  STL.64 [R1+0x1cb8], R12 ;  /* 0x001cb80c01007387 */ /* 0x000fe20000100a00 */
[----:B------:R-:W-:-:S03]  /*21490*/  IMAD.WIDE R14, R2, 0x4, R40 ;  /* 0x00000004020e7825 */ /* 0x000fc600078e0228 */
[----:B------:R-:W3:Y:S01]  /*214a0*/  LDL.LU.64 R40, [R1+0x338] ;  /* 0x0003380001287983 */ /* 0x000ee20000300a00 */
[----:B-1----:R-:W-:-:S05]  /*214b0*/  IMAD.WIDE R6, R2, 0x4, R52 ;  /* 0x0000000402067825 */ /* 0x002fca00078e0234 */
[----:B------:R2:W-:Y:S04]  /*214c0*/  STL.64 [R1+0x728], R6 ;  /* 0x0007280601007387 */ /* 0x0005e80000100a00 */
[----:B------:R-:W3:Y:S01]  /*214d0*/  LDL.LU.64 R52, [R1+0x330] ;  /* 0x0003300001347983 */ /* 0x000ee20000300a00 */
[----:B----4-:R-:W-:-:S05]  /*214e0*/  IMAD.WIDE R10, R2, 0x4, R54 ;  /* 0x00000004020a7825 */ /* 0x010fca00078e0236 */
[----:B------:R-:W-:Y:S04]  /*214f0*/  STL.64 [R1+0x720], R10 ;  /* 0x0007200a01007387 */ /* 0x000fe80000100a00 */
[----:B------:R-:W4:Y:S01]  /*21500*/  LDL.LU.64 R54, [R1+0x328] ;  /* 0x0003280001367983 */ /* 0x000f220000300a00 */
[----:B--2---:R-:W-:-:S05]  /*21510*/  IMAD.WIDE R6, R2, 0x4, R56 ;  /* 0x0000000402067825 */ /* 0x004fca00078e0238 */
[----:B------:R1:W-:Y:S04]  /*21520*/  STL.64 [R1+0x718], R6 ;  /* 0x0007180601007387 */ /* 0x0003e80000100a00 */
[----:B------:R-:W2:Y:S04]  /*21530*/  LDL.LU.64 R56, [R1+0x320] ;  /* 0x0003200001387983 */ /* 0x000ea80000300a00 */
[----:B------:R-:W-:Y:S04]  /*21540*/  STL.64 [R1+0x730], R14 ;  /* 0x0007300e01007387 */ /* 0x000fe80000100a00 */
[----:B------:R-:W-:Y:S01]  /*21550*/  STL.64 [R1+0x1cc0], R14 ;  /* 0x001cc00e01007387 */ /* 0x000fe20000100a00 */
[----:B-1----:R-:W-:-:S04]  /*21560*/  IMAD.WIDE R6, R2, 0x4, R30 ;  /* 0x0000000402067825 */ /* 0x002fc800078e021e */
[----:B------:R-:W-:-:S04]  /*21570*/  IMAD.WIDE R16, R2, 0x4, R28 ;  /* 0x0000000402107825 */ /* 0x000fc800078e021c */
[C---:B------:R-:W-:Y:S02]  /*21580*/  IMAD.WIDE R10, R2.reuse, 0x4, R34 ;  /* 0x00000004020a7825 */ /* 0x040fe400078e0222 */
[----:B------:R-:W2:Y:S04]  /*21590*/  LDL.LU.64 R34, [R1+0x318] ;  /* 0x0003180001227983 */ /* 0x000ea80000300a00 */
[----:B------:R1:W-:Y:S04]  /*215a0*/  STL.64 [R1+0x700], R6 ;  /* 0x0007000601007387 */ /* 0x0003e80000100a00 */
[----:B------:R1:W-:Y:S02]  /*215b0*/  STL.64 [R1+0x6f8], R10 ;  /* 0x0006f80a01007387 */ /* 0x0003e40000100a00 */
[----:B-1----:R-:W-:-:S02]  /*215c0*/  IMAD.WIDE R6, R2, 0x4, R42 ;  /* 0x0000000402067825 */ /* 0x002fc400078e022a */
[----:B------:R-:W2:Y:S02]  /*215d0*/  LDL.LU.64 R42, [R1+0x310] ;  /* 0x00031000012a7983 */ /* 0x000ea40000300a00 */
[C---:B------:R-:W-:Y:S02]  /*215e0*/  IMAD.WIDE R18, R2.reuse, 0x4, R38 ;  /* 0x0000000402127825 */ /* 0x040fe400078e0226 */
[----:B------:R-:W-:Y:S04]  /*215f0*/  STL.64 [R1+0x708], R16 ;  /* 0x0007081001007387 */ /* 0x000fe80000100a00 */
[----:B------:R1:W-:Y:S01]  /*21600*/  STL.64 [R1+0x6f0], R6 ;  /* 0x0006f00601007387 */ /* 0x0003e20000100a00 */
[----:B------:R-:W-:-:S03]  /*21610*/  IMAD.WIDE R10, R2, 0x4, R44 ;  /* 0x00000004020a7825 */ /* 0x000fc600078e022c */
[----:B------:R-:W-:Y:S04]  /*21620*/  STL.64 [R1+0x1cc8], R16 ;  /* 0x001cc81001007387 */ /* 0x000fe80000100a00 */
        /* <DEDUP_REMOVED lines=8> */
[----:B-1----:R-:W-:-:S05]  /*216b0*/  IMAD.WIDE R6, R2, 0x4, R32 ;  /* 0x0000000402067825 */ /* 0x002fca00078e0220 */
[----:B------:R1:W-:Y:S01]  /*216c0*/  STL.64 [R1+0x6d0], R6 ;  /* 0x0006d00601007387 */ /* 0x0003e20000100a00 */
[----:B---3--:R-:W-:-:S03]  /*216d0*/  IMAD.WIDE R10, R2, 0x4, R46 ;  /* 0x00000004020a7825 */ /* 0x008fc600078e022e */
[----:B------:R-:W3:Y:S01]  /*216e0*/  LDL.LU.64 R46, [R1+0x2f0] ;  /* 0x0002f000012e7983 */ /* 0x000ee20000300a00 */
[----:B------:R-:W-:-:S03]  /*216f0*/  IMAD.WIDE R20, R2, 0x4, R36 ;  /* 0x0000000402147825 */ /* 0x000fc600078e0224 */
[----:B------:R-:W-:Y:S01]  /*21700*/  STL.64 [R1+0x6c0], R10 ;  /* 0x0006c00a01007387 */ /* 0x000fe20000100a00 */
[----:B-1----:R-:W-:-:S03]  /*21710*/  IMAD.WIDE R6, R2, 0x4, R48 ;  /* 0x0000000402067825 */ /* 0x002fc600078e0230 */
[----:B------:R-:W3:Y:S04]  /*21720*/  LDL.LU.64 R36, [R1+0x2e8] ;  /* 0x0002e80001247983 */ /* 0x000ee80000300a00 */
[----:B------:R-:W3:Y:S04]  /*21730*/  LDL.LU.64 R48, [R1+0x2e0] ;  /* 0x0002e00001307983 */ /* 0x000ee80000300a00 */
[----:B------:R1:W-:Y:S02]  /*21740*/  STL.64 [R1+0x6b8], R6 ;  /* 0x0006b80601007387 */ /* 0x0003e40000100a00 */
[----:B-1----:R-:W-:-:S02]  /*21750*/  IMAD.WIDE R6, R2, 0x4, R40 ;  /* 0x0000000402067825 */ /* 0x002fc400078e0228 */
[----:B------:R-:W3:Y:S04]  /*21760*/  LDL.LU.64 R40, [R1+0x2d8] ;  /* 0x0002d80001287983 */ /* 0x000ee80000300a00 */
[----:B------:R-:W-:Y:S04]  /*21770*/  STL.64 [R1+0x6c8], R20 ;  /* 0x0006c81401007387 */ /* 0x000fe80000100a00 */
[----:B------:R1:W-:Y:S01]  /*21780*/  STL.64 [R1+0x6b0], R6 ;  /* 0x0006b00601007387 */ /* 0x0003e20000100a00 */
[----:B------:R-:W-:-:S03]  /*21790*/  IMAD.WIDE R22, R2, 0x4, R52 ;  /* 0x0000000402167825 */ /* 0x000fc600078e0234 */
[----:B------:R-:W-:Y:S04]  /*217a0*/  STL.64 [R1+0x1cd8], R20 ;  /* 0x001cd81401007387 */ /* 0x000fe80000100a00 */
[----:B------:R-:W3:Y:S04]  /*217b0*/  LDL.LU.64 R52, [R1+0x2d0] ;  /* 0x0002d00001347983 */ /* 0x000ee80000300a00 */
[----:B-1----:R-:W3:Y:S01]  /*217c0*/  LDL.LU.64 R6, [R1+0x2c8] ;  /* 0x0002c80001067983 */ /* 0x002ee20000300a00 */
        /* <DEDUP_REMOVED lines=8> */
[----:B-1----:R-:W-:-:S05]  /*21850*/  IMAD.WIDE R10, R2, 0x4, R34 ;  /* 0x00000004020a7825 */ /* 0x002fca00078e0222 */
[----:B------:R1:W-:Y:S04]  /*21860*/  STL.64 [R1+0x690], R10 ;  /* 0x0006900a01007387 */ /* 0x0003e80000100a00 */
[----:B------:R-:W2:Y:S04]  /*21870*/  LDL.LU.64 R30, [R1+0x2b0] ;  /* 0x0002b000011e7983 */ /* 0x000ea80000300a00 */
[----:B------:R-:W2:Y:S01]  /*21880*/  LDL.LU.64 R32, [R1+0x2a8] ;  /* 0x0002a80001207983 */ /* 0x000ea20000300a00 */
[----:B------:R-:W-:-:S03]  /*21890*/  IMAD.WIDE R24, R2, 0x4, R42 ;  /* 0x0000000402187825 */ /* 0x000fc600078e022a */
[----:B------:R-:W2:Y:S01]  /*218a0*/  LDL.LU.64 R42, [R1+0x2a0] ;  /* 0x0002a000012a7983 */ /* 0x000ea20000300a00 */
[----:B-1----:R-:W-:-:S03]  /*218b0*/  IMAD.WIDE R10, R2, 0x4, R38 ;  /* 0x00000004020a7825 */ /* 0x002fc600078e0226 */
[----:B------:R-:W2:Y:S04]  /*218c0*/  LDL.LU.64 R38, [R1+0x298] ;  /* 0x0002980001267983 */ /* 0x000ea80000300a00 */
[----:B------:R1:W-:Y:S01]  /*218d0*/  STL.64 [R1+0x680], R10 ;  /* 0x0006800a01007387 */ /* 0x0003e20000100a00 */
[----:B------:R-:W-:-:S03]  /*218e0*/  IMAD.WIDE R12, R2, 0x4, R44 ;  /* 0x00000004020c7825 */ /* 0x000fc600078e022c */
[----:B------:R-:W2:Y:S04]  /*218f0*/  LDL.LU.64 R34, [R1+0x290] ;  /* 0x0002900001227983 */ /* 0x000ea80000300a00 */
[----:B------:R-:W-:Y:S01]  /*21900*/  STL.64 [R1+0x678], R12 ;  /* 0x0006780c01007387 */ /* 0x000fe20000100a00 */
[----:B-1----:R-:W-:-:S03]  /*21910*/  IMAD.WIDE R10, R2, 0x4, R50 ;  /* 0x00000004020a7825 */ /* 0x002fc600078e0232 */
[----:B------:R-:W2:Y:S04]  /*21920*/  LDL.LU.64 R44, [R1+0x288] ;  /* 0x00028800012c7983 */ /* 0x000ea80000300a00 */
[----:B------:R1:W-:Y:S04]  /*21930*/  STL.64 [R1+0x670], R10 ;  /* 0x0006700a01007387 */ /* 0x0003e80000100a00 */
[----:B------:R-:W2:Y:S04]  /*21940*/  LDL.LU.64 R50, [R1+0x280] ;  /* 0x0002800001327983 */ /* 0x000ea80000300a00 */
[----:B------:R-:W-:Y:S04]  /*21950*/  STL.64 [R1+0x688], R24 ;  /* 0x0006881801007387 */ /* 0x000fe80000100a00 */
[----:B------:R-:W-:Y:S01]  /*21960*/  STL.64 [R1+0x1ce8], R24 ;  /* 0x001ce81801007387 */ /* 0x000fe20000100a00 */
[----:B---3--:R-:W-:-:S03]  /*21970*/  IMAD.WIDE R26, R2, 0x4, R46 ;  /* 0x00000004021a7825 */ /* 0x008fc600078e022e */
[----:B------:R-:W3:Y:S01]  /*21980*/  LDL.LU.64 R46, [R1+0x278] ;  /* 0x00027800012e7983 */ /* 0x000ee20000300a00 */
[----:B-1----:R-:W-:-:S04]  /*21990*/  IMAD.WIDE R10, R2, 0x4, R36 ;  /* 0x00000004020a7825 */ /* 0x002fc800078e0224 */
[C---:B------:R-:W-:Y:S02]  /*219a0*/  IMAD.WIDE R12, R2.reuse, 0x4, R48 ;  /* 0x00000004020c7825 */ /* 0x040fe400078e0230 */
[----:B------:R-:W3:Y:S04]  /*219b0*/  LDL.LU.64 R48, [R1+0x270] ;  /* 0x0002700001307983 */ /* 0x000ee80000300a00 */
[----:B------:R1:W-:Y:S04]  /*219c0*/  STL.64 [R1+0x660], R10 ;  /* 0x0006600a01007387 */ /* 0x0003e80000100a00 */
[----:B------:R1:W-:Y:S04]  /*219d0*/  STL.64 [R1+0x658], R12 ;  /* 0x0006580c01007387 */ /* 0x0003e80000100a00 */
[----:B------:R-:W3:Y:S01]  /*219e0*/  LDL.LU.64 R36, [R1+0x268] ;  /* 0x0002680001247983 */ /* 0x000ee20000300a00 */
[----:B-1----:R-:W-:-:S03]  /*219f0*/  IMAD.WIDE R10, R2, 0x4, R40 ;  /* 0x00000004020a7825 */ /* 0x002fc600078e0228 */
[----:B------:R-:W-:Y:S04]  /*21a00*/  STL.64 [R1+0x668], R26 ;  /* 0x0006681a01007387 */ /* 0x000fe80000100a00 */
[----:B------:R4:W-:Y:S04]  /*21a10*/  STL.64 [R1+0x648], R10 ;  /* 0x0006480a01007387 */ /* 0x0009e80000100a00 */
[----:B------:R-:W-:Y:S04]  /*21a20*/  STL.64 [R1+0x1cf0], R26 ;  /* 0x001cf01a01007387 */ /* 0x000fe80000100a00 */
[----:B------:R-:W3:Y:S01]  /*21a30*/  LDL.LU.64 R40, [R1+0x260] ;  /* 0x0002600001287983 */ /* 0x000ee20000300a00 */
[----:B------:R-:W-:-:S03]  /*21a40*/  IMAD.WIDE R28, R2, 0x4, R52 ;  /* 0x00000004021c7825 */ /* 0x000fc600078e0234 */
[----:B------:R-:W3:Y:S01]  /*21a50*/  LDL.LU.64 R52, [R1+0x258] ;  /* 0x0002580001347983 */ /* 0x000ee20000300a00 */
[----:B------:R-:W-:-:S05]  /*21a60*/  IMAD.WIDE R12, R2, 0x4, R6 ;  /* 0x00000004020c7825 */ /* 0x000fca00078e0206 */
[----:B------:R-:W-:Y:S01]  /*21a70*/  STL.64 [R1+0x638], R12 ;  /* 0x0006380c01007387 */ /* 0x000fe20000100a00 */
[----:B----4-:R-:W-:-:S03]  /*21a80*/  IMAD.WIDE R10, R2, 0x4, R54 ;  /* 0x00000004020a7825 */ /* 0x010fc600078e0236 */
[----:B------:R-:W4:Y:S04]  /*21a90*/  LDL.LU.64 R54, [R1+0x250] ;  /* 0x0002500001367983 */ /* 0x000f280000300a00 */
[----:B------:R-:W-:Y:S01]  /*21aa0*/  STL.64 [R1+0x630], R10 ;  /* 0x0006300a01007387 */ /* 0x000fe20000100a00 */
[----:B--2---:R-:W-:-:S03]  /*21ab0*/  IMAD.WIDE R6, R2, 0x4, R56 ;  /* 0x0000000402067825 */ /* 0x004fc600078e0238 */
[----:B------:R-:W2:Y:S04]  /*21ac0*/  LDL.LU.64 R56, [R1+0x168] ;  /* 0x0001680001387983 */ /* 0x000ea80000300a00 */
[----:B------:R1:W-:Y:S04]  /*21ad0*/  STL.64 [R1+0x628], R6 ;  /* 0x0006280601007387 */ /* 0x0003e80000100a00 */
[----:B------:R-:W-:Y:S04]  /*21ae0*/  STL.64 [R1+0x640], R28 ;  /* 0x0006401c01007387 */ /* 0x000fe80000100a00 */
[----:B------:R-:W-:Y:S01]  /*21af0*/  STL.64 [R1+0x1cf8], R28 ;  /* 0x001cf81c01007387 */ /* 0x000fe20000100a00 */
[----:B-1----:R-:W-:-:S04]  /*21b00*/  IMAD.WIDE R6, R2, 0x4, R32 ;  /* 0x0000000402067825 */ /* 0x002fc800078e0220 */
[C---:B------:R-:W-:Y:S02]  /*21b10*/  IMAD.WIDE R10, R2.reuse, 0x4, R42 ;  /* 0x00000004020a7825 */ /* 0x040fe400078e022a */
[----:B------:R-:W2:Y:S02]  /*21b20*/  LDL.LU.64 R42, [R1+0x160] ;  /* 0x00016000012a7983 */ /* 0x000ea40000300a00 */
[C---:B------:R-:W-:Y:S02]  /*21b30*/  IMAD.WIDE R30, R2.reuse, 0x4, R30 ;  /* 0x00000004021e7825 */ /* 0x040fe400078e021e */
[----:B------:R1:W-:Y:S04]  /*21b40*/  STL.64 [R1+0x618], R6 ;  /* 0x0006180601007387 */ /* 0x0003e80000100a00 */
[----:B------:R1:W-:Y:S02]  /*21b50*/  STL.64 [R1+0x610], R10 ;  /* 0x0006100a01007387 */ /* 0x0003e40000100a00 */
[----:B-1----:R-:W-:-:S02]  /*21b60*/  IMAD.WIDE R6, R2, 0x4, R38 ;  /* 0x0000000402067825 */ /* 0x002fc400078e0226 */
[----:B------:R-:W2:Y:S04]  /*21b70*/  LDL.LU.64 R38, [R1+0x158] ;  /* 0x0001580001267983 */ /* 0x000ea80000300a00 */
[----:B------:R-:W-:Y:S01]  /*21b80*/  STL.64 [R1+0x620], R30 ;  /* 0x0006201e01007387 */ /* 0x000fe20000100a00 */
[----:B------:R-:W-:-:S03]  /*21b90*/  IMAD.WIDE R32, R2, 0x4, R34 ;  /* 0x0000000402207825 */ /* 0x000fc600078e0222 */
[----:B------:R1:W-:Y:S01]  /*21ba0*/  STL.64 [R1+0x608], R6 ;  /* 0x0006080601007387 */ /* 0x0003e20000100a00 */
[----:B------:R-:W-:-:S03]  /*21bb0*/  IMAD.WIDE R10, R2, 0x4, R44 ;  /* 0x00000004020a7825 */ /* 0x000fc600078e022c */
[----:B------:R3:W-:Y:S04]  /*21bc0*/  STL.64 [R1+0x1d00], R30 ;  /* 0x001d001e01007387 */ /* 0x0007e80000100a00 */
[----:B------:R-:W2:Y:S01]  /*21bd0*/  LDL.LU.64 R44, [R1+0x150] ;  /* 0x00015000012c7983 */ /* 0x000ea20000300a00 */
[----:B-1----:R-:W-:-:S03]  /*21be0*/  IMAD.WIDE R6, R2, 0x4, R50 ;  /* 0x0000000402067825 */ /* 0x002fc600078e0232 */
[----:B------:R-:W-:Y:S04]  /*21bf0*/  STL.64 [R1+0x5f8], R10 ;  /* 0x0005f80a01007387 */ /* 0x000fe80000100a00 */
[----:B------:R-:W2:Y:S04]  /*21c00*/  LDL.LU.64 R50, [R1+0x148] ;  /* 0x0001480001327983 */ /* 0x000ea80000300a00 */
[----:B------:R1:W-:Y:S04]  /*21c10*/  STL.64 [R1+0x5f0], R6 ;  /* 0x0005f00601007387 */ /* 0x0003e80000100a00 */
[----:B------:R-:W-:Y:S04]  /*21c20*/  STL.64 [R1+0x600], R32 ;  /* 0x0006002001007387 */ /* 0x000fe80000100a00 */
[----:B------:R-:W-:Y:S01]  /*21c30*/  STL.64 [R1+0x1d08], R32 ;  /* 0x001d082001007387 */ /* 0x000fe20000100a00 */
[----:B---3--:R-:W-:-:S03]  /*21c40*/  IMAD.WIDE R30, R2, 0x4, R46 ;  /* 0x00000004021e7825 */ /* 0x008fc600078e022e */
[----:B------:R-:W3:Y:S01]  /*21c50*/  LDL.LU.64 R46, [R1+0x140] ;  /* 0x00014000012e7983 */ /* 0x000ee20000300a00 */
[----:B------:R-:W-:-:S03]  /*21c60*/  IMAD.WIDE R34, R2, 0x4, R48 ;  /* 0x0000000402227825 */ /* 0x000fc600078e0230 */
[----:B------:R-:W3:Y:S04]  /*21c70*/  LDL.LU.64 R48, [R1+0x138] ;  /* 0x0001380001307983 */ /* 0x000ee80000300a00 */
[----:B------:R-:W-:Y:S01]  /*21c80*/  STL.64 [R1+0x5e8], R30 ;  /* 0x0005e81e01007387 */ /* 0x000fe20000100a00 */
[----:B-1----:R-:W-:-:S03]  /*21c90*/  IMAD.WIDE R6, R2, 0x4, R36 ;  /* 0x0000000402067825 */ /* 0x002fc600078e0224 */
[----:B------:R-:W-:Y:S04]  /*21ca0*/  STL.64 [R1+0x1d10], R30 ;  /* 0x001d101e01007387 */ /* 0x000fe80000100a00 */
[----:B------:R1:W-:Y:S02]  /*21cb0*/  STL.64 [R1+0x5d8], R6 ;  /* 0x0005d80601007387 */ /* 0x0003e40000100a00 */
[C---:B-1----:R-:W-:Y:S02]  /*21cc0*/  IMAD.WIDE R6, R2.reuse, 0x4, R40 ;  /* 0x0000000402067825 */ /* 0x042fe400078e0228 */
[----:B------:R-:W3:Y:S02]  /*21cd0*/  LDL.LU.64 R40, [R1+0x130] ;  /* 0x0001300001287983 */ /* 0x000ee40000300a00 */
[----:B------:R-:W-:-:S02]  /*21ce0*/  IMAD.WIDE R28, R2, 0x4, R52 ;  /* 0x00000004021c7825 */ /* 0x000fc400078e0234 */
[----:B------:R2:W-:Y:S04]  /*21cf0*/  STL.64 [R1+0x5d0], R6 ;  /* 0x0005d00601007387 */ /* 0x0005e80000100a00 */
[----:B------:R-:W3:Y:S04]  /*21d00*/  LDL.LU.64 R52, [R1+0x128] ;  /* 0x0001280001347983 */ /* 0x000ee80000300a00 */
[----:B------:R-:W-:Y:S04]  /*21d10*/  STL.64 [R1+0x5e0], R34 ;  /* 0x0005e02201007387 */ /* 0x000fe80000100a00 */
[----:B------:R-:W-:Y:S01]  /*21d20*/  STL.64 [R1+0x1d18], R34 ;  /* 0x001d182201007387 */ /* 0x000fe20000100a00 */
[----:B----4-:R-:W-:-:S03]  /*21d30*/  IMAD.WIDE R36, R2, 0x4, R54 ;  /* 0x0000000402247825 */ /* 0x010fc600078e0236 */
[----:B------:R-:W4:Y:S01]  /*21d40*/  LDL.LU.64 R54, [R1+0x120] ;  /* 0x0001200001367983 */ /* 0x000f220000300a00 */
[----:B--2---:R-:W-:-:S03]  /*21d50*/  IMAD.WIDE R6, R2, 0x4, R56 ;  /* 0x0000000402067825 */ /* 0x004fc600078e0238 */
[----:B------:R-:W2:Y:S04]  /*21d60*/  LDL.LU.64 R56, [R1+0x118] ;  /* 0x0001180001387983 */ /* 0x000ea80000300a00 */
[----:B------:R-:W-:Y:S04]  /*21d70*/  STL.64 [R1+0x5c8], R28 ;  /* 0x0005c81c01007387 */ /* 0x000fe80000100a00 */
[----:B------:R1:W-:Y:S04]  /*21d80*/  STL.64 [R1+0x5b8], R6 ;  /* 0x0005b80601007387 */ /* 0x0003e80000100a00 */
[----:B------:R-:W-:Y:S01]  /*21d90*/  STL.64 [R1+0x1d20], R28 ;  /* 0x001d201c01007387 */ /* 0x000fe20000100a00 */
[----:B-1----:R-:W-:-:S03]  /*21da0*/  IMAD.WIDE R6, R2, 0x4, R42 ;  /* 0x0000000402067825 */ /* 0x002fc600078e022a */
[----:B------:R-:W2:Y:S04]  /*21db0*/  LDL.LU.64 R42, [R1+0x110] ;  /* 0x00011000012a7983 */ /* 0x000ea80000300a00 */
[----:B------:R-:W2:Y:S04]  /*21dc0*/  LDL.LU.64 R12, [R1+0x108] ;  /* 0x00010800010c7983 */ /* 0x000ea80000300a00 */
[----:B------:R1:W-:Y:S04]  /*21dd0*/  STL.64 [R1+0x5b0], R6 ;  /* 0x0005b00601007387 */ /* 0x0003e80000100a00 */
[----:B------:R-:W2:Y:S01]  /*21de0*/  LDL.LU.64 R10, [R1+0x100] ;  /* 0x00010000010a7983 */ /* 0x000ea20000300a00 */
[----:B------:R-:W-:-:S03]  /*21df0*/  IMAD.WIDE R26, R2, 0x4, R38 ;  /* 0x00000004021a7825 */ /* 0x000fc600078e0226 */
[----:B-1----:R-:W2:Y:S04]  /*21e00*/  LDL.LU.64 R6, [R1+0xf8] ;  /* 0x0000f80001067983 */ /* 0x002ea80000300a00 */
[----:B------:R-:W-:Y:S04]  /*21e10*/  STL.64 [R1+0x5c0], R36 ;  /* 0x0005c02401007387 */ /* 0x000fe80000100a00 */
[----:B------:R-:W-:Y:S01]  /*21e20*/  STL.64 [R1+0x1d28], R36 ;  /* 0x001d282401007387 */ /* 0x000fe20000100a00 */
[----:B------:R-:W-:-:S03]  /*21e30*/  IMAD.WIDE R38, R2, 0x4, R44 ;  /* 0x0000000402267825 */ /* 0x000fc600078e022c */
[----:B------:R-:W2:Y:S01]  /*21e40*/  LDL.LU.64 R44, [R1+0xf0] ;  /* 0x0000f000012c7983 */ /* 0x000ea20000300a00 */
[----:B------:R-:W-:-:S03]  /*21e50*/  IMAD.WIDE R14, R2, 0x4, R50 ;  /* 0x00000004020e7825 */ /* 0x000fc600078e0232 */
[----:B------:R-:W2:Y:S04]  /*21e60*/  LDL.LU.64 R50, [R1+0xe8] ;  /* 0x0000e80001327983 */ /* 0x000ea80000300a00 */
[----:B------:R3:W-:Y:S04]  /*21e70*/  STL.64 [R1+0x598], R14 ;  /* 0x0005980e01007387 */ /* 0x0007e80000100a00 */
[----:B------:R-:W-:Y:S04]  /*21e80*/  STL.64 [R1+0x5a8], R26 ;  /* 0x0005a81a01007387 */ /* 0x000fe80000100a00 */
[----:B------:R-:W-:Y:S04]  /*21e90*/  STL.64 [R1+0x1d30], R26 ;  /* 0x001d301a01007387 */ /* 0x000fe80000100a00 */
[----:B------:R-:W2:Y:S01]  /*21ea0*/  LDL.LU.64 R246, [R1+0xe0] ;  /* 0x0000e00001f67983 */ /* 0x000ea20000300a00 */
[----:B---3--:R-:W-:-:S05]  /*21eb0*/  IMAD.WIDE R14, R2, 0x4, R46 ;  /* 0x00000004020e7825 */ /* 0x008fca00078e022e */
[----:B------:R1:W-:Y:S04]  /*21ec0*/  STL.64 [R1+0x590], R14 ;  /* 0x0005900e01007387 */ /* 0x0003e80000100a00 */
[----:B------:R-:W3:Y:S01]  /*21ed0*/  LDL.LU.64 R46, [R1+0xd8] ;  /* 0x0000d800012e7983 */ /* 0x000ee20000300a00 */
[----:B------:R-:W-:-:S03]  /*21ee0*/  IMAD.WIDE R24, R2, 0x4, R48 ;  /* 0x0000000402187825 */ /* 0x000fc600078e0230 */
[----:B------:R-:W3:Y:S04]  /*21ef0*/  LDL.LU.64 R48, [R1+0xd0] ;  /* 0x0000d00001307983 */ /* 0x000ee80000300a00 */
[----:B------:R-:W-:Y:S04]  /*21f00*/  STL.64 [R1+0x5a0], R38 ;  /* 0x0005a02601007387 */ /* 0x000fe80000100a00 */
[----:B------:R-:W-:Y:S01]  /*21f10*/  STL.64 [R1+0x1d38], R38 ;  /* 0x001d382601007387 */ /* 0x000fe20000100a00 */
[----:B-1----:R-:W-:-:S03]  /*21f20*/  IMAD.WIDE R14, R2, 0x4, R52 ;  /* 0x00000004020e7825 */ /* 0x002fc600078e0234 */
[----:B------:R-:W3:Y:S04]  /*21f30*/  LDL.LU.64 R52, [R1+0xc8] ;  /* 0x0000c80001347983 */ /* 0x000ee80000300a00 */
[----:B------:R-:W-:Y:S04]  /*21f40*/  STL.64 [R1+0x588], R24 ;  /* 0x0005881801007387 */ /* 0x000fe80000100a00 */
[----:B------:R4:W-:Y:S04]  /*21f50*/  STL.64 [R1+0x578], R14 ;  /* 0x0005780e01007387 */ /* 0x0009e80000100a00 */
[----:B------:R-:W-:Y:S01]  /*21f60*/  STL.64 [R1+0x1d40], R24 ;  /* 0x001d401801007387 */ /* 0x000fe20000100a00 */
[----:B----4-:R-:W-:-:S03]  /*21f70*/  IMAD.WIDE R14, R2, 0x4, R54 ;  /* 0x00000004020e7825 */ /* 0x010fc600078e0236 */
[----:B------:R-:W4:Y:S04]  /*21f80*/  LDL.LU.64 R54, [R1+0xc0] ;  /* 0x0000c00001367983 */ /* 0x000f280000300a00 */
[----:B------:R-:W-:Y:S01]  /*21f90*/  STL.64 [R1+0x570], R14 ;  /* 0x0005700e01007387 */ /* 0x000fe20000100a00 */
[----:B--2---:R-:W-:-:S03]  /*21fa0*/  IMAD.WIDE R22, R2, 0x4, R56 ;  /* 0x0000000402167825 */ /* 0x004fc600078e0238 */
[----:B------:R-:W2:Y:S01]  /*21fb0*/  LDL.LU.64 R56, [R1+0xb8] ;  /* 0x0000b80001387983 */ /* 0x000ea20000300a00 */
[----:B------:R-:W-:-:S05]  /*21fc0*/  IMAD.WIDE R40, R2, 0x4, R40 ;  /* 0x0000000402287825 */ /* 0x000fca00078e0228 */
[----:B------:R-:W-:Y:S04]  /*21fd0*/  STL.64 [R1+0x580], R40 ;  /* 0x0005802801007387 */ /* 0x000fe80000100a00 */
[----:B------:R-:W-:Y:S04]  /*21fe0*/  STL.64 [R1+0x1d48], R40 ;  /* 0x001d482801007387 */ /* 0x000fe80000100a00 */
[----:B------:R-:W-:Y:S04]  /*21ff0*/  STL.64 [R1+0x568], R22 ;  /* 0x0005681601007387 */ /* 0x000fe80000100a00 */
[----:B------:R-:W-:Y:S01]  /*22000*/  STL.64 [R1+0x1d50], R22 ;  /* 0x001d501601007387 */ /* 0x000fe20000100a00 */
[----:B------:R-:W-:-:S05]  /*22010*/  IMAD.WIDE R12, R2, 0x4, R12 ;  /* 0x00000004020c7825 */ /* 0x000fca00078e020c */
[----:B------:R1:W-:Y:S02]  /*22020*/  STL.64 [R1+0x558], R12 ;  /* 0x0005580c01007387 */ /* 0x0003e40000100a00 */
[C---:B-1----:R-:W-:Y:S02]  /*22030*/  IMAD.WIDE R12, R2.reuse, 0x4, R10 ;  /* 0x00000004020c7825 */ /* 0x042fe400078e020a */
[----:B------:R-:W2:Y:S02]  /*22040*/  LDL.LU.64 R10, [R1+0xa8] ;  /* 0x0000a800010a7983 */ /* 0x000ea40000300a00 */
[C---:B------:R-:W-:Y:S02]  /*22050*/  IMAD.WIDE R42, R2.reuse, 0x4, R42 ;  /* 0x00000004022a7825 */ /* 0x040fe400078e022a */
[----:B------:R1:W-:Y:S02]  /*22060*/  STL.64 [R1+0x550], R12 ;  /* 0x0005500c01007387 */ /* 0x0003e40000100a00 */
[----:B------:R-:W-:-:S02]  /*22070*/  IMAD.WIDE R20, R2, 0x4, R6 ;  /* 0x0000000402147825 */ /* 0x000fc400078e0206 */
[----:B------:R-:W-:Y:S04]  /*22080*/  STL.64 [R1+0x560], R42 ;  /* 0x0005602a01007387 */ /* 0x000fe80000100a00 */
[----:B------:R1:W-:Y:S01]  /*22090*/  STL.64 [R1+0x1d58], R42 ;  /* 0x001d582a01007387 */ /* 0x0003e20000100a00 */
[----:B------:R-:W-:-:S03]  /*220a0*/  IMAD.WIDE R44, R2, 0x4, R44 ;  /* 0x00000004022c7825 */ /* 0x000fc600078e022c */
[----:B------:R-:W2:Y:S01]  /*220b0*/  LDL.LU.64 R6, [R1+0xa0] ;  /* 0x0000a00001067983 */ /* 0x000ea20000300a00 */
[----:B-1----:R-:W-:-:S03]  /*220c0*/  IMAD.WIDE R12, R2, 0x4, R50 ;  /* 0x00000004020c7825 */ /* 0x002fc600078e0232 */
[----:B------:R-:W2:Y:S04]  /*220d0*/  LDL.LU.64 R50, [R1+0x98] ;  /* 0x0000980001327983 */ /* 0x000ea80000300a00 */
[----:B------:R-:W-:Y:S04]  /*220e0*/  STL.64 [R1+0x538], R12 ;  /* 0x0005380c01007387 */ /* 0x000fe80000100a00 */
[----:B------:R-:W-:Y:S04]  /*220f0*/  STL.64 [R1+0x548], R20 ;  /* 0x0005481401007387 */ /* 0x000fe80000100a00 */
[----:B------:R1:W-:Y:S01]  /*22100*/  STL.64 [R1+0x1d60], R20 ;  /* 0x001d601401007387 */ /* 0x0003e20000100a00 */
[----:B------:R-:W-:-:S03]  /*22110*/  IMAD.WIDE R42, R2, 0x4, R246 ;  /* 0x00000004022a7825 */ /* 0x000fc600078e02f6 */
[----:B------:R-:W-:Y:S04]  /*22120*/  STL.64 [R1+0x540], R44 ;  /* 0x0005402c01007387 */ /* 0x000fe80000100a00 */
[----:B------:R2:W-:Y:S01]  /*22130*/  STL.64 [R1+0x1d68], R44 ;  /* 0x001d682c01007387 */ /* 0x0005e20000100a00 */
[----:B---3--:R-:W-:-:S03]  /*22140*/  IMAD.WIDE R18, R2, 0x4, R46 ;  /* 0x0000000402127825 */ /* 0x008fc600078e022e */
[----:B------:R-:W-:Y:S04]  /*22150*/  STL.64 [R1+0x530], R42 ;  /* 0x0005302a01007387 */ /* 0x000fe80000100a00 */
[----:B------:R-:W-:Y:S01]  /*22160*/  STL.64 [R1+0x1d70], R42 ;  /* 0x001d702a01007387 */ /* 0x000fe20000100a00 */
[----:B------:R-:W-:-:S04]  /*22170*/  IMAD.WIDE R46, R2, 0x4, R48 ;  /* 0x00000004022e7825 */ /* 0x000fc800078e0230 */
[----:B------:R-:W-:-:S04]  /*22180*/  IMAD.WIDE R48, R2, 0x4, R250 ;  /* 0x0000000402307825 */ /* 0x000fc800078e02fa */
[C---:B-1----:R-:W-:Y:S02]  /*22190*/  IMAD.WIDE R20, R2.reuse, 0x4, R52 ;  /* 0x0000000402147825 */ /* 0x042fe400078e0234 */
[----:B------:R-:W3:Y:S04]  /*221a0*/  LDL.LU.64 R52, [R1+0x90] ;  /* 0x0000900001347983 */ /* 0x000ee80000300a00 */
[----:B------:R-:W-:Y:S04]  /*221b0*/  STL.64 [R1+0x528], R18 ;  /* 0x0005281201007387 */ /* 0x000fe80000100a00 */
[----:B------:R-:W-:Y:S04]  /*221c0*/  STL.64 [R1+0x1d78], R18 ;  /* 0x001d781201007387 */ /* 0x000fe80000100a00 */
[----:B------:R-:W-:Y:S04]  /*221d0*/  STL.64 [R1+0x518], R20 ;  /* 0x0005181401007387 */ /* 0x000fe80000100a00 */
[----:B------:R-:W-:Y:S01]  /*221e0*/  STL.64 [R1+0x1e00], R20 ;  /* 0x001e001401007387 */ /* 0x000fe20000100a00 */
[----:B----4-:R-:W-:-:S03]  /*221f0*/  IMAD.WIDE R22, R2, 0x4, R54 ;  /* 0x0000000402167825 */ /* 0x010fc600078e0236 */
[----:B------:R-:W4:Y:S04]  /*22200*/  LDL.LU.64 R54, [R1+0x88] ;  /* 0x0000880001367983 */ /* 0x000f280000300a00 */
[----:B------:R-:W-:Y:S04]  /*22210*/  STL.64 [R1+0x520], R46 ;  /* 0x0005202e01007387 */ /* 0x000fe80000100a00 */
[----:B------:R-:W-:Y:S01]  /*22220*/  STL.64 [R1+0x1d80], R46 ;  /* 0x001d802e01007387 */ /* 0x000fe20000100a00 */
[----:B--2---:R-:W-:-:S03]  /*22230*/  IMAD.WIDE R16, R2, 0x4, R56 ;  /* 0x0000000402107825 */ /* 0x004fc600078e0238 */
[----:B------:R-:W2:Y:S04]  /*22240*/  LDL.LU.64 R56, [R1+0x78] ;  /* 0x0000780001387983 */ /* 0x000ea80000300a00 */
[----:B------:R-:W2:Y:S04]  /*22250*/  LDL.LU.64 R250, [R1+0xc40] ;  /* 0x000c400001fa7983 */ /* 0x000ea80000300a00 */
[----:B------:R-:W-:Y:S04]  /*22260*/  STL.64 [R1+0x510], R22 ;  /* 0x0005101601007387 */ /* 0x000fe80000100a00 */
[----:B------:R-:W-:Y:S04]  /*22270*/  STL.64 [R1+0x1d88], R22 ;  /* 0x001d881601007387 */ /* 0x000fe80000100a00 */
[----:B------:R-:W2:Y:S04]  /*22280*/  LDL.LU.64 R44, [R1+0xc30] ;  /* 0x000c3000012c7983 */ /* 0x000ea80000300a00 */
[----:B------:R-:W-:Y:S01]  /*22290*/  STL.64 [R1+0x508], R16 ;  /* 0x0005081001007387 */ /* 0x000fe20000100a00 */
[----:B------:R-:W-:-:S05]  /*222a0*/  IMAD.WIDE R10, R2, 0x4, R10 ;  /* 0x00000004020a7825 */ /* 0x000fca00078e020a */
[----:B------:R1:W-:Y:S04]  /*222b0*/  STL.64 [R1+0x4f8], R10 ;  /* 0x0004f80a01007387 */ /* 0x0003e80000100a00 */
[----:B------:R4:W-:Y:S04]  /*222c0*/  STL.64 [R1+0x1d90], R16 ;  /* 0x001d901001007387 */ /* 0x0009e80000100a00 */
[----:B------:R-:W2:Y:S04]  /*222d0*/  LDL.LU.64 R38, [R1+0xc28] ;  /* 0x000c280001267983 */ /* 0x000ea80000300a00 */
[----:B------:R-:W2:Y:S04]  /*222e0*/  LDL.LU.64 R26, [R1+0xc20] ;  /* 0x000c2000011a7983 */ /* 0x000ea80000300a00 */
[----:B------:R-:W2:Y:S04]  /*222f0*/  LDL.LU.64 R36, [R1+0xc18] ;  /* 0x000c180001247983 */ /* 0x000ea80000300a00 */
[----:B------:R-:W2:Y:S04]  /*22300*/  LDL.LU.64 R28, [R1+0xc60] ;  /* 0x000c6000011c7983 */ /* 0x000ea80000300a00 */
[----:B------:R-:W2:Y:S04]  /*22310*/  LDL.LU.64 R34, [R1+0xc58] ;  /* 0x000c580001227983 */ /* 0x000ea80000300a00 */
[----:B------:R-:W2:Y:S04]  /*22320*/  LDL.LU.64 R30, [R1+0xc50] ;  /* 0x000c5000011e7983 */ /* 0x000ea80000300a00 */
[----:B------:R-:W2:Y:S01]  /*22330*/  LDL.LU.64 R32, [R1+0xc48] ;  /* 0x000c480001207983 */ /* 0x000ea20000300a00 */
[----:B------:R-:W-:-:S03]  /*22340*/  IMAD.WIDE R40, R2, 0x4, R6 ;  /* 0x0000000402287825 */ /* 0x000fc600078e0206 */
[----:B------:R-:W2:Y:S01]  /*22350*/  LDL.LU.64 R12, [R1+0xc38] ;  /* 0x000c3800010c7983 */ /* 0x000ea20000300a00 */
[----:B------:R-:W-:-:S03]  /*22360*/  IMAD.WIDE R14, R2, 0x4, R50 ;  /* 0x00000004020e7825 */ /* 0x000fc600078e0232 */
[----:B------:R-:W-:Y:S04]  /*22370*/  STL.64 [R1+0x500], R48 ;  /* 0x0005003001007387 */ /* 0x000fe80000100a00 */
[----:B------:R-:W-:Y:S04]  /*22380*/  STL.64 [R1+0x1d98], R48 ;  /* 0x001d983001007387 */ /* 0x000fe80000100a00 */
[----:B------:R-:W2:Y:S01]  /*22390*/  LDL.LU.64 R246, [R1+0x68] ;  /* 0x0000680001f67983 */ /* 0x000ea20000300a00 */
[----:B---3--:R-:W-:-:S03]  /*223a0*/  IMAD.WIDE R50, R2, 0x4, R52 ;  /* 0x0000000402327825 */ /* 0x008fc600078e0234 */
[----:B------:R-:W3:Y:S04]  /*223b0*/  LDL.LU.64 R52, [R1+0x58] ;  /* 0x0000580001347983 */ /* 0x000ee80000300a00 */
[----:B-1----:R-:W3:Y:S04]  /*223c0*/  LDL.LU.64 R10, [R1+0x48] ;  /* 0x00004800010a7983 */ /* 0x002ee80000300a00 */
[----:B------:R-:W3:Y:S04]  /*223d0*/  LDL.LU.64 R6, [R1+0x38] ;  /* 0x0000380001067983 */ /* 0x000ee80000300a00 */
[----:B------:R-:W-:Y:S04]  /*223e0*/  STL.64 [R1+0x4f0], R40 ;  /* 0x0004f02801007387 */ /* 0x000fe80000100a00 */
[----:B------:R-:W-:Y:S01]  /*223f0*/  STL.64 [R1+0x1da0], R40 ;  /* 0x001da02801007387 */ /* 0x000fe20000100a00 */
[----:B----4-:R-:W-:-:S03]  /*22400*/  IMAD.WIDE R16, R2, 0x4, R54 ;  /* 0x0000000402107825 */ /* 0x010fc600078e0236 */
[----:B------:R-:W4:Y:S04]  /*22410*/  LDL.LU.64 R54, [R1+0x18] ;  /* 0x0000180001367983 */ /* 0x000f280000300a00 */
[----:B------:R-:W-:Y:S04]  /*22420*/  STL.64 [R1+0x4e8], R14 ;  /* 0x0004e80e01007387 */ /* 0x000fe80000100a00 */
[----:B------:R-:W-:Y:S04]  /*22430*/  STL.64 [R1+0x4d8], R16 ;  /* 0x0004d81001007387 */ /* 0x000fe80000100a00 */
[----:B------:R1:W-:Y:S01]  /*22440*/  STL.64 [R1+0x1da8], R14 ;  /* 0x001da80e01007387 */ /* 0x0003e20000100a00 */
[----:B--2---:R-:W-:-:S03]  /*22450*/  IMAD.WIDE R24, R2, 0x4, R56 ;  /* 0x0000000402187825 */ /* 0x004fc600078e0238 */
[----:B------:R-:W2:Y:S01]  /*22460*/  LDL.LU.64 R56, [R1+0x10] ;  /* 0x0000100001387983 */ /* 0x000ea20000300a00 */
[----:B-1----:R-:W-:-:S03]  /*22470*/  IMAD.WIDE R14, R4, 0x4, R250 ;  /* 0x00000004040e7825 */ /* 0x002fc600078e02fa */
[----:B------:R-:W2:Y:S04]  /*22480*/  LDL.LU.64 R250, [R1+0x8] ;  /* 0x0000080001fa7983 */ /* 0x000ea80000300a00 */
[----:B------:R1:W-:Y:S04]  /*22490*/  STL.64 [R1+0x358], R14 ;  /* 0x0003580e01007387 */ /* 0x0003e80000100a00 */
[----:B------:R-:W-:Y:S04]  /*224a0*/  STL.64 [R1+0x4e0], R50 ;  /* 0x0004e03201007387 */ /* 0x000fe80000100a00 */
[----:B------:R-:W-:Y:S01]  /*224b0*/  STL.64 [R1+0x1db0], R50 ;  /* 0x001db03201007387 */ /* 0x000fe20000100a00 */
[----:B-1----:R-:W-:-:S03]  /*224c0*/  IMAD.WIDE R14, R4, 0x4, R44 ;  /* 0x00000004040e7825 */ /* 0x002fc600078e022c */
[----:B------:R-:W-:Y:S04]  /*224d0*/  STL.64 [R1+0x4d0], R24 ;  /* 0x0004d01801007387 */ /* 0x000fe80000100a00 */
[----:B------:R-:W-:Y:S04]  /*224e0*/  STL.64 [R1+0x1db8], R24 ;  /* 0x001db81801007387 */ /* 0x000fe80000100a00 */
[----:B------:R1:W-:Y:S02]  /*224f0*/  STL.64 [R1+0x388], R14 ;  /* 0x0003880e01007387 */ /* 0x0003e40000100a00 */
[----:B-1----:R-:W-:-:S04]  /*22500*/  IMAD.WIDE R14, R4, 0x4, R38 ;  /* 0x00000004040e7825 */ /* 0x002fc800078e0226 */
[C---:B------:R-:W-:Y:S01]  /*22510*/  IMAD.WIDE R18, R4.reuse, 0x4, R26 ;  /* 0x0000000404127825 */ /* 0x040fe200078e021a */
[----:B------:R1:W-:Y:S04]  /*22520*/  STL.64 [R1+0x3a8], R14 ;  /* 0x0003a80e01007387 */ /* 0x0003e80000100a00 */
[----:B------:R-:W-:Y:S01]  /*22530*/  STL.64 [R1+0x3e0], R18 ;  /* 0x0003e01201007387 */ /* 0x000fe20000100a00 */
[----:B-1----:R-:W-:-:S05]  /*22540*/  IMAD.WIDE R14, R4, 0x4, R36 ;  /* 0x00000004040e7825 */ /* 0x002fca00078e0224 */
[----:B------:R1:W-:Y:S01]  /*22550*/  STL.64 [R1+0x418], R14 ;  /* 0x0004180e01007387 */ /* 0x0003e20000100a00 */
[----:B------:R-:W-:-:S04]  /*22560*/  IMAD.WIDE R16, R4, 0x4, R30 ;  /* 0x0000000404107825 */ /* 0x000fc800078e021e */
[----:B------:R-:W-:-:S04]  /*22570*/  IMAD.WIDE R20, R4, 0x4, R34 ;  /* 0x0000000404147825 */ /* 0x000fc800078e0222 */
[----:B-1----:R-:W-:-:S05]  /*22580*/  IMAD.WIDE R14, R4, 0x4, R28 ;  /* 0x00000004040e7825 */ /* 0x002fca00078e021c */
[----:B------:R1:W-:Y:S01]  /*22590*/  STL.64 [R1+0x378], R14 ;  /* 0x0003780e01007387 */ /* 0x0003e20000100a00 */
[----:B------:R-:W-:-:S03]  /*225a0*/  IMAD.WIDE R12, R4, 0x4, R12 ;  /* 0x00000004040c7825 */ /* 0x000fc600078e020c */
[----:B------:R-:W-:Y:S04]  /*225b0*/  STL.64 [R1+0x3b8], R16 ;  /* 0x0003b81001007387 */ /* 0x000fe80000100a00 */
[----:B------:R-:W-:Y:S01]  /*225c0*/  STL.64 [R1+0x398], R20 ;  /* 0x0003981401007387 */ /* 0x000fe20000100a00 */
[----:B-1----:R-:W-:-:S05]  /*225d0*/  IMAD.WIDE R14, R4, 0x4, R32 ;  /* 0x00000004040e7825 */ /* 0x002fca00078e0220 */
[----:B------:R-:W-:Y:S04]  /*225e0*/  STL.64 [R1+0x408], R14 ;  /* 0x0004080e01007387 */ /* 0x000fe80000100a00 */
[----:B------:R-:W-:Y:S04]  /*225f0*/  STL.64 [R1+0x1dc0], R4 ;  /* 0x001dc00401007387 */ /* 0x000fe80000100a00 */
[----:B------:R1:W-:Y:S02]  /*22600*/  STL.64 [R1+0x430], R12 ;  /* 0x0004300c01007387 */ /* 0x0003e40000100a00 */
[----:B-1----:R-:W-:-:S04]  /*22610*/  IMAD.WIDE R12, R2, 0x4, R246 ;  /* 0x00000004020c7825 */ /* 0x002fc800078e02f6 */
[----:B---3--:R-:W-:-:S04]  /*22620*/  IMAD.WIDE R52, R2, 0x4, R52 ;  /* 0x0000000402347825 */ /* 0x008fc800078e0234 */
[C---:B------:R-:W-:Y:S01]  /*22630*/  IMAD.WIDE R4, R2.reuse, 0x4, R10 ;  /* 0x0000000402047825 */ /* 0x040fe200078e020a */
[----:B------:R-:W-:Y:S03]  /*22640*/  STL.64 [R1+0x4c8], R12 ;  /* 0x0004c80c01007387 */ /* 0x000fe60000100a00 */
[C---:B------:R-:W-:Y:S01]  /*22650*/  IMAD.WIDE R38, R2.reuse, 0x4, R6 ;  /* 0x0000000402267825 */ /* 0x040fe200078e0206 */
[----:B------:R1:W-:Y:S04]  /*22660*/  STL.64 [R1+0x4b8], R4 ;  /* 0x0004b80401007387 */ /* 0x0003e80000100a00 */
[----:B------:R-:W-:Y:S04]  /*22670*/  STL.64 [R1+0x1dc8], R12 ;  /* 0x001dc80c01007387 */ /* 0x000fe80000100a00 */
[----:B------:R-:W-:Y:S01]  /*22680*/  STL.64 [R1+0x4c0], R52 ;  /* 0x0004c03401007387 */ /* 0x000fe20000100a00 */
[----:B------:R-:W-:-:S03]  /*22690*/  IMAD.WIDE R26, R2, 0x4, R8 ;  /* 0x00000004021a7825 */ /* 0x000fc600078e0208 */
[----:B------:R-:W-:Y:S04]  /*226a0*/  STL.64 [R1+0x1dd0], R52 ;  /* 0x001dd03401007387 */ /* 0x000fe80000100a00 */
[----:B------:R-:W-:Y:S04]  /*226b0*/  STL.64 [R1+0x4b0], R38 ;  /* 0x0004b02601007387 */ /* 0x000fe80000100a00 */
[----:B------:R-:W-:Y:S01]  /*226c0*/  STL.64 [R1+0x1dd8], R38 ;  /* 0x001dd82601007387 */ /* 0x000fe20000100a00 */
[----:B------:R-:W-:-:S04]  /*226d0*/  IMAD.WIDE R10, R2, 0x4, R244 ;  /* 0x00000004020a7825 */ /* 0x000fc800078e02f4 */
        /* <DEDUP_REMOVED lines=11> */
[----:B----4-:R-:W-:-:S05]  /*22790*/  IMAD.WIDE R246, R2, 0x4, R54 ;  /* 0x0000000402f67825 */ /* 0x010fca00078e0236 */
[----:B------:R-:W-:Y:S04]  /*227a0*/  STL.64 [R1+0x4a8], R246 ;  /* 0x0004a8f601007387 */ /* 0x000fe80000100a00 */
[----:B------:R-:W-:Y:S01]  /*227b0*/  STL.64 [R1+0x1de0], R246 ;  /* 0x001de0f601007387 */ /* 0x000fe20000100a00 */
[----:B--2---:R-:W-:-:S04]  /*227c0*/  IMAD.WIDE R54, R2, 0x4, R56 ;  /* 0x0000000402367825 */ /* 0x004fc800078e0238 */
[----:B-1----:R-:W-:-:S05]  /*227d0*/  IMAD.WIDE R4, R2, 0x4, R250 ;  /* 0x0000000402047825 */ /* 0x002fca00078e02fa */
[----:B------:R1:W-:Y:S04]  /*227e0*/  STL.64 [R1+0x498], R4 ;  /* 0x0004980401007387 */ /* 0x0003e80000100a00 */
[----:B------:R-:W-:Y:S01]  /*227f0*/  STL.64 [R1+0x4a0], R54 ;  /* 0x0004a03601007387 */ /* 0x000fe20000100a00 */
[----:B------:R-:W-:-:S03]  /*22800*/  IMAD.WIDE R56, R2, 0x4, R242 ;  /* 0x0000000402387825 */ /* 0x000fc600078e02f2 */
[----:B------:R-:W-:Y:S01]  /*22810*/  STL.64 [R1+0x1de8], R54 ;  /* 0x001de83601007387 */ /* 0x000fe20000100a00 */
[----:B-1----:R-:W-:-:S03]  /*22820*/  IMAD.WIDE R4, R2, 0x4, R240 ;  /* 0x0000000402047825 */ /* 0x002fc600078e02f0 */
[----:B------:R-:W-:Y:S04]  /*22830*/  STL.64 [R1+0x490], R26 ;  /* 0x0004901a01007387 */ /* 0x000fe80000100a00 */
[----:B------:R1:W-:Y:S04]  /*22840*/  STL.64 [R1+0x1df0], R26 ;  /* 0x001df01a01007387 */ /* 0x0003e80000100a00 */
[----:B------:R-:W2:Y:S04]  /*22850*/  LDL.64 R42, [R1+0xc10] ;  /* 0x000c1000012a7983 */ /* 0x000ea80000100a00 */
[----:B------:R-:W3:Y:S04]  /*22860*/  LDL.64 R44, [R1+0xbf0] ;  /* 0x000bf000012c7983 */ /* 0x000ee80000100a00 */
[----:B------:R-:W-:Y:S04]  /*22870*/  STL.64 [R1+0x478], R4 ;  /* 0x0004780401007387 */ /* 0x000fe80000100a00 */
[----:B------:R-:W-:Y:S01]  /*22880*/  STL.64 [R1+0x488], R10 ;  /* 0x0004880a01007387 */ /* 0x000fe20000100a00 */
[----:B------:R-:W-:-:S03]  /*22890*/  IMAD.WIDE R250, R2, 0x4, R232 ;  /* 0x0000000402fa7825 */ /* 0x000fc600078e02e8 */
[----:B------:R4:W-:Y:S01]  /*228a0*/  STL.64 [R1+0x1e08], R10 ;  /* 0x001e080a01007387 */ /* 0x0009e20000100a00 */
[----:B-1----:R-:W-:-:S03]  /*228b0*/  IMAD.WIDE R26, R2, 0x4, R58 ;  /* 0x00000004021a7825 */ /* 0x002fc600078e023a */
[----:B----4-:R-:W4:Y:S04]  /*228c0*/  LDL.64 R10, [R1+0x388] ;  /* 0x00038800010a7983 */ /* 0x010f280000100a00 */
        /* <DEDUP_REMOVED lines=38> */
[----:B------:R1:W-:Y:S01]  /*22b30*/  STL.64 [R1+0x1e80], R70 ;  /* 0x001e804601007387 */ /* 0x0003e20000100a00 */
        /* <DEDUP_REMOVED lines=89> */
[----:B------:R-:W-:Y:S04]  /*230d0*/  STL.64 [R1+0x210], R160 ;  /* 0x000210a001007387 */ /* 0x000fe80000100a00 */
[----:B------:R-:W-:Y:S01]  /*230e0*/  STL.64 [R1+0x200], R164 ;  /* 0x000200a401007387 */ /* 0x000fe20000100a00 */
[----:B------:R-:W-:-:S03]  /*230f0*/  IMAD.WIDE R232, R2, 0x4, R176 ;  /* 0x0000000402e87825 */ /* 0x000fc600078e02b0 */
[----:B------:R-:W-:Y:S04]  /*23100*/  STL.64 [R1+0x1f8], R166 ;  /* 0x0001f8a601007387 */ /* 0x000fe80000100a00 */
[----:B------:R3:W-:Y:S01]  /*23110*/  STL.64 [R1+0x1e8], R38 ;  /* 0x0001e82601007387 */ /* 0x0007e20000100a00 */
[----:B------:R-:W-:-:S03]  /*23120*/  IMAD.WIDE R24, R2, 0x4, R178 ;  /* 0x0000000402187825 */ /* 0x000fc600078e02b2 */
[----:B------:R-:W-:Y:S04]  /*23130*/  STL.64 [R1+0x1f0], R168 ;  /* 0x0001f0a801007387 */ /* 0x000fe80000100a00 */
[----:B------:R-:W-:Y:S04]  /*23140*/  STL.64 [R1+0x1e0], R172 ;  /* 0x0001e0ac01007387 */ /* 0x000fe80000100a00 */
[----:B------:R-:W2:Y:S04]  /*23150*/  LDL.64 R176, [R1+0x358] ;  /* 0x0003580001b07983 */ /* 0x000ea80000100a00 */
[----:B------:R-:W-:Y:S04]  /*23160*/  STL.64 [R1+0x1d8], R174 ;  /* 0x0001d8ae01007387 */ /* 0x000fe80000100a00 */
[----:B------:R-:W4:Y:S01]  /*23170*/  LDL.64 R178, [R1+0x378] ;  /* 0x0003780001b27983 */ /* 0x000f220000100a00 */
[----:B------:R-:W-:-:S03]  /*23180*/  IMAD.WIDE R180, R2, 0x4, R180 ;  /* 0x0000000402b47825 */ /* 0x000fc600078e02b4 */
[----:B------:R-:W-:Y:S01]  /*23190*/  STL.64 [R1+0x1d0], R232 ;  /* 0x0001d0e801007387 */ /* 0x000fe20000100a00 */
[----:B------:R-:W-:-:S03]  /*231a0*/  IMAD.WIDE R182, R2, 0x4, R182 ;  /* 0x0000000402b67825 */ /* 0x000fc600078e02b6 */
[----:B------:R-:W-:Y:S01]  /*231b0*/  STL.64 [R1+0x1c8], R24 ;  /* 0x0001c81801007387 */ /* 0x000fe20000100a00 */
[----:B------:R-:W-:-:S03]  /*231c0*/  IMAD.WIDE R234, R2, 0x4, R184 ;  /* 0x0000000402ea7825 */ /* 0x000fc600078e02b8 */
[----:B------:R-:W3:Y:S01]  /*231d0*/  LDL.64 R184, [R1+0x3a8] ;  /* 0x0003a80001b87983 */ /* 0x000ee20000100a00 */
        /* <DEDUP_REMOVED lines=13> */
[----:B------:R-:W-:Y:S04]  /*232b0*/  STL.64 [R1+0x1a0], R188 ;  /* 0x0001a0bc01007387 */ /* 0x000fe80000100a00 */
[----:B------:R-:W3:Y:S01]  /*232c0*/  LDL.64 R192, [R1+0x418] ;  /* 0x0004180001c07983 */ /* 0x000ee20000100a00 */
[----:B------:R-:W-:-:S03]  /*232d0*/  IMAD.WIDE R238, R2, 0x4, R200 ;  /* 0x0000000402ee7825 */ /* 0x000fc600078e02c8 */
[----:B------:R-:W-:Y:S01]  /*232e0*/  STL.64 [R1+0x198], R100 ;  /* 0x0001986401007387 */ /* 0x000fe20000100a00 */
[----:B------:R-:W-:-:S03]  /*232f0*/  IMAD.WIDE R14, R2, 0x4, R202 ;  /* 0x00000004020e7825 */ /* 0x000fc600078e02ca */
[----:B------:R-:W3:Y:S04]  /*23300*/  LDL.64 R194, [R1+0x430] ;  /* 0x0004300001c27983 */ /* 0x000ee80000100a00 */
[----:B------:R-:W-:Y:S01]  /*23310*/  STL.64 [R1+0x190], R236 ;  /* 0x000190ec01007387 */ /* 0x000fe20000100a00 */
[----:B------:R-:W-:-:S03]  /*23320*/  IMAD.WIDE R58, R2, 0x4, R204 ;  /* 0x00000004023a7825 */ /* 0x000fc600078e02cc */
[----:B------:R-:W-:Y:S04]  /*23330*/  STL.64 [R1+0x188], R16 ;  /* 0x0001881001007387 */ /* 0x000fe80000100a00 */
[----:B------:R-:W3:Y:S01]  /*23340*/  LDL.64 R200, [R1+0xbd0] ;  /* 0x000bd00001c87983 */ /* 0x000ee20000100a00 */
[----:B------:R-:W-:-:S03]  /*23350*/  IMAD.WIDE R98, R2, 0x4, R206 ;  /* 0x0000000402627825 */ /* 0x000fc600078e02ce */
[----:B------:R-:W-:Y:S04]  /*23360*/  STL.64 [R1+0x180], R60 ;  /* 0x0001803c01007387 */ /* 0x000fe80000100a00 */
[----:B------:R-:W-:Y:S01]  /*23370*/  STL.64 [R1+0x178], R198 ;  /* 0x000178c601007387 */ /* 0x000fe20000100a00 */
[----:B------:R-:W-:-:S03]  /*23380*/  IMAD.WIDE R240, R2, 0x4, R208 ;  /* 0x0000000402f07825 */ /* 0x000fc600078e02d0 */
[----:B------:R-:W3:Y:S01]  /*23390*/  LDL.64 R202, [R1+0xbb0] ;  /* 0x000bb00001ca7983 */ /* 0x000ee20000100a00 */
[----:B------:R-:W-:-:S03]  /*233a0*/  IMAD.WIDE R12, R2, 0x4, R210 ;  /* 0x00000004020c7825 */ /* 0x000fc600078e02d2 */
[----:B------:R-:W-:Y:S04]  /*233b0*/  STL.64 [R1+0x170], R238 ;  /* 0x000170ee01007387 */ /* 0x000fe80000100a00 */
[----:B------:R-:W-:Y:S01]  /*233c0*/  STL.64 [R1+0x168], R14 ;  /* 0x0001680e01007387 */ /* 0x000fe20000100a00 */
[----:B------:R-:W-:-:S03]  /*233d0*/  IMAD.WIDE R32, R2, 0x4, R212 ;  /* 0x0000000402207825 */ /* 0x000fc600078e02d4 */
[----:B------:R-:W3:Y:S04]  /*233e0*/  LDL.64 R204, [R1+0x918] ;  /* 0x0009180001cc7983 */ /* 0x000ee80000100a00 */
[----:B------:R-:W3:Y:S04]  /*233f0*/  LDL.64 R206, [R1+0x8f8] ;  /* 0x0008f80001ce7983 */ /* 0x000ee80000100a00 */
[----:B------:R-:W-:Y:S01]  /*23400*/  STL.64 [R1+0x160], R58 ;  /* 0x0001603a01007387 */ /* 0x000fe20000100a00 */
[----:B------:R-:W-:-:S03]  /*23410*/  IMAD.WIDE R94, R2, 0x4, R214 ;  /* 0x00000004025e7825 */ /* 0x000fc600078e02d6 */
[----:B------:R-:W3:Y:S04]  /*23420*/  LDL.64 R208, [R1+0x8d8] ;  /* 0x0008d80001d07983 */ /* 0x000ee80000100a00 */
[----:B------:R-:W-:Y:S01]  /*23430*/  STL.64 [R1+0x158], R98 ;  /* 0x0001586201007387 */ /* 0x000fe20000100a00 */
[----:B------:R-:W-:-:S03]  /*23440*/  IMAD.WIDE R242, R2, 0x4, R216 ;  /* 0x0000000402f27825 */ /* 0x000fc600078e02d8 */
[----:B------:R-:W3:Y:S01]  /*23450*/  LDL.64 R210, [R1+0x8b8] ;  /* 0x0008b80001d27983 */ /* 0x000ee20000100a00 */
[----:B------:R-:W-:-:S03]  /*23460*/  IMAD.WIDE R4, R2, 0x4, R218 ;  /* 0x0000000402047825 */ /* 0x000fc600078e02da */
[----:B------:R-:W-:Y:S04]  /*23470*/  STL.64 [R1+0x150], R240 ;  /* 0x000150f001007387 */ /* 0x000fe80000100a00 */
[----:B------:R3:W-:Y:S01]  /*23480*/  STL.64 [R1+0x148], R12 ;  /* 0x0001480c01007387 */ /* 0x0007e20000100a00 */
[----:B------:R-:W-:-:S03]  /*23490*/  IMAD.WIDE R196, R2, 0x4, R220 ;  /* 0x0000000402c47825 */ /* 0x000fc600078e02dc */
[----:B------:R-:W3:Y:S04]  /*234a0*/  LDL.64 R212, [R1+0x898] ;  /* 0x0008980001d47983 */ /* 0x000ee80000100a00 */
[----:B------:R-:W3:Y:S04]  /*234b0*/  LDL.64 R214, [R1+0x878] ;  /* 0x0008780001d67983 */ /* 0x000ee80000100a00 */
[----:B------:R-:W-:Y:S01]  /*234c0*/  STL.64 [R1+0x140], R32 ;  /* 0x0001402001007387 */ /* 0x000fe20000100a00 */
[----:B------:R-:W-:-:S03]  /*234d0*/  IMAD.WIDE R92, R2, 0x4, R222 ;  /* 0x00000004025c7825 */ /* 0x000fc600078e02de */
[----:B------:R-:W3:Y:S01]  /*234e0*/  LDL.64 R216, [R1+0x858] ;  /* 0x0008580001d87983 */ /* 0x000ee20000100a00 */
[----:B------:R-:W-:-:S03]  /*234f0*/  IMAD.WIDE R244, R2, 0x4, R224 ;  /* 0x0000000402f47825 */ /* 0x000fc600078e02e0 */
[----:B------:R-:W-:Y:S04]  /*23500*/  STL.64 [R1+0x138], R94 ;  /* 0x0001385e01007387 */ /* 0x000fe80000100a00 */
[----:B------:R-:W3:Y:S04]  /*23510*/  LDL.64 R218, [R1+0x838] ;  /* 0x0008380001da7983 */ /* 0x000ee80000100a00 */
[----:B------:R-:W-:Y:S04]  /*23520*/  STL.64 [R1+0x130], R242 ;  /* 0x000130f201007387 */ /* 0x000fe80000100a00 */
[----:B------:R3:W-:Y:S04]  /*23530*/  STL.64 [R1+0x128], R4 ;  /* 0x0001280401007387 */ /* 0x0007e80000100a00 */
[----:B------:R-:W3:Y:S04]  /*23540*/  LDL.64 R220, [R1+0x818] ;  /* 0x0008180001dc7983 */ /* 0x000ee80000100a00 */
[----:B------:R-:W3:Y:S04]  /*23550*/  LDL.64 R222, [R1+0x7f8] ;  /* 0x0007f80001de7983 */ /* 0x000ee80000100a00 */
[----:B------:R-:W-:Y:S04]  /*23560*/  STL.64 [R1+0x120], R196 ;  /* 0x000120c401007387 */ /* 0x000fe80000100a00 */
[----:B------:R-:W3:Y:S04]  /*23570*/  LDL.64 R224, [R1+0x7d8] ;  /* 0x0007d80001e07983 */ /* 0x000ee80000100a00 */
[----:B------:R-:W-:Y:S04]  /*23580*/  STL.64 [R1+0x118], R92 ;  /* 0x0001185c01007387 */ /* 0x000fe80000100a00 */
[----:B------:R3:W-:Y:S04]  /*23590*/  STL.64 [R1+0x110], R244 ;  /* 0x000110f401007387 */ /* 0x0007e80000100a00 */
        /* <DEDUP_REMOVED lines=21> */
[----:B--2---:R-:W-:Y:S04]  /*236f0*/  LDGSTS.E [R0+0x2000c], desc[UR4][R176.64], !P0 ;  /* 0x2000c000b0007fae */ /* 0x004fe8000c121844 */
[----:B----4-:R-:W-:Y:S04]  /*23700*/  LDGSTS.E [R0+0x2400c], desc[UR4][R178.64], !P0 ;  /* 0x2400c000b2007fae */ /* 0x010fe8000c121844 */
[----:B------:R-:W-:Y:S04]  /*23710*/  LDGSTS.E [R0+0x28000], desc[UR4][R10.64], !P6 ;  /* 0x280000000a007fae */ /* 0x000fe8000f121844 */
[----:B------:R-:W-:Y:S04]  /*23720*/  LDGSTS.E [R0+0x2c000], desc[UR4][R20.64], !P6 ;  /* 0x2c00000014007fae */ /* 0x000fe8000f121844 */
[----:B---3--:R-:W-:Y:S04]  /*23730*/  LDGSTS.E [R0+0x28004], desc[UR4][R184.64], !P1 ;  /* 0x28004000b8007fae */ /* 0x008fe8000c921844 */
[----:B------:R-:W2:Y:S04]  /*23740*/  LDL.64 R10, [R1+0x5d8] ;  /* 0x0005d800010a7983 */ /* 0x000ea80000100a00 */
[----:B------:R-:W3:Y:S04]  /*23750*/  LDL.64 R20, [R1+0x5b8] ;  /* 0x0005b80001147983 */ /* 0x000ee80000100a00 */
[----:B------:R-:W-:Y:S04]  /*23760*/  LDGSTS.E [R0+0x2c004], desc[UR4][R186.64], !P1 ;  /* 0x2c004000ba007fae */ /* 0x000fe8000c921844 */
[----:B------:R-:W-:Y:S04]  /*23770*/  LDGSTS.E [R0+0x28008], desc[UR4][R18.64], !P2 ;  /* 0x2800800012007fae */ /* 0x000fe8000d121844 */
[----:B------:R-:W-:Y:S04]  /*23780*/  LDGSTS.E [R0+0x2c008], desc[UR4][R190.64], !P2 ;  /* 0x2c008000be007fae */ /* 0x000fe8000d121844 */
[----:B------:R-:W4:Y:S04]  /*23790*/  LDL.64 R18, [R1+0x578] ;  /* 0x0005780001127983 */ /* 0x000f280000100a00 */
[----:B------:R-:W-:Y:S04]  /*237a0*/  LDGSTS.E [R0+0x2800c], desc[UR4][R192.64], !P4 ;  /* 0x2800c000c0007fae */ /* 0x000fe8000e121844 */
[----:B------:R-:W-:Y:S04]  /*237b0*/  LDGSTS.E [R0+0x2c00c], desc[UR4][R194.64], !P4 ;  /* 0x2c00c000c2007fae */ /* 0x000fe8000e121844 */
[----:B------:R-:W0:Y:S04]  /*237c0*/  LDGDEPBAR ;  /* 0x00000000000079af */ /* 0x000e280000000000 */
[----:B------:R-:W-:Y:S04]  /*237d0*/  LDGSTS.E [R249+0x40000], desc[UR4][R42.64], P3 ;  /* 0x400000002af97fae */ /* 0x000fe80009921844 */
[----:B------:R-:W-:Y:S04]  /*237e0*/  LDGSTS.E [R249+0x40400], desc[UR4][R44.64], P3 ;  /* 0x404000002cf97fae */ /* 0x000fe80009921844 */
[----:B------:R-:W-:Y:S04]  /*237f0*/  LDGSTS.E [R249+0x40800], desc[UR4][R200.64], P3 ;  /* 0x40800000c8f97fae */ /* 0x000fe80009921844 */
[----:B------:R-:W4:Y:S04]  /*23800*/  LDL.64 R42, [R1+0x558] ;  /* 0x00055800012a7983 */ /* 0x000f280000100a00 */
[----:B------:R-:W-:Y:S04]  /*23810*/  LDGSTS.E [R249+0x40c00], desc[UR4][R202.64], P3 ;  /* 0x40c00000caf97fae */ /* 0x000fe80009921844 */
[----:B------:R-:W4:Y:S04]  /*23820*/  LDL.64 R44, [R1+0x538] ;  /* 0x00053800012c7983 */ /* 0x000f280000100a00 */
        /* <DEDUP_REMOVED lines=41> */
[----:B--2---:R-:W-:Y:S04]  /*23ac0*/  LDGSTS.E [R249+0x47800], desc[UR4][R10.64], P3 ;  /* 0x478000000af97fae */ /* 0x004fe80009921844 */
[----:B---3--:R-:W-:Y:S04]  /*23ad0*/  LDGSTS.E [R249+0x47c00], desc[UR4][R20.64], P3 ;  /* 0x47c0000014f97fae */ /* 0x008fe80009921844 */
[----:B------:R-:W-:Y:S04]  /*23ae0*/  LDGSTS.E [R249+0x50000], desc[UR4][R170.64], P3 ;  /* 0x50000000aaf97fae */ /* 0x000fe80009921844 */
[----:B------:R-:W2:Y:S04]  /*23af0*/  LDL.LU.64 R10, [R1+0x1e08] ;  /* 0x001e0800010a7983 */ /* 0x000ea80000300a00 */
[----:B------:R-:W3:Y:S04]  /*23b00*/  LDL.LU.64 R20, [R1+0x1e00] ;  /* 0x001e000001147983 */ /* 0x000ee80000300a00 */
[----:B----4-:R-:W-:Y:S04]  /*23b10*/  LDGSTS.E [R249+0x50400], desc[UR4][R18.64], P3 ;  /* 0x5040000012f97fae */ /* 0x010fe80009921844 */
[----:B------:R-:W4:Y:S04]  /*23b20*/  LDL.64 R18, [R1+0xc08] ;  /* 0x000c080001127983 */ /* 0x000f280000100a00 */
[----:B------:R-:W-:Y:S04]  /*23b30*/  LDGSTS.E [R249+0x50800], desc[UR4][R42.64], P3 ;  /* 0x508000002af97fae */ /* 0x000fe80009921844 */
[----:B------:R-:W-:Y:S04]  /*23b40*/  LDGSTS.E [R249+0x50c00], desc[UR4][R44.64], P3 ;  /* 0x50c000002cf97fae */ /* 0x000fe80009921844 */
[----:B------:R-:W2:Y:S04]  /*23b50*/  LDL.64 R42, [R1+0xbe8] ;  /* 0x000be800012a7983 */ /* 0x000ea80000100a00 */
[----:B------:R-:W2:Y:S04]  /*23b60*/  LDL.64 R44, [R1+0xbc8] ;  /* 0x000bc800012c7983 */ /* 0x000ea80000100a00 */
[----:B---3--:R-:W-:Y:S04]  /*23b70*/  LDGSTS.E [R249+0x51000], desc[UR4][R20.64], P3 ;  /* 0x5100000014f97fae */ /* 0x008fe80009921844 */
        /* <DEDUP_REMOVED lines=8> */
[----:B------:R-:W-:Y:S04]  /*23c00*/  LDGSTS.E [R249+0x53000], desc[UR4][R54.64], P3 ;  /* 0x5300000036f97fae */ /* 0x000fe80009921844 */
[----:B------:R-:W4:Y:S04]  /*23c10*/  LDL.LU.64 R250, [R1+0x1df8] ;  /* 0x001df80001fa7983 */ /* 0x000f280000300a00 */
        /* <DEDUP_REMOVED lines=46> */
[----:B----4-:R-:W-:Y:S04]  /*23f00*/  LDGSTS.E [R250+0x40100], desc[UR4][R18.64], P3 ;  /* 0x4010000012fa7fae */ /* 0x010fe80009921844 */
[----:B--2---:R-:W-:Y:S04]  /*23f10*/  LDGSTS.E [R250+0x40500], desc[UR4][R42.64], P3 ;  /* 0x405000002afa7fae */ /* 0x004fe80009921844 */
[----:B------:R-:W-:Y:S04]  /*23f20*/  LDGSTS.E [R250+0x40900], desc[UR4][R44.64], P3 ;  /* 0x409000002cfa7fae */ /* 0x000fe80009921844 */
[----:B------:R-:W2:Y:S04]  /*23f30*/  LDL.64 R18, [R1+0x740] ;  /* 0x0007400001127983 */ /* 0x000ea80000100a00 */
[----:B------:R-:W4:Y:S04]  /*23f40*/  LDL.64 R42, [R1+0x720] ;  /* 0x00072000012a7983 */ /* 0x000f280000100a00 */
[----:B---3--:R-:W-:Y:S04]  /*23f50*/  LDGSTS.E [R250+0x40d00], desc[UR4][R20.64], P3 ;  /* 0x40d0000014fa7fae */ /* 0x008fe80009921844 */
[----:B------:R-:W3:Y:S04]  /*23f60*/  LDL.64 R44, [R1+0x6f8] ;  /* 0x0006f800012c7983 */ /* 0x000ee80000100a00 */
[----:B------:R-:W3:Y:S04]  /*23f70*/  LDL.64 R20, [R1+0x6d8] ;  /* 0x0006d80001147983 */ /* 0x000ee80000100a00 */
[----:B------:R-:W-:Y:S04]  /*23f80*/  LDGSTS.E [R250+0x41100], desc[UR4][R26.64], P3 ;  /* 0x411000001afa7fae */ /* 0x000fe80009921844 */
[----:B------:R-:W-:Y:S04]  /*23f90*/  LDGSTS.E [R250+0x41500], desc[UR4][R54.64], P3 ;  /* 0x4150000036fa7fae */ /* 0x000fe80009921844 */
[----:B------:R-:W3:Y:S04]  /*23fa0*/  LDL.LU.64 R26, [R1+0x1df0] ;  /* 0x001df000011a7983 */ /* 0x000ee80000300a00 */
        /* <DEDUP_REMOVED lines=28> */
[----:B----4-:R-:W-:Y:S04]  /*24170*/  LDGSTS.E [R250+0x45100], desc[UR4][R42.64], P3 ;  /* 0x451000002afa7fae */ /* 0x010fe80009921844 */
[----:B------:R-:W2:Y:S04]  /*24180*/  LDL.LU.64 R18, [R1+0x1d78] ;  /* 0x001d780001127983 */ /* 0x000ea80000300a00 */
[----:B------:R-:W4:Y:S04]  /*24190*/  LDL.LU.64 R42, [R1+0x1d70] ;  /* 0x001d7000012a7983 */ /* 0x000f280000300a00 */
        /* <DEDUP_REMOVED lines=15> */
[----:B------:R-:W2:Y:S04]  /*24290*/  LDL.LU.64 R20, [R1+0x1d60] ;  /* 0x001d600001147983 */ /* 0x000ea80000300a00 */
        /* <DEDUP_REMOVED lines=16> */
[----:B------:R-:W-:Y:S04]  /*243a0*/  LDGSTS.E [R250+0x54900], desc[UR4][R116.64], P3 ;  /* 0x5490000074fa7fae */ /* 0x000fe80009921844 */
[----:B------:R-:W3:Y:S04]  /*243b0*/  LDL.LU.64 R22, [R1+0x1d50] ;  /* 0x001d500001167983 */ /* 0x000ee80000300a00 */
[----:B------:R-:W-:Y:S04]  /*243c0*/  LDGSTS.E [R250+0x54d00], desc[UR4][R124.64], P3 ;  /* 0x54d000007cfa7fae */ /* 0x000fe80009921844 */
[----:B------:R-:W4:Y:S04]  /*243d0*/  LDL.LU.64 R40, [R1+0x1d48] ;  /* 0x001d480001287983 */ /* 0x000f280000300a00 */
[----:B------:R-:W-:Y:S04]  /*243e0*/  LDGSTS.E [R250+0x55100], desc[UR4][R132.64], P3 ;  /* 0x5510000084fa7fae */ /* 0x000fe80009921844 */
[----:B------:R-:W2:Y:S04]  /*243f0*/  LDL.LU.64 R24, [R1+0x1d40] ;  /* 0x001d400001187983 */ /* 0x000ea80000300a00 */
        /* <DEDUP_REMOVED lines=13> */
[----:B------:R-:W2:Y:S04]  /*244d0*/  LDL.64 R180, [R1+0xbe0] ;  /* 0x000be00001b47983 */ /* 0x000ea80000100a00 */
[----:B------:R-:W4:Y:S04]  /*244e0*/  LDL.64 R172, [R1+0xbc0] ;  /* 0x000bc00001ac7983 */ /* 0x000f280000100a00 */
        /* <DEDUP_REMOVED lines=31> */
[----:B------:R-:W4:Y:S04]  /*246e0*/  LDL.LU.64 R32, [R1+0x1d08] ;  /* 0x001d080001207983 */ /* 0x000f280000300a00 */
[----:B---3--:R-:W-:Y:S04]  /*246f0*/  LDGSTS.E [R251+0x40200], desc[UR4][R188.64], P3 ;  /* 0x40200000bcfb7fae */ /* 0x008fe80009921844 */
[----:B--2---:R-:W-:Y:S04]  /*24700*/  LDGSTS.E [R251+0x40600], desc[UR4][R180.64], P3 ;  /* 0x40600000b4fb7fae */ /* 0x004fe80009921844 */
        /* <DEDUP_REMOVED lines=57> */
[----:B------:R-:W-:Y:S04]  /*24aa0*/  LDGSTS.E [R251+0x53a00], desc[UR4][R86.64], P3 ;  /* 0x53a0000056fb7fae */ /* 0x000fe80009921844 */
[----:B------:R-:W3:Y:S04]  /*24ab0*/  LDL.64 R90, [R1+0xbf8] ;  /* 0x000bf800015a7983 */ /* 0x000ee80000100a00 */
[----:B------:R-:W4:Y:S04]  /*24ac0*/  LDL.64 R84, [R1+0xbb8] ;  /* 0x000bb80001547983 */ /* 0x000f280000100a00 */
[----:B------:R-:W2:Y:S04]  /*24ad0*/  LDL.64 R86, [R1+0xbd8] ;  /* 0x000bd80001567983 */ /* 0x000ea80000100a00 */
        /* <DEDUP_REMOVED lines=91> */
[----:B------:R-:W2:Y:S04]  /*25090*/  LDL.LU.64 R52, [R1+0x1be0] ;  /* 0x001be00001347983 */ /* 0x000ea80000300a00 */
[----:B------:R-:W-:Y:S04]  /*250a0*/  LDGSTS.E [R252+0x51f00], desc[UR4][R54.64], P3 ;  /* 0x51f0000036fc7fae */ /* 0x000fe80009921844 */
[----:B------:R-:W-:Y:S04]  /*250b0*/  LDGSTS.E [R252+0x52300], desc[UR4][R56.64], P3 ;  /* 0x5230000038fc7fae */ /* 0x000fe80009921844 */
[----:B------:R-:W-:Y:S04]  /*250c0*/  LDGSTS.E [R252+0x52700], desc[UR4][R8.64], P3 ;  /* 0x5270000008fc7fae */ /* 0x000fe80009921844 */
[----:B------:R-:W3:Y:S04]  /*250d0*/  LDL.LU.64 R54, [R1+0x1bd8] ;  /* 0x001bd80001367983 */ /* 0x000ee80000300a00 */
[----:B------:R-:W4:Y:S04]  /*250e0*/  LDL.LU.64 R56, [R1+0x1bd0] ;  /* 0x001bd00001387983 */ /* 0x000f280000300a00 */
        /* <DEDUP_REMOVED lines=22> */
[----:B------:R1:W-:Y:S04]  /*25250*/  LDGSTS.E [R252+0x57f00], desc[UR4][R244.64], P3 ;  /* 0x57f00000f4fc7fae */ /* 0x0003e80009921844 */
[----:B------:R-:W0:Y:S01]  /*25260*/  LDGDEPBAR ;  /* 0x00000000000079af */ /* 0x000e220000000000 */
[----:B------:R-:W-:-:S02]  /*25270*/  UISETP.GE.AND UP0, UPT, UR7, 0x40, UPT ;  /* 0x000000400700788c */ /* 0x000fc4000bf06270 */
[----:B------:R-:W-:Y:S01]  /*25280*/  UISETP.GT.AND UP1, UPT, UR7, 0xff, UPT ;  /* 0x000000ff0700788c */ /* 0x000fe2000bf24270 */
[----:B------:R-:W2:Y:S01]  /*25290*/  LDL.LU R242, [R1+0xc68] ;  /* 0x000c680001f27983 */ /* 0x000ea20000300800 */
[----:B-1----:R-:W1:Y:S04]  /*252a0*/  LDC R245, c[0x0][0x230] ;  /* 0x00008c00fff57b82 */ /* 0x002e680000000800 */
[----:B------:R-:W-:Y:S01]  /*252b0*/  PLOP3.LUT P0, PT, PT, PT, UP1, 0x80, 0x0 ;  /* 0x000000000000781c */ /* 0x000fe20003f0f018 */
[C---:B----4-:R-:W-:Y:S01]  /*252c0*/  IMAD.WIDE R56, R4.reuse, 0x4, R56 ;  /* 0x0000000404387825 */ /* 0x050fe200078e0238 */
[----:B------:R-:W-:Y:S01]  /*252d0*/  STL.64 [R1+0x22b0], R250 ;  /* 0x0022b0fa01007387 */ /* 0x000fe20000100a00 */
[----:B------:R-:W-:Y:S02]  /*252e0*/  ULDC UR6, c[0x0][0x230] ;  /* 0x00008c0000067ab9 */ /* 0x000fe40000000800 */
[C---:B---3--:R-:W-:Y:S01]  /*252f0*/  IMAD.WIDE R54, R4.reuse, 0x4, R54 ;  /* 0x0000000404367825 */ /* 0x048fe200078e0236 */
[----:B------:R-:W-:Y:S01]  /*25300*/  STL [R1+0x1c78], R10 ;  /* 0x001c780a01007387 */ /* 0x000fe20000100800 */
[----:B------:R-:W3:Y:S02]  /*25310*/  LDC R243, c[0x0][0x230] ;  /* 0x00008c00fff37b82 */ /* 0x000ee40000000800 */
[C---:B--2---:R-:W-:Y:S01]  /*25320*/  IMAD.WIDE R52, R4.reuse, 0x4, R52 ;  /* 0x0000000404347825 */ /* 0x044fe200078e0234 */
[----:B------:R-:W-:Y:S03]  /*25330*/  STL [R1+0x1c68], R7 ;  /* 0x001c680701007387 */ /* 0x000fe60000100800 */
[C---:B------:R-:W-:Y:S01]  /*25340*/  IMAD.WIDE R48, R4.reuse, 0x4, R48 ;  /* 0x0000000404307825 */ /* 0x040fe200078e0230 */
[----:B------:R2:W-:Y:S01]  /*25350*/  STL.64 [R1+0x1bc8], R8 ;  /* 0x001bc80801007387 */ /* 0x0005e20000100a00 */
[----:B------:R-:W4:Y:S02]  /*25360*/  LDC R244, c[0x0][0x230] ;  /* 0x00008c00fff47b82 */ /* 0x000f240000000800 */
[C---:B------:R-:W-:Y:S01]  /*25370*/  IMAD.WIDE R44, R4.reuse, 0x4, R44 ;  /* 0x00000004042c7825 */ /* 0x040fe200078e022c */
[----:B------:R-:W-:Y:S03]  /*25380*/  STL.64 [R1+0x108], R56 ;  /* 0x0001083801007387 */ /* 0x000fe60000100a00 */
[C---:B------:R-:W-:Y:S01]  /*25390*/  IMAD.WIDE R40, R4.reuse, 0x4, R40 ;  /* 0x0000000404287825 */ /* 0x040fe200078e0228 */
[----:B------:R4:W-:Y:S01]  /*253a0*/  STL.64 [R1+0x100], R54 ;  /* 0x0001003601007387 */ /* 0x0009e20000100a00 */
[----:B------:R-:W4:Y:S02]  /*253b0*/  LDC R63, c[0x0][0x230] ;  /* 0x00008c00ff3f7b82 */ /* 0x000f240000000800 */
[----:B-1----:R-:W-:Y:S01]  /*253c0*/  VIADD R59, R245, 0xffffff3d ;  /* 0xffffff3df53b7836 */ /* 0x002fe20000000000 */
[----:B------:R1:W-:Y:S01]  /*253d0*/  STL.64 [R1+0xf8], R52 ;  /* 0x0000f83401007387 */ /* 0x0003e20000100a00 */
[----:B--2---:R-:W-:-:S03]  /*253e0*/  IMAD.WIDE R8, R4, 0x4, R50 ;  /* 0x0000000404087825 */ /* 0x004fc600078e0232 */
[----:B------:R-:W-:Y:S01]  /*253f0*/  ISETP.GE.U32.AND P4, PT, R59, 0x7ffffefe, PT ;  /* 0x7ffffefe3b00780c */ /* 0x000fe20003f86070 */
[----:B------:R-:W2:Y:S01]  /*25400*/  LDC R245, c[0x0][0x230] ;  /* 0x00008c00fff57b82 */ /* 0x000ea20000000800 */
[----:B---3--:R-:W-:Y:S01]  /*25410*/  VIADD R61, R243, 0xffffff3f ;  /* 0xffffff3ff33d7836 */ /* 0x008fe20000000000 */
[----:B------:R3:W-:Y:S01]  /*25420*/  STL.64 [R1+0xf0], R8 ;  /* 0x0000f00801007387 */ /* 0x0007e20000100a00 */
[----:B------:R-:W-:-:S03]  /*25430*/  IMAD.WIDE R36, R4, 0x4, R36 ;  /* 0x0000000404247825 */ /* 0x000fc600078e0224 */
[----:B------:R-:W-:Y:S02]  /*25440*/  ISETP.GE.U32.AND P6, PT, R61, 0x7fffff00, PT ;  /* 0x7fffff003d00780c */ /* 0x000fe40003fc6070 */
[----:B------:R-:W-:Y:S01]  /*25450*/  BAR.SYNC.DEFER_BLOCKING 0x0 ;  /* 0x0000000000007b1d */ /* 0x000fe20000010000 */
[----:B----4-:R-:W-:Y:S02]  /*25460*/  VIADD R60, R244, 0xffffff3e ;  /* 0xffffff3ef43c7836 */ /* 0x010fe40000000000 */
[----:B------:R-:W-:-:S05]  /*25470*/  IMAD.WIDE R32, R4, 0x4, R32 ;  /* 0x0000000404207825 */ /* 0x000fca00078e0220 */
[----:B------:R-:W4:Y:S01]  /*25480*/  LDC R243, c[0x0][0x230] ;  /* 0x00008c00fff37b82 */ /* 0x000f220000000800 */
[----:B------:R-:W-:Y:S01]  /*25490*/  ISETP.GE.U32.AND P5, PT, R60, 0x7ffffeff, PT ;  /* 0x7ffffeff3c00780c */ /* 0x000fe20003fa6070 */
[----:B------:R3:W-:Y:S01]  /*254a0*/  STL.64 [R1+0xe8], R48 ;  /* 0x0000e83001007387 */ /* 0x0007e20000100a00 */
[----:B------:R-:W-:-:S05]  /*254b0*/  IMAD.WIDE R28, R4, 0x4, R28 ;  /* 0x00000004041c7825 */ /* 0x000fca00078e021c */
[----:B------:R-:W1:Y:S08]  /*254c0*/  LDC R61, c[0x0][0x230] ;  /* 0x00008c00ff3d7b82 */ /* 0x000e700000000800 */
[----:B------:R-:W3:Y:S01]  /*254d0*/  LDC R62, c[0x0][0x230] ;  /* 0x00008c00ff3e7b82 */ /* 0x000ee20000000800 */
[----:B------:R-:W-:Y:S01]  /*254e0*/  @!PT LDS RZ, [RZ] ;  /* 0x00000000fffff984 */ /* 0x000fe20000000800 */
[----:B------:R-:W-:Y:S01]  /*254f0*/  @!PT LDS RZ, [RZ] ;  /* 0x00000000fffff984 */ /* 0x000fe20000000800 */
[----:B------:R-:W-:Y:S01]  /*25500*/  @!PT LDS RZ, [RZ] ;  /* 0x00000000fffff984 */ /* 0x000fe20000000800 */
[----:B------:R-:W-:Y:S04]  /*25510*/  LDGSTS.E [R248+0x30000], desc[UR4][R56.64], !P6 ;  /* 0x3000000038f87fae */ /* 0x000fe8000f121844 */
[----:B------:R2:W-:Y:S01]  /*25520*/  LDGSTS.E [R248+0x34000], desc[UR4][R54.64], !P6 ;  /* 0x3400000036f87fae */ /* 0x0005e2000f121844 */
[----:B----4-:R-:W-:-:S02]  /*25530*/  IADD3 R60, R243, -0xc4, RZ ;  /* 0xffffff3cf33c7810 */ /* 0x010fc40007ffe0ff */
[----:B------:R-:W4:Y:S01]  /*25540*/  LDC R244, c[0x0][0x230] ;  /* 0x00008c00fff47b82 */ /* 0x000f220000000800 */
[----:B------:R3:W-:Y:S04]  /*25550*/  LDGSTS.E [R248+0x30004], desc[UR4][R52.64], !P5 ;  /* 0x3000400034f87fae */ /* 0x0007e8000e921844 */
[----:B------:R3:W-:Y:S01]  /*25560*/  LDGSTS.E [R248+0x34004], desc[UR4][R8.64], !P5 ;  /* 0x3400400008f87fae */ /* 0x0007e2000e921844 */
[----:B-1----:R-:W-:Y:S02]  /*25570*/  VIADD R50, R61, 0xffffff1e ;  /* 0xffffff1e3d327836 */ /* 0x002fe40000000000 */
[----:B------:R-:W1:Y:S01]  /*25580*/  LDC R51, c[0x0][0x230] ;  /* 0x00008c00ff337b82 */ /* 0x000e620000000800 */
[----:B--2---:R-:W-:Y:S01]  /*25590*/  IMAD.WIDE R54, R4, 0x4, R46 ;  /* 0x0000000404367825 */ /* 0x004fe200078e022e */
[----:B------:R2:W-:Y:S04]  /*255a0*/  LDGSTS.E [R248+0x30008], desc[UR4][R48.64], !P4 ;  /* 0x3000800030f87fae */ /* 0x0005e8000e121844 */
[----:B------:R-:W-:Y:S01]  /*255b0*/  LDGSTS.E [R248+0x34008], desc[UR4][R54.64], !P4 ;  /* 0x3400800036f87fae */ /* 0x000fe2000e121844 */
[----:B------:R-:W-:Y:S01]  /*255c0*/  ISETP.GE.U32.AND P4, PT, R50, 0x7ffffedf, PT ;  /* 0x7ffffedf3200780c */ /* 0x000fe20003f86070 */
[----:B---3--:R-:W-:Y:S01]  /*255d0*/  VIADD R46, R62, 0xffffff1d ;  /* 0xffffff1d3e2e7836 */ /* 0x008fe20000000000 */
[----:B------:R-:W3:Y:S01]  /*255e0*/  LDC R52, c[0x0][0x230] ;  /* 0x00008c00ff347b82 */ /* 0x000ee20000000800 */
[C---:B------:R-:W-:Y:S01]  /*255f0*/  IMAD.WIDE R8, R4.reuse, 0x4, R42 ;  /* 0x0000000404087825 */ /* 0x040fe200078e022a */
[----:B------:R-:W-:Y:S03]  /*25600*/  STL.64 [R1+0xe0], R54 ;  /* 0x0000e03601007387 */ /* 0x000fe60000100a00 */
[----:B--2---:R-:W-:Y:S01]  /*25610*/  IMAD.WIDE R48, R4, 0x4, R38 ;  /* 0x0000000404307825 */ /* 0x004fe200078e0226 */
[----:B------:R-:W-:Y:S01]  /*25620*/  IADD3 R38, R63, -0xe4, RZ ;  /* 0xffffff1c3f267810 */ /* 0x000fe20007ffe0ff */
[----:B------:R2:W-:Y:S01]  /*25630*/  STL.64 [R1+0xd8], R44 ;  /* 0x0000d82c01007387 */ /* 0x0005e20000100a00 */
[----:B------:R-:W3:Y:S01]  /*25640*/  LDC R43, c[0x0][0x230] ;  /* 0x00008c00ff2b7b82 */ /* 0x000ee20000000800 */
[----:B----4-:R-:W-:-:S02]  /*25650*/  VIADD R59, R244, 0xffffff3b ;  /* 0xffffff3bf43b7836 */ /* 0x010fc40000000000 */
[----:B------:R4:W-:Y:S01]  /*25660*/  STL.64 [R1+0xd0], R8 ;  /* 0x0000d00801007387 */ /* 0x0009e20000100a00 */
[C---:B------:R-:W-:Y:S02]  /*25670*/  IMAD.WIDE R24, R4.reuse, 0x4, R24 ;  /* 0x0000000404187825 */ /* 0x040fe400078e0218 */
[----:B------:R-:W-:Y:S01]  /*25680*/  ISETP.GE.U32.AND P3, PT, R59, 0x7ffffefc, PT ;  /* 0x7ffffefc3b00780c */ /* 0x000fe20003f66070 */
[----:B------:R-:W-:Y:S01]  /*25690*/  STL.64 [R1+0xc8], R40 ;  /* 0x0000c82801007387 */ /* 0x000fe20000100a00 */
[----:B------:R-:W2:Y:S03]  /*256a0*/  LDC R244, c[0x0][0x230] ;  /* 0x00008c00fff47b82 */ /* 0x000ea60000000800 */
[----:B------:R-:W-:Y:S04]  /*256b0*/  STL.64 [R1+0xc0], R48 ;  /* 0x0000c03001007387 */ /* 0x000fe80000100a00 */
[----:B------:R3:W-:Y:S01]  /*256c0*/  STL.64 [R1+0xb8], R36 ;  /* 0x0000b82401007387 */ /* 0x0007e20000100a00 */
[C---:B------:R-:W-:Y:S01]  /*256d0*/  IMAD.WIDE R20, R4.reuse, 0x4, R20 ;  /* 0x0000000404147825 */ /* 0x040fe200078e0214 */
[----:B------:R-:W3:Y:S03]  /*256e0*/  LDC R47, c[0x0][0x230] ;  /* 0x00008c00ff2f7b82 */ /* 0x000ee60000000800 */
[----:B------:R-:W-:-:S04]  /*256f0*/  IMAD.WIDE R16, R4, 0x4, R16 ;  /* 0x0000000404107825 */ /* 0x000fc800078e0210 */
[----:B------:R-:W-:Y:S01]  /*25700*/  IMAD.WIDE R12, R4, 0x4, R12 ;  /* 0x00000004040c7825 */ /* 0x000fe200078e020c */
[----:B------:R-:W3:Y:S03]  /*25710*/  LDC R53, c[0x0][0x230] ;  /* 0x00008c00ff357b82 */ /* 0x000ee60000000800 */
[----:B--2---:R-:W-:-:S05]  /*25720*/  VIADD R59, R244, 0xffffff39 ;  /* 0xffffff39f43b7836 */ /* 0x004fca0000000000 */
[----:B------:R-:W2:Y:S01]  /*25730*/  LDC R61, c[0x0][0x230] ;  /* 0x00008c00ff3d7b82 */ /* 0x000ea20000000800 */
[----:B------:R-:W-:-:S07]  /*25740*/  ISETP.GE.U32.AND P6, PT, R59, 0x7ffffefa, PT ;  /* 0x7ffffefa3b00780c */ /* 0x000fce0003fc6070 */
[----:B------:R-:W2:Y:S08]  /*25750*/  LDC R85, c[0x0][0x230] ;  /* 0x00008c00ff557b82 */ /* 0x000eb00000000800 */
        /* <DEDUP_REMOVED lines=19> */
[----:B------:R-:W2:Y:S01]  /*25890*/  LDC R165, c[0x0][0x230] ;  /* 0x00008c00ffa57b82 */ /* 0x000ea20000000800 */
[----:B------:R-:W-:-:S02]  /*258a0*/  SEL R58, R242, RZ, P0 ;  /* 0x000000fff23a7207 */ /* 0x000fc40000000000 */
[----:B------:R-:W-:Y:S02]  /*258b0*/  ISETP.GE.U32.AND P0, PT, R60, 0x7ffffefd, PT ;  /* 0x7ffffefd3c00780c */ /* 0x000fe40003f06070 */
[----:B------:R-:W-:Y:S01]  /*258c0*/  ISETP.NE.U32.AND P2, PT, R58, RZ, PT ;  /* 0x000000ff3a00720c */ /* 0x000fe20003f45070 */
[----:B------:R-:W-:Y:S02]  /*258d0*/  VIADD R58, R245, 0xffffff3a ;  /* 0xffffff3af53a7836 */ /* 0x000fe40000000000 */
[----:B------:R-:W1:Y:S03]  /*258e0*/  LDC R60, c[0x0][0x230] ;  /* 0x00008c00ff3c7b82 */ /* 0x000e660000000800 */
[----:B------:R-:W-:-:S05]  /*258f0*/  ISETP.GE.U32.AND P1, PT, R58, 0x7ffffefb, PT ;  /* 0x7ffffefb3a00780c */ /* 0x000fca0003f26070 */
[----:B------:R-:W3:Y:S01]  /*25900*/  LDC R245, c[0x0][0x230] ;  /* 0x00008c00fff57b82 */ /* 0x000ee20000000800 */
[----:B------:R4:W-:Y:S04]  /*25910*/  LDGSTS.E [R248+0x3000c], desc[UR4][R44.64], !P0 ;  /* 0x3000c0002cf87fae */ /* 0x0009e8000c121844 */
[----:B------:R4:W-:Y:S01]  /*25920*/  LDGSTS.E [R248+0x3400c], desc[UR4][R8.64], !P0 ;  /* 0x3400c00008f87fae */ /* 0x0009e2000c121844 */
[----:B------:R-:W-:Y:S02]  /*25930*/  ISETP.GE.U32.AND P0, PT, R46, 0x7ffffede, PT ;  /* 0x7ffffede2e00780c */ /* 0x000fe40003f06070 */
[----:B------:R-:W2:Y:S01]  /*25940*/  LDC R46, c[0x0][0x230] ;  /* 0x00008c00ff2e7b82 */ /* 0x000ea20000000800 */
[----:B-1----:R-:W-:-:S07]  /*25950*/  VIADD R42, R60, 0xffffff38 ;  /* 0xffffff383c2a7836 */ /* 0x002fce0000000000 */
[----:B----4-:R-:W1:Y:S01]  /*25960*/  LDC R44, c[0x0][0x230] ;  /* 0x00008c00ff2c7b82 */ /* 0x010e620000000800 */
[----:B------:R-:W-:-:S04]  /*25970*/  IMAD.WIDE R8, R4, 0x4, R34 ;  /* 0x0000000404087825 */ /* 0x000fc800078e0222 */
[----:B------:R-:W-:Y:S01]  /*25980*/  VIADD R34, R51, 0xffffff37 ;  /* 0xffffff3733227836 */ /* 0x000fe20000000000 */
[----:B------:R4:W-:Y:S01]  /*25990*/  STL.64 [R1+0xb0], R8 ;  /* 0x0000b00801007387 */ /* 0x0009e20000100a00 */
[----:B---3--:R-:W-:Y:S01]  /*259a0*/  IADD3 R58, R245, -0xe1, RZ ;  /* 0xffffff1ff53a7810 */ /* 0x008fe20007ffe0ff */
[----:B------:R-:W3:Y:S02]  /*259b0*/  LDC R35, c[0x0][0x230] ;  /* 0x00008c00ff237b82 */ /* 0x000ee40000000800 */
[----:B------:R2:W-:Y:S01]  /*259c0*/  STL.64 [R1+0xa8], R32 ;  /* 0x0000a82001007387 */ /* 0x0005e20000100a00 */
[----:B------:R-:W-:-:S05]  /*259d0*/  ISETP.GE.U32.AND P5, PT, R58, 0x7ffffee0, PT ;  /* 0x7ffffee03a00780c */ /* 0x000fca0003fa6070 */
[----:B------:R-:W4:Y:S08]  /*259e0*/  LDC R45, c[0x0][0x230] ;  /* 0x00008c00ff2d7b82 */ /* 0x000f300000000800 */
[----:B------:R-:W-:Y:S01]  /*259f0*/  LDGSTS.E [R248+0x38000], desc[UR4][R40.64], !P5 ;  /* 0x3800000028f87fae */ /* 0x000fe2000e921844 */
[----:B------:R-:W3:Y:S03]  /*25a00*/  LDC R60, c[0x0][0x230] ;  /* 0x00008c00ff3c7b82 */ /* 0x000ee60000000800 */
[----:B------:R-:W-:Y:S01]  /*25a10*/  LDGSTS.E [R248+0x3c000], desc[UR4][R48.64], !P5 ;  /* 0x3c00000030f87fae */ /* 0x000fe2000e921844 */
[----:B------:R-:W-:Y:S01]  /*25a20*/  ISETP.GE.U32.AND P5, PT, R38, 0x7ffffedd, PT ;  /* 0x7ffffedd2600780c */ /* 0x000fe20003fa6070 */
[----:B------:R-:W-:-:S02]  /*25a30*/  IMAD.WIDE R38, R4, 0x4, R30 ;  /* 0x0000000404267825 */ /* 0x000fc400078e021e */
[----:B------:R2:W-:Y:S01]  /*25a40*/  LDGSTS.E [R248+0x38004], desc[UR4][R36.64], !P4 ;  /* 0x3800400024f87fae */ /* 0x0005e2000e121844 */
[----:B------:R-:W3:Y:S01]  /*25a50*/  LDC R31, c[0x0][0x230] ;  /* 0x00008c00ff1f7b82 */ /* 0x000ee20000000800 */
[----:B------:R-:W-:Y:S02]  /*25a60*/  VIADD R30, R52, 0xffffff36 ;  /* 0xffffff36341e7836 */ /* 0x000fe40000000000 */
[----:B------:R-:W-:Y:S04]  /*25a70*/  STL.64 [R1+0xa0], R38 ;  /* 0x0000a02601007387 */ /* 0x000fe80000100a00 */
[----:B------:R1:W-:Y:S01]  /*25a80*/  STL.64 [R1+0x98], R28 ;  /* 0x0000981c01007387 */ /* 0x0003e20000100a00 */
[----:B----4-:R-:W-:Y:S01]  /*25a90*/  VIADD R45, R45, 0xffffff2f ;  /* 0xffffff2f2d2d7836 */ /* 0x010fe20000000000 */
[----:B------:R-:W4:Y:S02]  /*25aa0*/  LDC R52, c[0x0][0x230] ;  /* 0x00008c00ff347b82 */ /* 0x000f240000000800 */
[----:B------:R-:W3:Y:S04]  /*25ab0*/  LDL.LU.64 R240, [R1+0xba0] ;  /* 0x000ba00001f07983 */ /* 0x000ee80000300a00 */
[----:B------:R1:W-:Y:S01]  /*25ac0*/  LDGSTS.E [R248+0x3c004], desc[UR4][R8.64], !P4 ;  /* 0x3c00400008f87fae */ /* 0x0003e2000e121844 */
[----:B------:R-:W-:Y:S01]  /*25ad0*/  ISETP.GE.U32.AND P4, PT, R42, 0x7ffffef9, PT ;  /* 0x7ffffef92a00780c */ /* 0x000fe20003f86070 */
[----:B--2---:R-:W2:Y:S02]  /*25ae0*/  LDC R36, c[0x0][0x230] ;  /* 0x00008c00ff247b82 */ /* 0x004ea40000000800 */
[----:B------:R1:W-:Y:S04]  /*25af0*/  LDGSTS.E [R248+0x38008], desc[UR4][R32.64], !P0 ;  /* 0x3800800020f87fae */ /* 0x0003e8000c121844 */
[----:B------:R-:W-:Y:S02]  /*25b00*/  LDGSTS.E [R248+0x3c008], desc[UR4][R38.64], !P0 ;  /* 0x3c00800026f87fae */ /* 0x000fe4000c121844 */
[----:B------:R-:W4:Y:S01]  /*25b10*/  LDC R164, c[0x0][0x230] ;  /* 0x00008c00ffa47b82 */ /* 0x000f220000000800 */
[C---:B-1----:R-:W-:Y:S01]  /*25b20*/  IMAD.WIDE R8, R4.reuse, 0x4, R26 ;  /* 0x0000000404087825 */ /* 0x042fe200078e021a */
[----:B------:R1:W-:Y:S04]  /*25b30*/  LDGSTS.E [R248+0x3800c], desc[UR4][R28.64], !P5 ;  /* 0x3800c0001cf87fae */ /* 0x0003e8000e921844 */
[----:B------:R2:W-:Y:S01]  /*25b40*/  STL.64 [R1+0x90], R8 ;  /* 0x0000900801007387 */ /* 0x0005e20000100a00 */
[C---:B------:R-:W-:Y:S01]  /*25b50*/  IMAD.WIDE R32, R4.reuse, 0x4, R22 ;  /* 0x0000000404207825 */ /* 0x040fe200078e0216 */
[----:B------:R-:W4:Y:S02]  /*25b60*/  LDC R27, c[0x0][0x230] ;  /* 0x00008c00ff1b7b82 */ /* 0x000f240000000800 */
[----:B------:R-:W4:Y:S04]  /*25b70*/  LDL.LU.64 R230, [R1+0x20] ;  /* 0x0000200001e67983 */ /* 0x000f280000300a00 */
[----:B------:R-:W4:Y:S02]  /*25b80*/  LDL.LU.64 R232, [R1+0x28] ;  /* 0x0000280001e87983 */ /* 0x000f240000300a00 */
[----:B-1----:R-:W1:Y:S02]  /*25b90*/  LDC R28, c[0x0][0x230] ;  /* 0x00008c00ff1c7b82 */ /* 0x002e640000000800 */
[----:B------:R-:W-:Y:S04]  /*25ba0*/  STL.64 [R1+0x88], R24 ;  /* 0x0000881801007387 */ /* 0x000fe80000100a00 */
[----:B------:R-:W-:Y:S02]  /*25bb0*/  STL.64 [R1+0x78], R32 ;  /* 0x0000782001007387 */ /* 0x000fe40000100a00 */
[----:B------:R-:W4:Y:S02]  /*25bc0*/  LDC R29, c[0x0][0x230] ;  /* 0x00008c00ff1d7b82 */ /* 0x000f240000000800 */
[----:B------:R-:W4:Y:S04]  /*25bd0*/  LDL.LU.64 R242, [R1+0x30] ;  /* 0x0000300001f27983 */ /* 0x000f280000300a00 */
[----:B------:R2:W-:Y:S02]  /*25be0*/  STL.64 [R1+0x68], R20 ;  /* 0x0000681401007387 */ /* 0x0005e40000100a00 */
[----:B------:R-:W4:Y:S02]  /*25bf0*/  LDC R23, c[0x0][0x230] ;  /* 0x00008c00ff177b82 */ /* 0x000f240000000800 */
[----:B------:R-:W4:Y:S04]  /*25c00*/  LDL.LU.64 R244, [R1+0x40] ;  /* 0x0000400001f47983 */ /* 0x000f280000300a00 */
[----:B------:R2:W-:Y:S02]  /*25c10*/  LDGSTS.E [R248+0x3c00c], desc[UR4][R8.64], !P5 ;  /* 0x3c00c00008f87fae */ /* 0x0005e4000e921844 */
[----:B------:R-:W4:Y:S02]  /*25c20*/  LDC R181, c[0x0][0x230] ;  /* 0x00008c00ffb57b82 */ /* 0x000f240000000800 */
[----:B------:R-:W-:Y:S04]  /*25c30*/  LDGSTS.E [R247+0x30000], desc[UR4][R24.64], !P3 ;  /* 0x3000000018f77fae */ /* 0x000fe8000d921844 */
[----:B------:R-:W-:Y:S02]  /*25c40*/  LDGSTS.E [R247+0x34000], desc[UR4][R32.64], !P3 ;  /* 0x3400000020f77fae */ /* 0x000fe4000d921844 */
[----:B------:R-:W4:Y:S01]  /*25c50*/  LDC R172, c[0x0][0x230] ;  /* 0x00008c00ffac7b82 */ /* 0x000f220000000800 */
[C---:B--2---:R-:W-:Y:S01]  /*25c60*/  IMAD.WIDE R8, R4.reuse, 0x4, R18 ;  /* 0x0000000404087825 */ /* 0x044fe200078e0212 */
[----:B------:R2:W-:Y:S04]  /*25c70*/  LDGSTS.E [R247+0x30004], desc[UR4][R20.64], !P1 ;  /* 0x3000400014f77fae */ /* 0x0005e8000c921844 */
[----:B------:R3:W-:Y:S02]  /*25c80*/  STL.64 [R1+0x58], R8 ;  /* 0x0000580801007387 */ /* 0x0007e40000100a00 */
[----:B------:R-:W4:Y:S02]  /*25c90*/  LDC R182, c[0x0][0x230] ;  /* 0x00008c00ffb67b82 */ /* 0x000f240000000800 */
[----:B------:R3:W-:Y:S01]  /*25ca0*/  LDGSTS.E [R247+0x34004], desc[UR4][R8.64], !P1 ;  /* 0x3400400008f77fae */ /* 0x0007e2000c921844 */
[----:B--2---:R-:W-:-:S03]  /*25cb0*/  IMAD.WIDE R20, R4, 0x4, R14 ;  /* 0x0000000404147825 */ /* 0x004fc600078e020e */
[----:B------:R-:W-:Y:S02]  /*25cc0*/  STL.64 [R1+0x48], R16 ;  /* 0x0000481001007387 */ /* 0x000fe40000100a00 */
[----:B------:R-:W2:Y:S02]  /*25cd0*/  LDC R189, c[0x0][0x230] ;  /* 0x00008c00ffbd7b82 */ /* 0x000ea40000000800 */
[----:B------:R-:W-:Y:S04]  /*25ce0*/  STL.64 [R1+0x38], R20 ;  /* 0x0000381401007387 */ /* 0x000fe80000100a00 */
[----:B------:R4:W-:Y:S02]  /*25cf0*/  STL.64 [R1+0x18], R12 ;  /* 0x0000180c01007387 */ /* 0x0009e40000100a00 */
[----:B------:R-:W2:Y:S02]  /*25d00*/  LDC R188, c[0x0][0x230] ;  /* 0x00008c00ffbc7b82 */ /* 0x000ea40000000800 */
[----:B------:R-:W-:Y:S04]  /*25d10*/  LDGSTS.E [R247+0x30008], desc[UR4][R16.64], !P6 ;  /* 0x3000800010f77fae */ /* 0x000fe8000f121844 */
[----:B------:R-:W-:Y:S04]  /*25d20*/  LDGSTS.E [R247+0x34008], desc[UR4][R20.64], !P6 ;  /* 0x3400800014f77fae */ /* 0x000fe8000f121844 */
[----:B------:R4:W-:Y:S01]  /*25d30*/  LDGSTS.E [R247+0x3000c], desc[UR4][R12.64], !P4 ;  /* 0x3000c0000cf77fae */ /* 0x0009e2000e121844 */
[----:B------:R-:W-:-:S02]  /*25d40*/  VIADD R14, R36, 0xffffff19 ;  /* 0xffffff19240e7836 */ /* 0x000fc40000000000 */
[----:B-1----:R-:W-:Y:S02]  /*25d50*/  VIADD R15, R28, 0xffffff34 ;  /* 0xffffff341c0f7836 */ /* 0x002fe40000000000 */
[----:B---3--:R-:W-:-:S05]  /*25d60*/  IMAD.WIDE R8, R4, 0x4, R240 ;  /* 0x0000000404087825 */ /* 0x008fca00078e02f0 */
[----:B------:R1:W-:Y:S04]  /*25d70*/  STL.64 [R1+0x10], R8 ;  /* 0x0000100801007387 */ /* 0x0003e80000100a00 */
[----:B------:R-:W3:Y:S04]  /*25d80*/  LDL.LU.64 R234, [R1+0x50] ;  /* 0x0000500001ea7983 */ /* 0x000ee80000300a00 */
[----:B------:R-:W2:Y:S04]  /*25d90*/  LDL.LU.64 R236, [R1+0x60] ;  /* 0x0000600001ec7983 */ /* 0x000ea80000300a00 */
[----:B------:R-:W3:Y:S04]  /*25da0*/  LDL.LU.64 R238, [R1+0x70] ;  /* 0x0000700001ee7983 */ /* 0x000ee80000300a00 */
[----:B------:R-:W2:Y:S01]  /*25db0*/  LDL.LU.64 R240, [R1+0x80] ;  /* 0x0000800001f07983 */ /* 0x000ea20000300a00 */
[----:B----4-:R-:W-:-:S03]  /*25dc0*/  IMAD.WIDE R12, R4, 0x4, R230 ;  /* 0x00000004040c7825 */ /* 0x010fc600078e02e6 */
[----:B------:R1:W-:Y:S01]  /*25dd0*/  LDGSTS.E [R247+0x3400c], desc[UR4][R8.64], !P4 ;  /* 0x3400c00008f77fae */ /* 0x0003e2000e121844 */
[----:B------:R-:W-:-:S03]  /*25de0*/  IMAD.WIDE R16, R4, 0x4, R232 ;  /* 0x0000000404107825 */ /* 0x000fc600078e02e8 */
[----:B------:R-:W4:Y:S04]  /*25df0*/  LDL.LU.64 R230, [R1+0xb98] ;  /* 0x000b980001e67983 */ /* 0x000f280000300a00 */
[----:B------:R-:W1:Y:S01]  /*25e00*/  LDL.LU.64 R232, [R1+0xb90] ;  /* 0x000b900001e87983 */ /* 0x000e620000300a00 */
[----:B------:R-:W-:Y:S02]  /*25e10*/  ISETP.GE.U32.AND P4, PT, R14, 0x7ffffeda, PT ;  /* 0x7ffffeda0e00780c */ /* 0x000fe40003f86070 */
[----:B------:R-:W-:Y:S01]  /*25e20*/  IADD3 R14, R29, -0xe8, RZ ;  /* 0xffffff181d0e7810 */ /* 0x000fe20007ffe0ff */
[----:B------:R-:W-:-:S04]  /*25e30*/  IMAD.WIDE R20, R4, 0x4, R242 ;  /* 0x0000000404147825 */ /* 0x000fc800078e02f2 */
[----:B------:R-:W-:Y:S02]  /*25e40*/  IMAD.WIDE R28, R4, 0x4, R244 ;  /* 0x00000004041c7825 */ /* 0x000fe400078e02f4 */
[----:B------:R-:W4:Y:S04]  /*25e50*/  LDL.LU.64 R244, [R1+0xb88] ;  /* 0x000b880001f47983 */ /* 0x000f280000300a00 */
[----:B------:R-:W4:Y:S01]  /*25e60*/  LDL.LU.64 R242, [R1+0xb80] ;  /* 0x000b800001f27983 */ /* 0x000f220000300a00 */
[----:B------:R-:W-:Y:S01]  /*25e70*/  IADD3 R22, R44, -0xe5, RZ ;  /* 0xffffff1b2c167810 */ /* 0x000fe20007ffe0ff */
[----:B------:R-:W-:Y:S02]  /*25e80*/  VIADD R18, R35, 0xffffff1a ;  /* 0xffffff1a23127836 */ /* 0x000fe40000000000 */
[----:B------:R-:W-:Y:S01]  /*25e90*/  VIADD R26, R43, 0xffffff35 ;  /* 0xffffff352b1a7836 */ /* 0x000fe20000000000 */
[----:B------:R-:W-:Y:S01]  /*25ea0*/  ISETP.GE.U32.AND P1, PT, R22, 0x7ffffedc, PT ;  /* 0x7ffffedc1600780c */ /* 0x000fe20003f26070 */
[----:B------:R4:W-:Y:S01]  /*25eb0*/  STL.64 [R1+0x1d10], R12 ;  /* 0x001d100c01007387 */ /* 0x0009e20000100a00 */
[----:B------:R-:W-:Y:S01]  /*25ec0*/  ISETP.GE.U32.AND P6, PT, R18, 0x7ffffedb, PT ;  /* 0x7ffffedb1200780c */ /* 0x000fe20003fc6070 */
[----:B------:R-:W4:Y:S02]  /*25ed0*/  LDC R22, c[0x0][0x230] ;  /* 0x00008c00ff167b82 */ /* 0x000f240000000800 */
[----:B------:R-:W-:Y:S04]  /*25ee0*/  STL.64 [R1+0x1d18], R16 ;  /* 0x001d181001007387 */ /* 0x000fe80000100a00 */
[----:B------:R-:W-:Y:S02]  /*25ef0*/  STL.64 [R1+0x1d20], R20 ;  /* 0x001d201401007387 */ /* 0x000fe40000100a00 */
[----:B------:R-:W4:Y:S02]  /*25f00*/  LDC R35, c[0x0][0x230] ;  /* 0x00008c00ff237b82 */ /* 0x000f240000000800 */
[----:B------:R4:W-:Y:S04]  /*25f10*/  LDGSTS.E [R247+0x38000], desc[UR4][R12.64], !P1 ;  /* 0x380000000cf77fae */ /* 0x0009e8000c921844 */
[----:B------:R-:W-:Y:S01]  /*25f20*/  LDGSTS.E [R247+0x3c000], desc[UR4][R16.64], !P1 ;  /* 0x3c00000010f77fae */ /* 0x000fe2000c921844 */
[----:B------:R-:W-:-:S02]  /*25f30*/  ISETP.GE.U32.AND P1, PT, R14, 0x7ffffed9, PT ;  /* 0x7ffffed90e00780c */ /* 0x000fc40003f26070 */
[----:B------:R-:W-:Y:S01]  /*25f40*/  ISETP.GE.U32.AND P0, PT, R34, 0x7ffffef8, PT ;  /* 0x7ffffef82200780c */ /* 0x000fe20003f06070 */
[----:B------:R-:W-:Y:S01]  /*25f50*/  LDGSTS.E [R247+0x38004], desc[UR4][R20.64], !P6 ;  /* 0x3800400014f77fae */ /* 0x000fe2000f121844 */
[----:B---3--:R-:W-:-:S03]  /*25f60*/  IMAD.WIDE R24, R4, 0x4, R238 ;  /* 0x0000000404187825 */ /* 0x008fc600078e02ee */
[----:B------:R-:W-:Y:S01]  /*25f70*/  LDGSTS.E [R247+0x3c004], desc[UR4][R28.64], !P6 ;  /* 0x3c0040001cf77fae */ /* 0x000fe2000f121844 */
[----:B------:R-:W-:Y:S01]  /*25f80*/  ISETP.GE.U32.AND P6, PT, R15, 0x7ffffef5, PT ;  /* 0x7ffffef50f00780c */ /* 0x000fe20003fc6070 */
[----:B------:R-:W3:Y:S01]  /*25f90*/  LDC R34, c[0x0][0x230] ;  /* 0x00008c00ff227b82 */ /* 0x000ee20000000800 */
[C---:B------:R-:W-:Y:S01]  /*25fa0*/  IMAD.WIDE R14, R4.reuse, 0x4, R234 ;  /* 0x00000004040e7825 */ /* 0x040fe200078e02ea */
[----:B------:R-:W-:Y:S03]  /*25fb0*/  STL.64 [R1+0x1d28], R28 ;  /* 0x001d281c01007387 */ /* 0x000fe60000100a00 */
[----:B--2---:R-:W-:-:S04]  /*25fc0*/  IMAD.WIDE R32, R4, 0x4, R240 ;  /* 0x0000000404207825 */ /* 0x004fc800078e02f0 */
[C---:B-1----:R-:W-:Y:S01]  /*25fd0*/  IMAD.WIDE R8, R4.reuse, 0x4, R232 ;  /* 0x0000000404087825 */ /* 0x042fe200078e02e8 */
[----:B------:R-:W2:Y:S03]  /*25fe0*/  LDL.LU.64 R240, [R1+0xb78] ;  /* 0x000b780001f07983 */ /* 0x000ea60000300a00 */
[C---:B----4-:R-:W-:Y:S01]  /*25ff0*/  IMAD.WIDE R244, R4.reuse, 0x4, R244 ;  /* 0x0000000404f47825 */ /* 0x050fe200078e02f4 */
[----:B------:R-:W4:Y:S03]  /*26000*/  LDL.LU.64 R238, [R1+0xb70] ;  /* 0x000b700001ee7983 */ /* 0x000f260000300a00 */
[----:B------:R-:W-:Y:S01]  /*26010*/  IMAD.WIDE R242, R4, 0x4, R242 ;  /* 0x0000000404f27825 */ /* 0x000fe200078e02f2 */
[----:B------:R-:W-:Y:S01]  /*26020*/  ISETP.GE.U32.AND P3, PT, R26, 0x7ffffef6, PT ;  /* 0x7ffffef61a00780c */ /* 0x000fe20003f66070 */
[----:B------:R1:W-:Y:S01]  /*26030*/  LDGSTS.E [R247+0x38008], desc[UR4][R14.64], !P4 ;  /* 0x380080000ef77fae */ /* 0x0003e2000e121844 */
[----:B------:R-:W3:Y:S01]  /*26040*/  LDC R26, c[0x0][0x230] ;  /* 0x00008c00ff1a7b82 */ /* 0x000ee20000000800 */
[----:B------:R-:W-:-:S02]  /*26050*/  IMAD.WIDE R18, R4, 0x4, R236 ;  /* 0x0000000404127825 */ /* 0x000fc400078e02ec */
[----:B------:R-:W4:Y:S02]  /*26060*/  LDL.LU.64 R236, [R1+0xb68] ;  /* 0x000b680001ec7983 */ /* 0x000f240000300a00 */
[----:B------:R-:W-:Y:S02]  /*26070*/  IMAD.WIDE R12, R4, 0x4, R230 ;  /* 0x00000004040c7825 */ /* 0x000fe400078e02e6 */
[----:B------:R-:W4:Y:S01]  /*26080*/  LDL.LU.64 R234, [R1+0xb60] ;  /* 0x000b600001ea7983 */ /* 0x000f220000300a00 */
[----:B------:R-:W-:Y:S01]  /*26090*/  ISETP.GE.U32.AND P5, PT, R30, 0x7ffffef7, PT ;  /* 0x7ffffef71e00780c */ /* 0x000fe20003fa6070 */
[----:B------:R-:W-:Y:S01]  /*260a0*/  VIADD R23, R23, 0xffffff33 ;  /* 0xffffff3317177836 */ /* 0x000fe20000000000 */
[----:B------:R-:W3:Y:S01]  /*260b0*/  LDC R30, c[0x0][0x230] ;  /* 0x00008c00ff1e7b82 */ /* 0x000ee20000000800 */
[----:B------:R1:W-:Y:S04]  /*260c0*/  STL.64 [R1+0x1d08], R14 ;  /* 0x001d080e01007387 */ /* 0x0003e80000100a00 */
[----:B------:R-:W-:Y:S01]  /*260d0*/  STL.64 [R1+0x1d30], R18 ;  /* 0x001d301201007387 */ /* 0x000fe20000100a00 */
[----:B------:R-:W-:-:S02]  /*260e0*/  VIADD R22, R22, 0xffffff32 ;  /* 0xffffff3216167836 */ /* 0x000fc40000000000 */
[----:B------:R-:W4:Y:S01]  /*260f0*/  LDC R44, c[0x0][0x230] ;  /* 0x00008c00ff2c7b82 */ /* 0x000f220000000800 */
[----:B------:R-:W-:Y:S04]  /*26100*/  STL.64 [R1+0x1d38], R24 ;  /* 0x001d381801007387 */ /* 0x000fe80000100a00 */
[----:B------:R-:W-:Y:S01]  /*26110*/  STL [R1+0x1d58], R247 ;  /* 0x001d58f701007387 */ /* 0x000fe20000100800 */
[----:B------:R-:W-:Y:S02]  /*26120*/  VIADD R53, R53, 0xffffff12 ;  /* 0xffffff1235357836 */ /* 0x000fe40000000000 */
[----:B------:R-:W-:Y:S01]  /*26130*/  VIADD R52, R52, 0xffffff11 ;  /* 0xffffff1134347836 */ /* 0x000fe20000000000 */
[----:B------:R-:W-:Y:S01]  /*26140*/  STL.64 [R1+0x1d40], R32 ;  /* 0x001d402001007387 */ /* 0x000fe20000100a00 */
[----:B------:R-:W-:Y:S01]  /*26150*/  VIADD R61, R61, 0xffffff2c ;  /* 0xffffff2c3d3d7836 */ /* 0x000fe20000000000 */
[----:B------:R-:W-:Y:S01]  /*26160*/  IADD3 R60, R60, -0xf0, RZ ;  /* 0xffffff103c3c7810 */ /* 0x000fe20007ffe0ff */
[----:B------:R-:W-:Y:S01]  /*26170*/  VIADD R85, R85, 0xffffff0e ;  /* 0xffffff0e55557836 */ /* 0x000fe20000000000 */
[----:B------:R-:W-:Y:S01]  /*26180*/  STL.64 [R1+0x8], R12 ;  /* 0x0000080c01007387 */ /* 0x000fe20000100a00 */
[----:B------:R-:W-:Y:S01]  /*26190*/  VIADD R84, R84, 0xffffff0d ;  /* 0xffffff0d54547836 */ /* 0x000fe20000000000 */
[----:B------:R-:W-:Y:S01]  /*261a0*/  IADD3 R92, R92, -0xf4, RZ ;  /* 0xffffff0c5c5c7810 */ /* 0x000fe20007ffe0ff */
[----:B------:R-:W-:Y:S01]  /*261b0*/  VIADD R93, R93, 0xffffff28 ;  /* 0xffffff285d5d7836 */ /* 0x000fe20000000000 */
[----:B------:R-:W-:Y:S01]  /*261c0*/  STL.64 [R1], R8 ;  /* 0x0000000801007387 */ /* 0x000fe20000100a00 */
[----:B------:R-:W-:-:S02]  /*261d0*/  VIADD R101, R101, 0xffffff27 ;  /* 0xffffff2765657836 */ /* 0x000fc40000000000 */
[----:B------:R-:W-:Y:S01]  /*261e0*/  VIADD R100, R100, 0xffffff26 ;  /* 0xffffff2664647836 */ /* 0x000fe20000000000 */
[----:B------:R-:W4:Y:S01]  /*261f0*/  LDL.LU.64 R226, [R1+0x3c0] ;  /* 0x0003c00001e27983 */ /* 0x000f220000300a00 */
[----:B------:R-:W-:Y:S01]  /*26200*/  VIADD R109, R109, 0xffffff25 ;  /* 0xffffff256d6d7836 */ /* 0x000fe20000000000 */
[----:B------:R-:W-:Y:S01]  /*26210*/  IADD3 R108, R108, -0xf5, RZ ;  /* 0xffffff0b6c6c7810 */ /* 0x000fe20007ffe0ff */
[----:B------:R-:W-:Y:S01]  /*26220*/  VIADD R117, R117, 0xffffff0a ;  /* 0xffffff0a75757836 */ /* 0x000fe20000000000 */
[----:B------:R-:W4:Y:S01]  /*26230*/  LDL.LU.64 R228, [R1+0x3c8] ;  /* 0x0003c80001e47983 */ /* 0x000f220000300a00 */
[----:B------:R-:W-:Y:S01]  /*26240*/  VIADD R116, R116, 0xffffff09 ;  /* 0xffffff0974747836 */ /* 0x000fe20000000000 */
[----:B------:R-:W-:Y:S01]  /*26250*/  IADD3 R124, R124, -0xf8, RZ ;  /* 0xffffff087c7c7810 */ /* 0x000fe20007ffe0ff */
[----:B------:R-:W-:Y:S01]  /*26260*/  VIADD R125, R125, 0xffffff24 ;  /* 0xffffff247d7d7836 */ /* 0x000fe20000000000 */
[----:B------:R-:W4:Y:S01]  /*26270*/  LDL.LU.64 R230, [R1+0x3d8] ;  /* 0x0003d80001e67983 */ /* 0x000f220000300a00 */
[----:B------:R-:W-:-:S02]  /*26280*/  VIADD R133, R133, 0xffffff23 ;  /* 0xffffff2385857836 */ /* 0x000fc40000000000 */
[----:B------:R-:W-:Y:S01]  /*26290*/  VIADD R132, R132, 0xffffff22 ;  /* 0xffffff2284847836 */ /* 0x000fe20000000000 */
[----:B------:R-:W4:Y:S01]  /*262a0*/  LDL.LU.64 R232, [R1+0x3e8] ;  /* 0x0003e80001e87983 */ /* 0x000f220000300a00 */
[----:B------:R-:W-:Y:S01]  /*262b0*/  VIADD R141, R141, 0xffffff21 ;  /* 0xffffff218d8d7836 */ /* 0x000fe20000000000 */
[----:B------:R-:W-:Y:S01]  /*262c0*/  IADD3 R140, R140, -0xf9, RZ ;  /* 0xffffff078c8c7810 */ /* 0x000fe20007ffe0ff */
[----:B------:R-:W-:Y:S01]  /*262d0*/  VIADD R149, R149, 0xffffff06 ;  /* 0xffffff0695957836 */ /* 0x000fe20000000000 */
[----:B------:R-:W-:Y:S01]  /*262e0*/  STL.64 [R1+0x1cf8], R244 ;  /* 0x001cf8f401007387 */ /* 0x000fe20000100a00 */
[----:B------:R-:W-:Y:S01]  /*262f0*/  VIADD R148, R148, 0xffffff05 ;  /* 0xffffff0594947836 */ /* 0x000fe20000000000 */
[----:B------:R-:W-:Y:S01]  /*26300*/  IADD3 R156, R156, -0xfc, RZ ;  /* 0xffffff049c9c7810 */ /* 0x000fe20007ffe0ff */
[----:B------:R-:W-:Y:S01]  /*26310*/  VIADD R157, R157, 0xffffff20 ;  /* 0xffffff209d9d7836 */ /* 0x000fe20000000000 */
[----:B------:R-:W-:Y:S01]  /*26320*/  STL.64 [R1+0x1d00], R242 ;  /* 0x001d00f201007387 */ /* 0x000fe20000100a00 */
[----:B------:R-:W4:Y:S01]  /*26330*/  S2R R173, SR_TID.X ;  /* 0x0000000000ad7919 */ /* 0x000f220000002100 */
[----:B------:R-:W-:-:S02]  /*26340*/  VIADD R165, R165, 0xffffff03 ;  /* 0xffffff03a5a57836 */ /* 0x000fc40000000000 */
[----:B------:R-:W-:Y:S01]  /*26350*/  VIADD R164, R164, 0xffffff02 ;  /* 0xffffff02a4a47836 */ /* 0x000fe20000000000 */
[----:B------:R-:W4:Y:S01]  /*26360*/  LDL.LU.64 R70, [R1+0x3f8] ;  /* 0x0003f80001467983 */ /* 0x000f220000300a00 */
[----:B------:R-:W-:Y:S01]  /*26370*/  IADD3 R181, R181, -0x100, RZ ;  /* 0xffffff00b5b57810 */ /* 0x000fe20007ffe0ff */
[----:B------:R-:W-:Y:S01]  /*26380*/  UISETP.GT.AND UP1, UPT, UR7, 0x13f, UPT ;  /* 0x0000013f0700788c */ /* 0x000fe2000bf24270 */
[----:B------:R-:W-:Y:S01]  /*26390*/  VIADD R172, R172, 0xffffff01 ;  /* 0xffffff01acac7836 */ /* 0x000fe20000000000 */
[----:B------:R-:W4:Y:S01]  /*263a0*/  LDL.LU.64 R68, [R1+0x400] ;  /* 0x0004000001447983 */ /* 0x000f220000300a00 */
[C---:B------:R-:W-:Y:S01]  /*263b0*/  IMAD.WIDE R176, R4.reuse, 0x4, R176 ;  /* 0x0000000404b07825 */ /* 0x040fe200078e02b0 */
[----:B-1----:R-:W1:Y:S02]  /*263c0*/  LDC R14, c[0x0][0x230] ;  /* 0x00008c00ff0e7b82 */ /* 0x002e640000000800 */
[----:B------:R-:W4:Y:S04]  /*263d0*/  LDL.LU.64 R66, [R1+0x420] ;  /* 0x0004200001427983 */ /* 0x000f280000300a00 */
[----:B------:R-:W4:Y:S01]  /*263e0*/  LDL.LU.64 R64, [R1+0x438] ;  /* 0x0004380001407983 */ /* 0x000f220000300a00 */
[----:B------:R-:W-:Y:S01]  /*263f0*/  IMAD.WIDE R178, R4, 0x4, R178 ;  /* 0x0000000404b27825 */ /* 0x000fe200078e02b2 */
[----:B------:R-:W1:Y:S02]  /*26400*/  LDC R20, c[0x0][0x230] ;  /* 0x00008c00ff147b82 */ /* 0x000e640000000800 */
[----:B------:R-:W-:Y:S01]  /*26410*/  LDGSTS.E [R247+0x3c008], desc[UR4][R18.64], !P4 ;  /* 0x3c00800012f77fae */ /* 0x000fe2000e121844 */
[----:B------:R-:W-:Y:S01]  /*26420*/  ISETP.GE.U32.AND P4, PT, R23, 0x7ffffef4, PT ;  /* 0x7ffffef41700780c */ /* 0x000fe20003f86070 */
[----:B------:R-:W-:-:S02]  /*26430*/  VIADD R23, R27, 0xffffff31 ;  /* 0xffffff311b177836 */ /* 0x000fc40000000000 */
[----:B------:R-:W-:Y:S01]  /*26440*/  LDGSTS.E [R247+0x3800c], desc[UR4][R24.64], !P1 ;  /* 0x3800c00018f77fae */ /* 0x000fe2000c921844 */
[----:B------:R-:W-:Y:S01]  /*26450*/  IMAD.WIDE R184, R4, 0x4, R184 ;  /* 0x0000000404b87825 */ /* 0x000fe200078e02b8 */
[----:B------:R-:W1:Y:S02]  /*26460*/  LDC R21, c[0x0][0x230] ;  /* 0x00008c00ff157b82 */ /* 0x000e640000000800 */
[----:B------:R-:W-:Y:S01]  /*26470*/  LDGSTS.E [R247+0x3c00c], desc[UR4][R32.64], !P1 ;  /* 0x3c00c00020f77fae */ /* 0x000fe2000c921844 */
[----:B------:R-:W-:Y:S02]  /*26480*/  ISETP.GE.U32.AND P1, PT, R22, 0x7ffffef3, PT ;  /* 0x7ffffef31600780c */ /* 0x000fe40003f26070 */
[----:B------:R-:W-:Y:S01]  /*26490*/  IADD3 R22, R35, -0xe9, RZ ;  /* 0xffffff1723167810 */ /* 0x000fe20007ffe0ff */
[----:B------:R-:W-:Y:S04]  /*264a0*/  LDGSTS.E [R246+0x30000], desc[UR4][R12.64], !P0 ;  /* 0x300000000cf67fae */ /* 0x000fe8000c121844 */
[----:B------:R-:W-:Y:S01]  /*264b0*/  LDGSTS.E [R246+0x34000], desc[UR4][R8.64], !P0 ;  /* 0x3400000008f67fae */ /* 0x000fe2000c121844 */
[----:B------:R-:W-:-:S03]  /*264c0*/  ISETP.GE.U32.AND P0, PT, R23, 0x7ffffef2, PT ;  /* 0x7ffffef21700780c */ /* 0x000fc60003f06070 */
[----:B------:R-:W-:Y:S01]  /*264d0*/  LDGSTS.E [R246+0x30004], desc[UR4][R244.64], !P5 ;  /* 0x30004000f4f67fae */ /* 0x000fe2000e921844 */
[----:B---3--:R-:W-:-:S03]  /*264e0*/  VIADD R23, R26, 0xffffff16 ;  /* 0xffffff161a177836 */ /* 0x008fc60000000000 */
[----:B------:R-:W-:Y:S01]  /*264f0*/  LDGSTS.E [R246+0x34004], desc[UR4][R242.64], !P5 ;  /* 0x34004000f2f67fae */ /* 0x000fe2000e921844 */
[----:B------:R-:W-:Y:S01]  /*26500*/  ISETP.GE.U32.AND P5, PT, R22, 0x7ffffed8, PT ;  /* 0x7ffffed81600780c */ /* 0x000fe20003fa6070 */
[----:B------:R-:W-:Y:S02]  /*26510*/  VIADD R22, R31, 0xffffff15 ;  /* 0xffffff151f167836 */ /* 0x000fe40000000000 */
[----:B------:R-:W-:Y:S02]  /*26520*/  VIADD R27, R30, 0xffffff30 ;  /* 0xffffff301e1b7836 */ /* 0x000fe40000000000 */
[----:B--2---:R-:W-:-:S05]  /*26530*/  IMAD.WIDE R240, R4, 0x4, R240 ;  /* 0x0000000404f07825 */ /* 0x004fca00078e02f0 */
[----:B------:R-:W-:Y:S04]  /*26540*/  LDGSTS.E [R246+0x30008], desc[UR4][R240.64], !P3 ;  /* 0x30008000f0f67fae */ /* 0x000fe8000d921844 */
[----:B------:R-:W-:Y:S01]  /*26550*/  STL.64 [R1+0x1d48], R240 ;  /* 0x001d48f001007387 */ /* 0x000fe20000100a00 */
[----:B----4-:R-:W-:-:S05]  /*26560*/  IMAD.WIDE R238, R4, 0x4, R238 ;  /* 0x0000000404ee7825 */ /* 0x010fca00078e02ee */
[----:B------:R-:W-:Y:S01]  /*26570*/  LDGSTS.E [R246+0x34008], desc[UR4][R238.64], !P3 ;  /* 0x34008000eef67fae */ /* 0x000fe2000d921844 */
[----:B------:R-:W-:-:S03]  /*26580*/  IMAD.WIDE R236, R4, 0x4, R236 ;  /* 0x0000000404ec7825 */ /* 0x000fc600078e02ec */
[----:B------:R-:W-:Y:S01]  /*26590*/  STL.64 [R1+0x1d50], R238 ;  /* 0x001d50ee01007387 */ /* 0x000fe20000100a00 */
[----:B------:R-:W-:-:S03]  /*265a0*/  IMAD.WIDE R234, R4, 0x4, R234 ;  /* 0x0000000404ea7825 */ /* 0x000fc600078e02ea */
[----:B------:R-:W-:Y:S01]  /*265b0*/  LDGSTS.E [R246+0x3000c], desc[UR4][R236.64], !P6 ;  /* 0x3000c000ecf67fae */ /* 0x000fe2000f121844 */
[----:B------:R-:W-:-:S03]  /*265c0*/  ISETP.GE.U32.AND P3, PT, R23, 0x7ffffed7, PT ;  /* 0x7ffffed71700780c */ /* 0x000fc60003f66070 */
[----:B------:R-:W-:Y:S04]  /*265d0*/  STL.64 [R1+0x1d60], R236 ;  /* 0x001d60ec01007387 */ /* 0x000fe80000100a00 */
[----:B------:R2:W-:Y:S01]  /*265e0*/  LDGSTS.E [R246+0x3400c], desc[UR4][R234.64], !P6 ;  /* 0x3400c000eaf67fae */ /* 0x0005e2000f121844 */
[----:B------:R-:W-:-:S03]  /*265f0*/  ISETP.GE.U32.AND P6, PT, R22, 0x7ffffed6, PT ;  /* 0x7ffffed61600780c */ /* 0x000fc60003fc6070 */
[----:B------:R2:W-:Y:S01]  /*26600*/  STL.64 [R1+0x1d68], R234 ;  /* 0x001d68ea01007387 */ /* 0x0005e20000100a00 */
[----:B------:R-:W-:-:S04]  /*26610*/  IMAD.WIDE R36, R4, 0x4, R230 ;  /* 0x0000000404247825 */ /* 0x000fc800078e02e6 */
[----:B------:R-:W-:-:S04]  /*26620*/  IMAD.WIDE R40, R4, 0x4, R232 ;  /* 0x0000000404287825 */ /* 0x000fc800078e02e8 */
[C---:B------:R-:W-:Y:S01]  /*26630*/  IMAD.WIDE R38, R4.reuse, 0x4, R66 ;  /* 0x0000000404267825 */ /* 0x040fe200078e0242 */
[----:B------:R-:W3:Y:S03]  /*26640*/  LDL.LU.64 R232, [R1+0xb58] ;  /* 0x000b580001e87983 */ /* 0x000ee60000300a00 */
[----:B------:R-:W-:Y:S01]  /*26650*/  IMAD.WIDE R42, R4, 0x4, R64 ;  /* 0x00000004042a7825 */ /* 0x000fe200078e0240 */
[----:B------:R-:W4:Y:S01]  /*26660*/  LDL.LU.64 R230, [R1+0xb50] ;  /* 0x000b500001e67983 */ /* 0x000f220000300a00 */
[----:B------:R-:W-:Y:S01]  /*26670*/  IADD3 R26, R34, -0xec, RZ ;  /* 0xffffff14221a7810 */ /* 0x000fe20007ffe0ff */
[----:B--2---:R-:W2:Y:S01]  /*26680*/  LDC R234, c[0x0][0x230] ;  /* 0x00008c00ffea7b82 */ /* 0x004ea20000000800 */
[----:B------:R-:W-:-:S04]  /*26690*/  IMAD.WIDE R22, R4, 0x4, R226 ;  /* 0x0000000404167825 */ /* 0x000fc800078e02e2 */
[----:B------:R-:W-:Y:S01]  /*266a0*/  IMAD.WIDE R30, R4, 0x4, R228 ;  /* 0x00000004041e7825 */ /* 0x000fe200078e02e4 */
[----:B------:R-:W-:Y:S04]  /*266b0*/  LDGSTS.E [R246+0x38000], desc[UR4][R22.64], !P5 ;  /* 0x3800000016f67fae */ /* 0x000fe8000e921844 */
[----:B------:R-:W2:Y:S04]  /*266c0*/  LDL.LU.64 R228, [R1+0xb48] ;  /* 0x000b480001e47983 */ /* 0x000ea80000300a00 */
[----:B------:R-:W2:Y:S04]  /*266d0*/  LDL.LU.64 R226, [R1+0xb40] ;  /* 0x000b400001e27983 */ /* 0x000ea80000300a00 */
[----:B------:R-:W-:Y:S04]  /*266e0*/  STL.64 [R1+0x1d70], R22 ;  /* 0x001d701601007387 */ /* 0x000fe80000100a00 */
[----:B------:R-:W-:Y:S04]  /*266f0*/  STL.64 [R1+0x1d78], R30 ;  /* 0x001d781e01007387 */ /* 0x000fe80000100a00 */
[----:B------:R-:W-:Y:S04]  /*26700*/  STL.64 [R1+0x1d80], R36 ;  /* 0x001d802401007387 */ /* 0x000fe80000100a00 */
[----:B------:R-:W-:Y:S04]  /*26710*/  STL.64 [R1+0x1d88], R40 ;  /* 0x001d882801007387 */ /* 0x000fe80000100a00 */
[----:B------:R-:W2:Y:S04]  /*26720*/  LDL.LU.64 R78, [R1+0xb38] ;  /* 0x000b3800014e7983 */ /* 0x000ea80000300a00 */
[----:B------:R-:W2:Y:S04]  /*26730*/  LDL.LU.64 R76, [R1+0xb30] ;  /* 0x000b3000014c7983 */ /* 0x000ea80000300a00 */
[----:B------:R-:W2:Y:S04]  /*26740*/  LDL.LU.64 R66, [R1+0xb28] ;  /* 0x000b280001427983 */ /* 0x000ea80000300a00 */
[----:B------:R-:W2:Y:S04]  /*26750*/  LDL.LU.64 R64, [R1+0xb20] ;  /* 0x000b200001407983 */ /* 0x000ea80000300a00 */
[----:B------:R-:W-:Y:S01]  /*26760*/  LDGSTS.E [R246+0x3c000], desc[UR4][R30.64], !P5 ;  /* 0x3c0000001ef67fae */ /* 0x000fe2000e921844 */
[----:B------:R-:W-:-:S03]  /*26770*/  ISETP.GE.U32.AND P5, PT, R26, 0x7ffffed5, PT ;  /* 0x7ffffed51a00780c */ /* 0x000fc60003fa6070 */
[----:B------:R-:W-:Y:S01]  /*26780*/  LDGSTS.E [R246+0x38004], desc[UR4][R36.64], !P3 ;  /* 0x3800400024f67fae */ /* 0x000fe2000d921844 */
[C---:B------:R-:W-:Y:S02]  /*26790*/  IMAD.WIDE R34, R4.reuse, 0x4, R68 ;  /* 0x0000000404227825 */ /* 0x040fe400078e0244 */
[----:B------:R-:W1:Y:S01]  /*267a0*/  LDC R69, c[0x0][0x230] ;  /* 0x00008c00ff457b82 */ /* 0x000e620000000800 */
[----:B------:R-:W-:Y:S01]  /*267b0*/  LDGSTS.E [R246+0x3c004], desc[UR4][R40.64], !P3 ;  /* 0x3c00400028f67fae */ /* 0x000fe2000d921844 */
[----:B------:R-:W-:Y:S01]  /*267c0*/  ISETP.GE.U32.AND P3, PT, R27, 0x7ffffef1, PT ;  /* 0x7ffffef11b00780c */ /* 0x000fe20003f66070 */
[----:B------:R-:W-:-:S05]  /*267d0*/  IMAD.WIDE R26, R4, 0x4, R70 ;  /* 0x00000004041a7825 */ /* 0x000fca00078e0246 */
[----:B------:R-:W-:Y:S01]  /*267e0*/  STL.64 [R1+0x1d90], R26 ;  /* 0x001d901a01007387 */ /* 0x000fe20000100a00 */
[----:B------:R-:W-:Y:S01]  /*267f0*/  VIADD R44, R44, 0xffffff2e ;  /* 0xffffff2e2c2c7836 */ /* 0x000fe20000000000 */
[----:B------:R-:W1:Y:S02]  /*26800*/  LDC R68, c[0x0][0x230] ;  /* 0x00008c00ff447b82 */ /* 0x000e640000000800 */
[----:B------:R-:W-:Y:S04]  /*26810*/  STL.64 [R1+0x1d98], R34 ;  /* 0x001d982201007387 */ /* 0x000fe80000100a00 */
[----:B------:R-:W-:Y:S04]  /*26820*/  STL.64 [R1+0x1da0], R38 ;  /* 0x001da02601007387 */ /* 0x000fe80000100a00 */
[----:B------:R-:W-:Y:S04]  /*26830*/  STL [R1+0x1db0], R246 ;  /* 0x001db0f601007387 */ /* 0x000fe80000100800 */
[----:B------:R-:W-:Y:S04]  /*26840*/  STL.64 [R1+0x1da8], R42 ;  /* 0x001da82a01007387 */ /* 0x000fe80000100a00 */
[----:B------:R-:W2:Y:S04]  /*26850*/  LDL.LU.64 R82, [R1+0xa70] ;  /* 0x000a700001527983 */ /* 0x000ea80000300a00 */
[----:B------:R-:W2:Y:S04]  /*26860*/  LDL.LU.64 R74, [R1+0xa68] ;  /* 0x000a6800014a7983 */ /* 0x000ea80000300a00 */
[----:B------:R-:W2:Y:S04]  /*26870*/  LDL.LU.64 R72, [R1+0xa60] ;  /* 0x000a600001487983 */ /* 0x000ea80000300a00 */
[----:B------:R-:W-:Y:S04]  /*26880*/  LDGSTS.E [R246+0x38008], desc[UR4][R26.64], !P6 ;  /* 0x380080001af67fae */ /* 0x000fe8000f121844 */
[----:B------:R-:W2:Y:S04]  /*26890*/  LDL.LU.64 R70, [R1+0xa58] ;  /* 0x000a580001467983 */ /* 0x000ea80000300a00 */
[----:B------:R-:W-:Y:S01]  /*268a0*/  LDGSTS.E [R246+0x3c008], desc[UR4][R34.64], !P6 ;  /* 0x3c00800022f67fae */ /* 0x000fe2000f121844 */
[----:B------:R-:W-:Y:S01]  /*268b0*/  ISETP.GE.U32.AND P6, PT, R45, 0x7ffffef0, PT ;  /* 0x7ffffef02d00780c */ /* 0x000fe20003fc6070 */
[----:B------:R-:W-:-:S02]  /*268c0*/  VIADD R45, R46, 0xffffff2d ;  /* 0xffffff2d2e2d7836 */ /* 0x000fc40000000000 */
[----:B------:R-:W-:Y:S04]  /*268d0*/  LDGSTS.E [R246+0x3800c], desc[UR4][R38.64], !P5 ;  /* 0x3800c00026f67fae */ /* 0x000fe8000e921844 */
[----:B------:R-:W-:Y:S01]  /*268e0*/  LDGSTS.E [R246+0x3c00c], desc[UR4][R42.64], !P5 ;  /* 0x3c00c0002af67fae */ /* 0x000fe2000e921844 */
[----:B------:R-:W-:Y:S02]  /*268f0*/  ISETP.GE.U32.AND P5, PT, R44, 0x7ffffeef, PT ;  /* 0x7ffffeef2c00780c */ /* 0x000fe40003fa6070 */
[----:B------:R-:W-:Y:S01]  /*26900*/  IADD3 R44, R47, -0xed, RZ ;  /* 0xffffff132f2c7810 */ /* 0x000fe20007ffe0ff */
[----:B---3--:R-:W-:-:S04]  /*26910*/  IMAD.WIDE R232, R4, 0x4, R232 ;  /* 0x0000000404e87825 */ /* 0x008fc800078e02e8 */
[C---:B----4-:R-:W-:Y:S01]  /*26920*/  IMAD.WIDE R230, R4.reuse, 0x4, R230 ;  /* 0x0000000404e67825 */ /* 0x050fe200078e02e6 */
[----:B------:R-:W-:Y:S04]  /*26930*/  LDGSTS.E [R11+0x30000], desc[UR4][R232.64], !P4 ;  /* 0x30000000e80b7fae */ /* 0x000fe8000e121844 */
[----:B------:R-:W-:Y:S04]  /*26940*/  STL.64 [R1+0x1db8], R232 ;  /* 0x001db8e801007387 */ /* 0x000fe80000100a00 */
[----:B------:R-:W-:Y:S01]  /*26950*/  LDGSTS.E [R11+0x34000], desc[UR4][R230.64], !P4 ;  /* 0x34000000e60b7fae */ /* 0x000fe2000e121844 */
[----:B--2---:R-:W-:-:S04]  /*26960*/  IMAD.WIDE R228, R4, 0x4, R228 ;  /* 0x0000000404e47825 */ /* 0x004fc800078e02e4 */
[----:B------:R-:W-:Y:S01]  /*26970*/  IMAD.WIDE R226, R4, 0x4, R226 ;  /* 0x0000000404e27825 */ /* 0x000fe200078e02e2 */
[----:B------:R-:W-:Y:S01]  /*26980*/  STL.64 [R1+0x1dc0], R230 ;  /* 0x001dc0e601007387 */ /* 0x000fe20000100a00 */
[----:B------:R-:W-:-:S03]  /*26990*/  ISETP.GE.U32.AND P4, PT, R45, 0x7ffffeee, PT ;  /* 0x7ffffeee2d00780c */ /* 0x000fc60003f86070 */
[----:B------:R-:W-:Y:S04]  /*269a0*/  LDGSTS.E [R11+0x30004], desc[UR4][R228.64], !P1 ;  /* 0x30004000e40b7fae */ /* 0x000fe8000c921844 */
[----:B------:R-:W-:Y:S04]  /*269b0*/  STL.64 [R1+0x1dc8], R228 ;  /* 0x001dc8e401007387 */ /* 0x000fe80000100a00 */
[----:B------:R-:W-:Y:S01]  /*269c0*/  LDGSTS.E [R11+0x34004], desc[UR4][R226.64], !P1 ;  /* 0x34004000e20b7fae */ /* 0x000fe2000c921844 */
[----:B------:R-:W-:-:S03]  /*269d0*/  ISETP.GE.U32.AND P1, PT, R44, 0x7ffffed4, PT ;  /* 0x7ffffed42c00780c */ /* 0x000fc60003f26070 */
[----:B------:R-:W-:Y:S01]  /*269e0*/  STL.64 [R1+0x1dd0], R226 ;  /* 0x001dd0e201007387 */ /* 0x000fe20000100a00 */
[----:B------:R-:W-:-:S03]  /*269f0*/  IMAD.WIDE R44, R4, 0x4, R78 ;  /* 0x00000004042c7825 */ /* 0x000fc600078e024e */
[----:B------:R-:W2:Y:S04]  /*26a00*/  LDL.LU.64 R80, [R1+0xa50] ;  /* 0x000a500001507983 */ /* 0x000ea80000300a00 */
[----:B------:R-:W3:Y:S01]  /*26a10*/  LDL.LU.64 R78, [R1+0xa48] ;  /* 0x000a4800014e7983 */ /* 0x000ee20000300a00 */
[C---:B------:R-:W-:Y:S02]  /*26a20*/  IMAD.WIDE R46, R4.reuse, 0x4, R76 ;  /* 0x00000004042e7825 */ /* 0x040fe400078e024c */
[----:B------:R-:W4:Y:S01]  /*26a30*/  LDC R77, c[0x0][0x230] ;  /* 0x00008c00ff4d7b82 */ /* 0x000f220000000800 */
[----:B------:R-:W-:Y:S01]  /*26a40*/  LDGSTS.E [R11+0x30008], desc[UR4][R44.64], !P0 ;  /* 0x300080002c0b7fae */ /* 0x000fe2000c121844 */
[----:B------:R-:W-:-:S03]  /*26a50*/  IMAD.WIDE R48, R4, 0x4, R66 ;  /* 0x0000000404307825 */ /* 0x000fc600078e0242 */
[----:B------:R-:W-:Y:S01]  /*26a60*/  LDGSTS.E [R11+0x34008], desc[UR4][R46.64], !P0 ;  /* 0x340080002e0b7fae */ /* 0x000fe2000c121844 */
[----:B------:R-:W-:Y:S02]  /*26a70*/  IMAD.WIDE R50, R4, 0x4, R64 ;  /* 0x0000000404327825 */ /* 0x000fe400078e0240 */
[----:B------:R-:W4:Y:S01]  /*26a80*/  LDC R76, c[0x0][0x230] ;  /* 0x00008c00ff4c7b82 */ /* 0x000f220000000800 */
[----:B------:R-:W4:Y:S04]  /*26a90*/  LDL.LU.64 R64, [R1+0xa40] ;  /* 0x000a400001407983 */ /* 0x000f280000300a00 */
[----:B------:R-:W4:Y:S04]  /*26aa0*/  LDL.LU.64 R66, [R1+0xa38] ;  /* 0x000a380001427983 */ /* 0x000f280000300a00 */
[----:B------:R-:W-:Y:S04]  /*26ab0*/  STL.64 [R1+0x1dd8], R44 ;  /* 0x001dd82c01007387 */ /* 0x000fe80000100a00 */
[----:B------:R-:W-:Y:S04]  /*26ac0*/  STL.64 [R1+0x1de0], R46 ;  /* 0x001de02e01007387 */ /* 0x000fe80000100a00 */
[----:B------:R-:W-:Y:S04]  /*26ad0*/  STL.64 [R1+0x1de8], R48 ;  /* 0x001de83001007387 */ /* 0x000fe80000100a00 */
[----:B------:R-:W-:Y:S04]  /*26ae0*/  STL.64 [R1+0x1df0], R50 ;  /* 0x001df03201007387 */ /* 0x000fe80000100a00 */
[----:B------:R-:W4:Y:S01]  /*26af0*/  LDL.LU.64 R86, [R1+0xb18] ;  /* 0x000b180001567983 */ /* 0x000f220000300a00 */
[----:B------:R-:W-:-:S03]  /*26b00*/  ISETP.GE.U32.AND P0, PT, R53, 0x7ffffed3, PT ;  /* 0x7ffffed33500780c */ /* 0x000fc60003f06070 */
[----:B------:R-:W-:Y:S04]  /*26b10*/  LDGSTS.E [R11+0x3000c], desc[UR4][R48.64], !P3 ;  /* 0x3000c000300b7fae */ /* 0x000fe8000d921844 */
[----:B------:R-:W-:Y:S01]  /*26b20*/  LDGSTS.E [R11+0x3400c], desc[UR4][R50.64], !P3 ;  /* 0x3400c000320b7fae */ /* 0x000fe2000d921844 */
[----:B------:R-:W-:Y:S01]  /*26b30*/  ISETP.GE.U32.AND P3, PT, R52, 0x7ffffed2, PT ;  /* 0x7ffffed23400780c */ /* 0x000fe20003f66070 */
[----:B------:R-:W-:-:S04]  /*26b40*/  IMAD.WIDE R52, R4, 0x4, R82 ;  /* 0x0000000404347825 */ /* 0x000fc800078e0252 */
[C---:B------:R-:W-:Y:S01]  /*26b50*/  IMAD.WIDE R54, R4.reuse, 0x4, R74 ;  /* 0x0000000404367825 */ /* 0x040fe200078e024a */
[----:B------:R-:W-:Y:S03]  /*26b60*/  LDGSTS.E [R11+0x38000], desc[UR4][R52.64], !P1 ;  /* 0x38000000340b7fae */ /* 0x000fe6000c921844 */
[C---:B------:R-:W-:Y:S01]  /*26b70*/  IMAD.WIDE R56, R4.reuse, 0x4, R72 ;  /* 0x0000000404387825 */ /* 0x040fe200078e0248 */
[----:B------:R-:W-:Y:S03]  /*26b80*/  LDGSTS.E [R11+0x3c000], desc[UR4][R54.64], !P1 ;  /* 0x3c000000360b7fae */ /* 0x000fe6000c921844 */
[----:B------:R-:W-:Y:S01]  /*26b90*/  IMAD.WIDE R58, R4, 0x4, R70 ;  /* 0x00000004043a7825 */ /* 0x000fe200078e0246 */
[----:B------:R-:W-:Y:S04]  /*26ba0*/  LDGSTS.E [R11+0x38004], desc[UR4][R56.64], !P0 ;  /* 0x38004000380b7fae */ /* 0x000fe8000c121844 */
[----:B------:R-:W4:Y:S04]  /*26bb0*/  LDL.LU.64 R70, [R1+0xb10] ;  /* 0x000b100001467983 */ /* 0x000f280000300a00 */
[----:B------:R-:W4:Y:S04]  /*26bc0*/  LDL.LU.64 R72, [R1+0xb08] ;  /* 0x000b080001487983 */ /* 0x000f280000300a00 */
[----:B------:R-:W4:Y:S04]  /*26bd0*/  LDL.LU.64 R74, [R1+0xb00] ;  /* 0x000b0000014a7983 */ /* 0x000f280000300a00 */
[----:B------:R-:W-:Y:S04]  /*26be0*/  STL.64 [R1+0x1df8], R52 ;  /* 0x001df83401007387 */ /* 0x000fe80000100a00 */
[----:B------:R-:W-:Y:S01]  /*26bf0*/  STL.64 [R1+0x1e00], R54 ;  /* 0x001e003601007387 */ /* 0x000fe20000100a00 */
[----:B------:R-:W-:-:S03]  /*26c00*/  ISETP.GE.U32.AND P1, PT, R60, 0x7ffffed1, PT ;  /* 0x7ffffed13c00780c */ /* 0x000fc60003f26070 */
[----:B------:R-:W-:Y:S04]  /*26c10*/  STL.64 [R1+0x1e08], R56 ;  /* 0x001e083801007387 */ /* 0x000fe80000100a00 */
[----:B------:R-:W-:Y:S04]  /*26c20*/  STL.64 [R1+0x1e10], R58 ;  /* 0x001e103a01007387 */ /* 0x000fe80000100a00 */
[----:B------:R-:W-:Y:S01]  /*26c30*/  LDGSTS.E [R11+0x3c004], desc[UR4][R58.64], !P0 ;  /* 0x3c0040003a0b7fae */ /* 0x000fe2000c121844 */
[----:B------:R-:W-:-:S03]  /*26c40*/  ISETP.GE.U32.AND P0, PT, R61, 0x7ffffeed, PT ;  /* 0x7ffffeed3d00780c */ /* 0x000fc60003f06070 */
[----:B------:R-:W4:Y:S01]  /*26c50*/  LDL.LU.64 R94, [R1+0xaf8] ;  /* 0x000af800015e7983 */ /* 0x000f220000300a00 */
[----:B-1----:R-:W-:Y:S02]  /*26c60*/  VIADD R69, R69, 0xffffff2b ;  /* 0xffffff2b45457836 */ /* 0x002fe40000000000 */
[----:B------:R-:W-:Y:S02]  /*26c70*/  VIADD R68, R68, 0xffffff2a ;  /* 0xffffff2a44447836 */ /* 0x000fe40000000000 */
[----:B--2---:R-:W-:-:S04]  /*26c80*/  IMAD.WIDE R60, R4, 0x4, R80 ;  /* 0x00000004043c7825 */ /* 0x004fc800078e0250 */
[C---:B---3--:R-:W-:Y:S01]  /*26c90*/  IMAD.WIDE R62, R4.reuse, 0x4, R78 ;  /* 0x00000004043e7825 */ /* 0x048fe200078e024e */
[----:B------:R-:W-:Y:S04]  /*26ca0*/  LDGSTS.E [R11+0x38008], desc[UR4][R60.64], !P3 ;  /* 0x380080003c0b7fae */ /* 0x000fe8000d921844 */
[----:B------:R-:W2:Y:S04]  /*26cb0*/  LDL.LU.64 R78, [R1+0xaf0] ;  /* 0x000af000014e7983 */ /* 0x000ea80000300a00 */
[----:B------:R-:W3:Y:S04]  /*26cc0*/  LDL.LU.64 R80, [R1+0xae8] ;  /* 0x000ae80001507983 */ /* 0x000ee80000300a00 */
[----:B------:R-:W3:Y:S01]  /*26cd0*/  LDL.LU.64 R82, [R1+0xae0] ;  /* 0x000ae00001527983 */ /* 0x000ee20000300a00 */
[----:B----4-:R-:W-:-:S04]  /*26ce0*/  IMAD.WIDE R64, R4, 0x4, R64 ;  /* 0x0000000404407825 */ /* 0x010fc800078e0240 */
[----:B------:R-:W-:Y:S01]  /*26cf0*/  IMAD.WIDE R66, R4, 0x4, R66 ;  /* 0x0000000404427825 */ /* 0x000fe200078e0242 */
[----:B------:R-:W-:Y:S04]  /*26d00*/  STL.64 [R1+0x1e18], R60 ;  /* 0x001e183c01007387 */ /* 0x000fe80000100a00 */
[----:B------:R-:W-:Y:S01]  /*26d10*/  LDGSTS.E [R11+0x3c008], desc[UR4][R62.64], !P3 ;  /* 0x3c0080003e0b7fae */ /* 0x000fe2000d921844 */
[----:B------:R-:W-:-:S03]  /*26d20*/  ISETP.GE.U32.AND P3, PT, R69, 0x7ffffeec, PT ;  /* 0x7ffffeec4500780c */ /* 0x000fc60003f66070 */
[----:B------:R-:W-:Y:S04]  /*26d30*/  STL.64 [R1+0x1e20], R62 ;  /* 0x001e203e01007387 */ /* 0x000fe80000100a00 */
[----:B------:R-:W-:Y:S04]  /*26d40*/  LDGSTS.E [R11+0x3800c], desc[UR4][R64.64], !P1 ;  /* 0x3800c000400b7fae */ /* 0x000fe8000c921844 */
[----:B------:R-:W-:Y:S04]  /*26d50*/  STL.64 [R1+0x1e28], R64 ;  /* 0x001e284001007387 */ /* 0x000fe80000100a00 */
[----:B------:R-:W-:Y:S01]  /*26d60*/  LDGSTS.E [R11+0x3c00c], desc[UR4][R66.64], !P1 ;  /* 0x3c00c000420b7fae */ /* 0x000fe2000c921844 */
[----:B------:R-:W-:Y:S01]  /*26d70*/  ISETP.GE.U32.AND P1, PT, R68, 0x7ffffeeb, PT ;  /* 0x7ffffeeb4400780c */ /* 0x000fe20003f26070 */
[----:B------:R-:W-:-:S02]  /*26d80*/  IMAD.WIDE R68, R4, 0x4, R86 ;  /* 0x0000000404447825 */ /* 0x000fc400078e0256 */
[----:B------:R-:W-:Y:S04]  /*26d90*/  STL.64 [R1+0x1e30], R66 ;  /* 0x001e304201007387 */ /* 0x000fe80000100a00 */
[----:B------:R-:W4:Y:S04]  /*26da0*/  LDL.LU.64 R102, [R1+0x9f0] ;  /* 0x0009f00001667983 */ /* 0x000f280000300a00 */
[----:B------:R-:W4:Y:S04]  /*26db0*/  LDL.LU.64 R86, [R1+0x9e8] ;  /* 0x0009e80001567983 */ /* 0x000f280000300a00 */
[----:B------:R-:W4:Y:S04]  /*26dc0*/  LDL.LU.64 R88, [R1+0x9e0] ;  /* 0x0009e00001587983 */ /* 0x000f280000300a00 */
[----:B------:R-:W4:Y:S01]  /*26dd0*/  LDL.LU.64 R90, [R1+0x9d8] ;  /* 0x0009d800015a7983 */ /* 0x000f220000300a00 */
[----:B------:R-:W-:Y:S01]  /*26de0*/  VIADD R77, R77, 0xffffff29 ;  /* 0xffffff294d4d7836 */ /* 0x000fe20000000000 */
[----:B------:R-:W-:-:S02]  /*26df0*/  IADD3 R76, R76, -0xf1, RZ ;  /* 0xffffff0f4c4c7810 */ /* 0x000fc40007ffe0ff */
[----:B------:R-:W-:Y:S01]  /*26e00*/  LDGSTS.E [R6+0x30000], desc[UR4][R68.64], !P6 ;  /* 0x3000000044067fae */ /* 0x000fe2000f121844 */
[----:B------:R-:W-:-:S03]  /*26e10*/  IMAD.WIDE R70, R4, 0x4, R70 ;  /* 0x0000000404467825 */ /* 0x000fc600078e0246 */
[----:B------:R-:W-:Y:S01]  /*26e20*/  STL.64 [R1+0x1e38], R68 ;  /* 0x001e384401007387 */ /* 0x000fe20000100a00 */
[----:B------:R-:W-:-:S03]  /*26e30*/  IMAD.WIDE R72, R4, 0x4, R72 ;  /* 0x0000000404487825 */ /* 0x000fc600078e0248 */
[----:B------:R-:W-:Y:S01]  /*26e40*/  LDGSTS.E [R6+0x34000], desc[UR4][R70.64], !P6 ;  /* 0x3400000046067fae */ /* 0x000fe2000f121844 */
[----:B------:R-:W-:-:S03]  /*26e50*/  IMAD.WIDE R74, R4, 0x4, R74 ;  /* 0x00000004044a7825 */ /* 0x000fc600078e024a */
[----:B------:R-:W-:Y:S01]  /*26e60*/  STL.64 [R1+0x1e40], R70 ;  /* 0x001e404601007387 */ /* 0x000fe20000100a00 */
[----:B------:R-:W-:-:S03]  /*26e70*/  ISETP.GE.U32.AND P6, PT, R77, 0x7ffffeea, PT ;  /* 0x7ffffeea4d00780c */ /* 0x000fc60003fc6070 */
[----:B------:R-:W-:Y:S04]  /*26e80*/  LDGSTS.E [R6+0x30004], desc[UR4][R72.64], !P5 ;  /* 0x3000400048067fae */ /* 0x000fe8000e921844 */
[----:B------:R-:W-:Y:S04]  /*26e90*/  STL.64 [R1+0x1e48], R72 ;  /* 0x001e484801007387 */ /* 0x000fe80000100a00 */
[----:B------:R-:W-:Y:S01]  /*26ea0*/  LDGSTS.E [R6+0x34004], desc[UR4][R74.64], !P5 ;  /* 0x340040004a067fae */ /* 0x000fe2000e921844 */
[----:B------:R-:W-:-:S03]  /*26eb0*/  ISETP.GE.U32.AND P5, PT, R76, 0x7ffffed0, PT ;  /* 0x7ffffed04c00780c */ /* 0x000fc60003fa6070 */
[----:B------:R-:W-:Y:S04]  /*26ec0*/  STL.64 [R1+0x1e50], R74 ;  /* 0x001e504a01007387 */ /* 0x000fe80000100a00 */
[----:B------:R-:W4:Y:S01]  /*26ed0*/  LDL.LU.64 R110, [R1+0x9d0] ;  /* 0x0009d000016e7983 */ /* 0x000f220000300a00 */
[----:B------:R-:W-:-:S03]  /*26ee0*/  IMAD.WIDE R76, R4, 0x4, R94 ;  /* 0x00000004044c7825 */ /* 0x000fc600078e025e */
[----:B------:R-:W4:Y:S04]  /*26ef0*/  LDL.LU.64 R94, [R1+0x9c8] ;  /* 0x0009c800015e7983 */ /* 0x000f280000300a00 */
[----:B------:R-:W4:Y:S04]  /*26f00*/  LDL.LU.64 R96, [R1+0x9c0] ;  /* 0x0009c00001607983 */ /* 0x000f280000300a00 */
[----:B------:R-:W4:Y:S04]  /*26f10*/  LDL.LU.64 R98, [R1+0x9b8] ;  /* 0x0009b80001627983 */ /* 0x000f280000300a00 */
[----:B------:R-:W-:Y:S04]  /*26f20*/  STL.64 [R1+0x1e58], R76 ;  /* 0x001e584c01007387 */ /* 0x000fe80000100a00 */
[----:B------:R-:W-:Y:S01]  /*26f30*/  LDGSTS.E [R6+0x30008], desc[UR4][R76.64], !P4 ;  /* 0x300080004c067fae */ /* 0x000fe2000e121844 */
[----:B--2---:R-:W-:-:S04]  /*26f40*/  IMAD.WIDE R78, R4, 0x4, R78 ;  /* 0x00000004044e7825 */ /* 0x004fc800078e024e */
[C---:B---3--:R-:W-:Y:S01]  /*26f50*/  IMAD.WIDE R80, R4.reuse, 0x4, R80 ;  /* 0x0000000404507825 */ /* 0x048fe200078e0250 */
[----:B------:R-:W-:Y:S03]  /*26f60*/  STL.64 [R1+0x1e60], R78 ;  /* 0x001e604e01007387 */ /* 0x000fe60000100a00 */
[----:B------:R-:W-:Y:S01]  /*26f70*/  IMAD.WIDE R82, R4, 0x4, R82 ;  /* 0x0000000404527825 */ /* 0x000fe200078e0252 */
[----:B------:R-:W-:Y:S04]  /*26f80*/  STL.64 [R1+0x1e68], R80 ;  /* 0x001e685001007387 */ /* 0x000fe80000100a00 */
[----:B------:R-:W-:Y:S04]  /*26f90*/  STL.64 [R1+0x1e70], R82 ;  /* 0x001e705201007387 */ /* 0x000fe80000100a00 */
[----:B------:R-:W2:Y:S04]  /*26fa0*/  LDL.LU.64 R118, [R1+0xad8] ;  /* 0x000ad80001767983 */ /* 0x000ea80000300a00 */
[----:B------:R-:W-:Y:S01]  /*26fb0*/  LDGSTS.E [R6+0x34008], desc[UR4][R78.64], !P4 ;  /* 0x340080004e067fae */ /* 0x000fe2000e121844 */
[----:B------:R-:W-:-:S03]  /*26fc0*/  ISETP.GE.U32.AND P4, PT, R85, 0x7ffffecf, PT ;  /* 0x7ffffecf5500780c */ /* 0x000fc60003f86070 */
[----:B------:R-:W-:Y:S04]  /*26fd0*/  LDGSTS.E [R6+0x3000c], desc[UR4][R80.64], !P0 ;  /* 0x3000c00050067fae */ /* 0x000fe8000c121844 */
[----:B------:R-:W-:Y:S01]  /*26fe0*/  LDGSTS.E [R6+0x3400c], desc[UR4][R82.64], !P0 ;  /* 0x3400c00052067fae */ /* 0x000fe2000c121844 */
[----:B------:R-:W-:Y:S01]  /*26ff0*/  ISETP.GE.U32.AND P0, PT, R84, 0x7ffffece, PT ;  /* 0x7ffffece5400780c */ /* 0x000fe20003f06070 */
[C---:B----4-:R-:W-:Y:S02]  /*27000*/  IMAD.WIDE R84, R4.reuse, 0x4, R102 ;  /* 0x0000000404547825 */ /* 0x050fe400078e0266 */
[----:B------:R-:W3:Y:S02]  /*27010*/  LDL.LU.64 R102, [R1+0xad0] ;  /* 0x000ad00001667983 */ /* 0x000ee40000300a00 */
[----:B------:R-:W-:-:S02]  /*27020*/  IMAD.WIDE R86, R4, 0x4, R86 ;  /* 0x0000000404567825 */ /* 0x000fc400078e0256 */
[----:B------:R-:W4:Y:S02]  /*27030*/  LDL.LU.64 R104, [R1+0xac8] ;  /* 0x000ac80001687983 */ /* 0x000f240000300a00 */
[C---:B------:R-:W-:Y:S02]  /*27040*/  IMAD.WIDE R88, R4.reuse, 0x4, R88 ;  /* 0x0000000404587825 */ /* 0x040fe400078e0258 */
[----:B------:R-:W4:Y:S02]  /*27050*/  LDL.LU.64 R106, [R1+0xac0] ;  /* 0x000ac000016a7983 */ /* 0x000f240000300a00 */
[----:B------:R-:W-:Y:S02]  /*27060*/  IMAD.WIDE R90, R4, 0x4, R90 ;  /* 0x00000004045a7825 */ /* 0x000fe400078e025a */
[----:B------:R-:W-:Y:S04]  /*27070*/  STL.64 [R1+0x1e78], R84 ;  /* 0x001e785401007387 */ /* 0x000fe80000100a00 */
[----:B------:R-:W-:Y:S04]  /*27080*/  STL.64 [R1+0x1e80], R86 ;  /* 0x001e805601007387 */ /* 0x000fe80000100a00 */
[----:B------:R-:W-:Y:S04]  /*27090*/  STL.64 [R1+0x1e88], R88 ;  /* 0x001e885801007387 */ /* 0x000fe80000100a00 */
[----:B------:R-:W-:Y:S04]  /*270a0*/  STL.64 [R1+0x1e90], R90 ;  /* 0x001e905a01007387 */ /* 0x000fe80000100a00 */
[----:B------:R-:W4:Y:S04]  /*270b0*/  LDL.LU.64 R126, [R1+0xab8] ;  /* 0x000ab800017e7983 */ /* 0x000f280000300a00 */
[----:B------:R-:W-:Y:S04]  /*270c0*/  LDGSTS.E [R6+0x38000], desc[UR4][R84.64], !P5 ;  /* 0x3800000054067fae */ /* 0x000fe8000e921844 */
[----:B------:R-:W-:Y:S01]  /*270d0*/  LDGSTS.E [R6+0x3c000], desc[UR4][R86.64], !P5 ;  /* 0x3c00000056067fae */ /* 0x000fe2000e921844 */
[----:B------:R-:W-:-:S03]  /*270e0*/  ISETP.GE.U32.AND P5, PT, R92, 0x7ffffecd, PT ;  /* 0x7ffffecd5c00780c */ /* 0x000fc60003fa6070 */
[----:B------:R-:W-:Y:S04]  /*270f0*/  LDGSTS.E [R6+0x38004], desc[UR4][R88.64], !P4 ;  /* 0x3800400058067fae */ /* 0x000fe8000e121844 */
[----:B------:R-:W-:Y:S01]  /*27100*/  LDGSTS.E [R6+0x3c004], desc[UR4][R90.64], !P4 ;  /* 0x3c0040005a067fae */ /* 0x000fe2000e121844 */
[----:B------:R-:W-:Y:S01]  /*27110*/  ISETP.GE.U32.AND P4, PT, R93, 0x7ffffee9, PT ;  /* 0x7ffffee95d00780c */ /* 0x000fe20003f86070 */
[C---:B------:R-:W-:Y:S02]  /*27120*/  IMAD.WIDE R92, R4.reuse, 0x4, R110 ;  /* 0x00000004045c7825 */ /* 0x040fe400078e026e */
[----:B------:R-:W4:Y:S02]  /*27130*/  LDL.LU.64 R110, [R1+0xab0] ;  /* 0x000ab000016e7983 */ /* 0x000f240000300a00 */
[----:B------:R-:W-:-:S02]  /*27140*/  IMAD.WIDE R94, R4, 0x4, R94 ;  /* 0x00000004045e7825 */ /* 0x000fc400078e025e */
[----:B------:R-:W4:Y:S02]  /*27150*/  LDL.LU.64 R112, [R1+0xaa8] ;  /* 0x000aa80001707983 */ /* 0x000f240000300a00 */
[C---:B------:R-:W-:Y:S02]  /*27160*/  IMAD.WIDE R96, R4.reuse, 0x4, R96 ;  /* 0x0000000404607825 */ /* 0x040fe400078e0260 */
[----:B------:R-:W4:Y:S02]  /*27170*/  LDL.LU.64 R114, [R1+0xaa0] ;  /* 0x000aa00001727983 */ /* 0x000f240000300a00 */
[----:B------:R-:W-:Y:S02]  /*27180*/  IMAD.WIDE R98, R4, 0x4, R98 ;  /* 0x0000000404627825 */ /* 0x000fe400078e0262 */
[----:B------:R-:W-:Y:S04]  /*27190*/  LDGSTS.E [R6+0x38008], desc[UR4][R92.64], !P0 ;  /* 0x380080005c067fae */ /* 0x000fe8000c121844 */
[----:B------:R-:W-:Y:S04]  /*271a0*/  STL.64 [R1+0x1e98], R92 ;  /* 0x001e985c01007387 */ /* 0x000fe80000100a00 */
[----:B------:R-:W-:Y:S01]  /*271b0*/  LDGSTS.E [R6+0x3c008], desc[UR4][R94.64], !P0 ;  /* 0x3c0080005e067fae */ /* 0x000fe2000c121844 */
[----:B------:R-:W-:-:S03]  /*271c0*/  ISETP.GE.U32.AND P0, PT, R101, 0x7ffffee8, PT ;  /* 0x7ffffee86500780c */ /* 0x000fc60003f06070 */
[----:B------:R-:W-:Y:S04]  /*271d0*/  STL.64 [R1+0x1ea0], R94 ;  /* 0x001ea05e01007387 */ /* 0x000fe80000100a00 */
[----:B------:R-:W-:Y:S04]  /*271e0*/  LDGSTS.E [R6+0x3800c], desc[UR4][R96.64], !P5 ;  /* 0x3800c00060067fae */ /* 0x000fe8000e921844 */
[----:B------:R-:W-:Y:S04]  /*271f0*/  STL.64 [R1+0x1ea8], R96 ;  /* 0x001ea86001007387 */ /* 0x000fe80000100a00 */
[----:B------:R1:W-:Y:S01]  /*27200*/  LDGSTS.E [R6+0x3c00c], desc[UR4][R98.64], !P5 ;  /* 0x3c00c00062067fae */ /* 0x0003e2000e921844 */
[----:B------:R-:W-:-:S03]  /*27210*/  ISETP.GE.U32.AND P5, PT, R100, 0x7ffffee7, PT ;  /* 0x7ffffee76400780c */ /* 0x000fc60003fa6070 */
[----:B------:R-:W-:Y:S04]  /*27220*/  STL.64 [R1+0x1eb0], R98 ;  /* 0x001eb06201007387 */ /* 0x000fe80000100a00 */
[----:B------:R-:W4:Y:S01]  /*27230*/  LDL.LU.64 R134, [R1+0x9a8] ;  /* 0x0009a80001867983 */ /* 0x000f220000300a00 */
[----:B--2---:R-:W-:-:S03]  /*27240*/  IMAD.WIDE R100, R4, 0x4, R118 ;  /* 0x0000000404647825 */ /* 0x004fc600078e0276 */
[----:B------:R-:W2:Y:S04]  /*27250*/  LDL.LU.64 R118, [R1+0x9a0] ;  /* 0x0009a00001767983 */ /* 0x000ea80000300a00 */
[----:B------:R-:W2:Y:S04]  /*27260*/  LDL.LU.64 R120, [R1+0x998] ;  /* 0x0009980001787983 */ /* 0x000ea80000300a00 */
[----:B------:R-:W2:Y:S04]  /*27270*/  LDL.LU.64 R122, [R1+0x990] ;  /* 0x00099000017a7983 */ /* 0x000ea80000300a00 */
[----:B------:R-:W-:Y:S04]  /*27280*/  LDGSTS.E [R5+0x30000], desc[UR4][R100.64], !P3 ;  /* 0x3000000064057fae */ /* 0x000fe8000d921844 */
[----:B------:R-:W-:Y:S01]  /*27290*/  STL.64 [R1+0x1eb8], R100 ;  /* 0x001eb86401007387 */ /* 0x000fe20000100a00 */
[----:B---3--:R-:W-:-:S04]  /*272a0*/  IMAD.WIDE R102, R4, 0x4, R102 ;  /* 0x0000000404667825 */ /* 0x008fc800078e0266 */
[C---:B----4-:R-:W-:Y:S01]  /*272b0*/  IMAD.WIDE R104, R4.reuse, 0x4, R104 ;  /* 0x0000000404687825 */ /* 0x050fe200078e0268 */
[----:B------:R-:W-:Y:S03]  /*272c0*/  LDGSTS.E [R5+0x34000], desc[UR4][R102.64], !P3 ;  /* 0x3400000066057fae */ /* 0x000fe6000d921844 */
        /* <DEDUP_REMOVED lines=9> */
[----:B------:R-:W3:Y:S04]  /*27360*/  LDL.LU.64 R142, [R1+0x988] ;  /* 0x00098800018e7983 */ /* 0x000ee80000300a00 */
[----:B------:R-:W4:Y:S04]  /*27370*/  LDL.LU.64 R126, [R1+0x980] ;  /* 0x00098000017e7983 */ /* 0x000f280000300a00 */
[----:B------:R-:W4:Y:S04]  /*27380*/  LDL.LU.64 R128, [R1+0x978] ;  /* 0x0009780001807983 */ /* 0x000f280000300a00 */
[----:B------:R-:W4:Y:S04]  /*27390*/  LDL.LU.64 R130, [R1+0x970] ;  /* 0x0009700001827983 */ /* 0x000f280000300a00 */
        /* <DEDUP_REMOVED lines=21> */
[C---:B------:R-:W-:Y:S01]  /*274f0*/  IMAD.WIDE R120, R4.reuse, 0x4, R120 ;  /* 0x0000000404787825 */ /* 0x040fe200078e0278 */
        /* <DEDUP_REMOVED lines=10> */
[C---:B---3--:R-:W-:Y:S02]  /*275a0*/  IMAD.WIDE R124, R4.reuse, 0x4, R142 ;  /* 0x00000004047c7825 */ /* 0x048fe400078e028e */
[----:B------:R-:W3:Y:S02]  /*275b0*/  LDL.LU.64 R142, [R1+0xa30] ;  /* 0x000a3000018e7983 */ /* 0x000ee40000300a00 */
[----:B----4-:R-:W-:-:S02]  /*275c0*/  IMAD.WIDE R126, R4, 0x4, R126 ;  /* 0x00000004047e7825 */ /* 0x010fc400078e027e */
        /* <DEDUP_REMOVED lines=13> */
[----:B------:R1:W-:Y:S01]  /*276a0*/  LDGSTS.E [R5+0x3c00c], desc[UR4][R130.64], !P1 ;  /* 0x3c00c00082057fae */ /* 0x0003e2000c921844 */
[----:B------:R-:W-:Y:S01]  /*276b0*/  ISETP.GE.U32.AND P1, PT, R132, 0x7ffffee3, PT ;  /* 0x7ffffee38400780c */ /* 0x000fe20003f26070 */
[C---:B------:R-:W-:Y:S02]  /*276c0*/  IMAD.WIDE R132, R4.reuse, 0x4, R150 ;  /* 0x0000000404847825 */ /* 0x040fe400078e0296 */
        /* <DEDUP_REMOVED lines=40> */
[----:B------:R-:W-:-:S04]  /*27950*/  IMAD.WIDE R150, R4, 0x4, R150 ;  /* 0x0000000404967825 */ /* 0x000fc800078e0296 */
[C---:B------:R-:W-:Y:S01]  /*27960*/  IMAD.WIDE R152, R4.reuse, 0x4, R152 ;  /* 0x0000000404987825 */ /* 0x040fe200078e0298 */
[----:B------:R-:W-:Y:S03]  /*27970*/  STL.64 [R1+0x1f78], R148 ;  /* 0x001f789401007387 */ /* 0x000fe60000100a00 */
[----:B------:R-:W-:Y:S01]  /*27980*/  IMAD.WIDE R154, R4, 0x4, R154 ;  /* 0x00000004049a7825 */ /* 0x000fe200078e029a */
[----:B------:R-:W-:Y:S01]  /*27990*/  LDGSTS.E [R3+0x3c000], desc[UR4][R150.64], !P5 ;  /* 0x3c00000096037fae */ /* 0x000fe2000e921844 */
[----:B------:R-:W-:-:S03]  /*279a0*/  ISETP.GE.U32.AND P5, PT, R156, 0x7ffffec5, PT ;  /* 0x7ffffec59c00780c */ /* 0x000fc60003fa6070 */
[----:B------:R-:W-:Y:S04]  /*279b0*/  STL.64 [R1+0x1f80], R150 ;  /* 0x001f809601007387 */ /* 0x000fe80000100a00 */
        /* <DEDUP_REMOVED lines=8> */
[----:B------:R-:W-:Y:S04]  /*27a40*/  STL.64 [R1+0x1f98], R156 ;  /* 0x001f989c01007387 */ /* 0x000fe80000100a00 */
[----:B------:R-:W-:Y:S01]  /*27a50*/  LDGSTS.E [R3+0x38008], desc[UR4][R156.64], !P6 ;  /* 0x380080009c037fae */ /* 0x000fe2000f121844 */
[----:B------:R-:W-:Y:S01]  /*27a60*/  LOP3.LUT R10, R173, 0x3f, RZ, 0xc0, !PT ;  /* 0x0000003fad0a7812 */ /* 0x000fe200078ec0ff */
[----:B--2---:R-:W-:-:S04]  /*27a70*/  IMAD.WIDE R158, R4, 0x4, R158 ;  /* 0x00000004049e7825 */ /* 0x004fc800078e029e */
[C---:B------:R-:W-:Y:S01]  /*27a80*/  IMAD.WIDE R160, R4.reuse, 0x4, R160 ;  /* 0x0000000404a07825 */ /* 0x040fe200078e02a0 */
[----:B------:R-:W-:Y:S03]  /*27a90*/  STL.64 [R1+0x1fa0], R158 ;  /* 0x001fa09e01007387 */ /* 0x000fe60000100a00 */
[----:B------:R-:W-:Y:S01]  /*27aa0*/  IMAD.WIDE R162, R4, 0x4, R162 ;  /* 0x0000000404a27825 */ /* 0x000fe200078e02a2 */
[----:B------:R-:W-:Y:S04]  /*27ab0*/  STL.64 [R1+0x1fa8], R160 ;  /* 0x001fa8a001007387 */ /* 0x000fe80000100a00 */
[----:B------:R-:W-:Y:S04]  /*27ac0*/  STL.64 [R1+0x1fb0], R162 ;  /* 0x001fb0a201007387 */ /* 0x000fe80000100a00 */
[----:B------:R-:W2:Y:S04]  /*27ad0*/  LDL.LU.64 R12, [R1+0x388] ;  /* 0x00038800010c7983 */ /* 0x000ea80000300a00 */
[----:B------:R-:W2:Y:S04]  /*27ae0*/  LDL.LU.64 R8, [R1+0x398] ;  /* 0x0003980001087983 */ /* 0x000ea80000300a00 */
[----:B------:R-:W-:Y:S01]  /*27af0*/  LDGSTS.E [R3+0x3c008], desc[UR4][R158.64], !P6 ;  /* 0x3c0080009e037fae */ /* 0x000fe2000f121844 */
[----:B------:R-:W-:-:S03]  /*27b00*/  ISETP.GE.U32.AND P6, PT, R165, 0x7ffffec4, PT ;  /* 0x7ffffec4a500780c */ /* 0x000fc60003fc6070 */
[----:B------:R-:W-:Y:S04]  /*27b10*/  LDGSTS.E [R3+0x3800c], desc[UR4][R160.64], !P5 ;  /* 0x3800c000a0037fae */ /* 0x000fe8000e921844 */
[----:B------:R-:W-:Y:S01]  /*27b20*/  LDGSTS.E [R3+0x3c00c], desc[UR4][R162.64], !P5 ;  /* 0x3c00c000a2037fae */ /* 0x000fe2000e921844 */
[----:B------:R-:W-:Y:S01]  /*27b30*/  ISETP.GE.U32.AND P5, PT, R164, 0x7ffffec3, PT ;  /* 0x7ffffec3a400780c */ /* 0x000fe20003fa6070 */
[C---:B---3--:R-:W-:Y:S02]  /*27b40*/  IMAD.WIDE R164, R4.reuse, 0x4, R196 ;  /* 0x0000000404a47825 */ /* 0x048fe400078e02c4 */
[----:B------:R-:W3:Y:S02]  /*27b50*/  LDC R196, c[0x0][0x230] ;  /* 0x00008c00ffc47b82 */ /* 0x000ee40000000800 */
[C---:B----4-:R-:W-:Y:S01]  /*27b60*/  IMAD.WIDE R166, R4.reuse, 0x4, R166 ;  /* 0x0000000404a67825 */ /* 0x050fe200078e02a6 */
[----:B------:R-:W-:Y:S03]  /*27b70*/  STL.64 [R1+0x1fb8], R164 ;  /* 0x001fb8a401007387 */ /* 0x000fe60000100a00 */
[C---:B------:R-:W-:Y:S01]  /*27b80*/  IMAD.WIDE R168, R4.reuse, 0x4, R168 ;  /* 0x0000000404a87825 */ /* 0x040fe200078e02a8 */
[----:B------:R-:W-:Y:S01]  /*27b90*/  STL.64 [R1+0x1fc0], R166 ;  /* 0x001fc0a601007387 */ /* 0x000fe20000100a00 */
[----:B------:R-:W4:Y:S02]  /*27ba0*/  LDC R197, c[0x0][0x230] ;  /* 0x00008c00ffc57b82 */ /* 0x000f240000000800 */
[----:B------:R-:W-:Y:S01]  /*27bb0*/  IMAD.WIDE R170, R4, 0x4, R170 ;  /* 0x0000000404aa7825 */ /* 0x000fe200078e02aa */
[----:B------:R-:W-:Y:S04]  /*27bc0*/  STL.64 [R1+0x1fc8], R10 ;  /* 0x001fc80a01007387 */ /* 0x000fe80000100a00 */
[----:B------:R-:W-:Y:S04]  /*27bd0*/  STL.64 [R1+0x1fd0], R168 ;  /* 0x001fd0a801007387 */ /* 0x000fe80000100a00 */
[----:B------:R-:W-:Y:S04]  /*27be0*/  STL.64 [R1+0x1fd8], R170 ;  /* 0x001fd8aa01007387 */ /* 0x000fe80000100a00 */
[----:B------:R-:W3:Y:S04]  /*27bf0*/  LDL.LU.64 R250, [R1+0x3e0] ;  /* 0x0003e00001fa7983 */ /* 0x000ee80000300a00 */
[----:B------:R-:W-:Y:S04]  /*27c00*/  LDGSTS.E [R0+0x30000], desc[UR4][R164.64], !P4 ;  /* 0x30000000a4007fae */ /* 0x000fe8000e121844 */
[----:B------:R-:W-:Y:S01]  /*27c10*/  LDGSTS.E [R0+0x34000], desc[UR4][R166.64], !P4 ;  /* 0x34000000a6007fae */ /* 0x000fe2000e121844 */
[----:B------:R-:W-:-:S03]  /*27c20*/  ISETP.GE.AND P4, PT, R10, R181, PT ;  /* 0x000000b50a00720c */ /* 0x000fc60003f86270 */
[----:B------:R-:W-:Y:S01]  /*27c30*/  LDGSTS.E [R0+0x30004], desc[UR4][R168.64], !P1 ;  /* 0x30004000a8007fae */ /* 0x000fe2000c921844 */
[----:B------:R-:W-:Y:S02]  /*27c40*/  SEL R180, RZ, 0x4, P4 ;  /* 0x00000004ffb47807 */ /* 0x000fe40002000000 */
[----:B------:R-:W-:Y:S01]  /*27c50*/  PLOP3.LUT P4, PT, PT, PT, UP1, 0x80, 0x0 ;  /* 0x000000000000781c */ /* 0x000fe20003f8f018 */
[----:B------:R-:W-:Y:S01]  /*27c60*/  LDGSTS.E [R0+0x34004], desc[UR4][R170.64], !P1 ;  /* 0x34004000aa007fae */ /* 0x000fe2000c921844 */
[----:B------:R-:W-:Y:S02]  /*27c70*/  ISETP.GE.U32.AND P1, PT, R172, 0x7ffffec2, PT ;  /* 0x7ffffec2ac00780c */ /* 0x000fe40003f26070 */
[----:B------:R-:W-:Y:S02]  /*27c80*/  SEL R180, R180, RZ, P4 ;  /* 0x000000ffb4b47207 */ /* 0x000fe40002000000 */
[----:B------:R-:W-:Y:S01]  /*27c90*/  ISETP.GE.U32.AND P4, PT, R181, 0x7ffffec1, PT ;  /* 0x7ffffec1b500780c */ /* 0x000fe20003f86070 */
[----:B------:R-:W-:-:S02]  /*27ca0*/  VIADD R181, R182, 0xfffffeff ;  /* 0xfffffeffb6b57836 */ /* 0x000fc40000000000 */
[C---:B------:R-:W-:Y:S02]  /*27cb0*/  IMAD.WIDE R172, R4.reuse, 0x4, R198 ;  /* 0x0000000404ac7825 */ /* 0x040fe400078e02c6 */
[----:B------:R-:W1:Y:S03]  /*27cc0*/  LDC R198, c[0x0][0x230] ;  /* 0x00008c00ffc67b82 */ /* 0x000e660000000800 */
[----:B------:R-:W-:Y:S01]  /*27cd0*/  LDGSTS.E [R0+0x30008], desc[UR4][R172.64], !P0 ;  /* 0x30008000ac007fae */ /* 0x000fe2000c121844 */
[----:B------:R-:W-:-:S05]  /*27ce0*/  IMAD.WIDE R174, R4, 0x4, R174 ;  /* 0x0000000404ae7825 */ /* 0x000fca00078e02ae */
[----:B------:R-:W-:Y:S01]  /*27cf0*/  LDGSTS.E [R0+0x34008], desc[UR4][R174.64], !P0 ;  /* 0x34008000ae007fae */ /* 0x000fe2000c121844 */
[----:B------:R-:W-:-:S03]  /*27d00*/  ISETP.NE.U32.AND P0, PT, R180, RZ, PT ;  /* 0x000000ffb400720c */ /* 0x000fc60003f05070 */
[----:B------:R-:W-:Y:S04]  /*27d10*/  LDGSTS.E [R0+0x3000c], desc[UR4][R176.64], !P3 ;  /* 0x3000c000b0007fae */ /* 0x000fe8000d921844 */
[----:B------:R-:W-:Y:S01]  /*27d20*/  LDGSTS.E [R0+0x3400c], desc[UR4][R178.64], !P3 ;  /* 0x3400c000b2007fae */ /* 0x000fe2000d921844 */
[----:B------:R-:W-:Y:S01]  /*27d30*/  ISETP.GE.U32.AND P3, PT, R181, 0x7ffffec0, PT ;  /* 0x7ffffec0b500780c */ /* 0x000fe20003f66070 */
[----:B------:R-:W-:Y:S02]  /*27d40*/  IMAD.WIDE R186, R4, 0x4, R186 ;  /* 0x0000000404ba7825 */ /* 0x000fe400078e02ba */
[----:B------:R-:W-:Y:S04]  /*27d50*/  STL.64 [R1+0x1fe0], R172 ;  /* 0x001fe0ac01007387 */ /* 0x000fe80000100a00 */
[----:B------:R-:W-:Y:S04]  /*27d60*/  STL.64 [R1+0x1fe8], R174 ;  /* 0x001fe8ae01007387 */ /* 0x000fe80000100a00 */
[----:B------:R-:W-:Y:S04]  /*27d70*/  STL.64 [R1+0x1ff0], R176 ;  /* 0x001ff0b001007387 */ /* 0x000fe80000100a00 */
[----:B------:R-:W-:Y:S01]  /*27d80*/  STL.64 [R1+0x1ff8], R178 ;  /* 0x001ff8b201007387 */ /* 0x000fe20000100a00 */
[----:B------:R-:W-:-:S02]  /*27d90*/  VIADD R189, R189, 0xfffffefe ;  /* 0xfffffefebdbd7836 */ /* 0x000fc40000000000 */
[----:B------:R-:W-:Y:S02]  /*27da0*/  VIADD R188, R188, 0xfffffefd ;  /* 0xfffffefdbcbc7836 */ /* 0x000fe40000000000 */
[----:B--2---:R-:W-:-:S04]  /*27db0*/  IMAD.WIDE R180, R4, 0x4, R12 ;  /* 0x0000000404b47825 */ /* 0x004fc800078e020c */
[----:B------:R-:W-:Y:S01]  /*27dc0*/  IMAD.WIDE R182, R4, 0x4, R8 ;  /* 0x0000000404b67825 */ /* 0x000fe200078e0208 */
        /* <DEDUP_REMOVED lines=12> */
[----:B------:R-:W-:Y:S04]  /*27e90*/  LDGSTS.E [R0+0x38000], desc[UR4][R180.64], !P6 ;  /* 0x38000000b4007fae */ /* 0x000fe8000f121844 */
[----:B------:R-:W-:Y:S01]  /*27ea0*/  LDGSTS.E [R0+0x3c000], desc[UR4][R182.64], !P6 ;  /* 0x3c000000b6007fae */ /* 0x000fe2000f121844 */
[----:B------:R-:W-:-:S03]  /*27eb0*/  ISETP.GE.U32.AND P6, PT, R189, 0x7ffffebf, PT ;  /* 0x7ffffebfbd00780c */ /* 0x000fc60003fc6070 */
[----:B------:R-:W2:Y:S04]  /*27ec0*/  LDL.LU.64 R32, [R1+0xbc8] ;  /* 0x000bc80001207983 */ /* 0x000ea80000300a00 */
[----:B------:R-:W-:Y:S04]  /*27ed0*/  LDGSTS.E [R0+0x38004], desc[UR4][R184.64], !P5 ;  /* 0x38004000b8007fae */ /* 0x000fe8000e921844 */
[----:B------:R-:W-:Y:S01]  /*27ee0*/  LDGSTS.E [R0+0x3c004], desc[UR4][R186.64], !P5 ;  /* 0x3c004000ba007fae */ /* 0x000fe2000e921844 */
[----:B------:R-:W-:Y:S01]  /*27ef0*/  ISETP.GE.U32.AND P5, PT, R188, 0x7ffffebe, PT ;  /* 0x7ffffebebc00780c */ /* 0x000fe20003fa6070 */
[----:B---3--:R-:W-:-:S02]  /*27f00*/  IMAD.WIDE R188, R4, 0x4, R250 ;  /* 0x0000000404bc7825 */ /* 0x008fc400078e02fa */
[----:B------:R-:W3:Y:S02]  /*27f10*/  LDL.LU.64 R250, [R1+0xbc0] ;  /* 0x000bc00001fa7983 */ /* 0x000ee40000300a00 */
[C---:B------:R-:W-:Y:S02]  /*27f20*/  IMAD.WIDE R190, R4.reuse, 0x4, R190 ;  /* 0x0000000404be7825 */ /* 0x040fe400078e02be */
[----:B------:R-:W3:Y:S02]  /*27f30*/  LDL.LU.64 R242, [R1+0xbb8] ;  /* 0x000bb80001f27983 */ /* 0x000ee40000300a00 */
[C---:B------:R-:W-:Y:S02]  /*27f40*/  IMAD.WIDE R192, R4.reuse, 0x4, R192 ;  /* 0x0000000404c07825 */ /* 0x040fe400078e02c0 */
[----:B------:R-:W3:Y:S02]  /*27f50*/  LDL.LU.64 R24, [R1+0xba8] ;  /* 0x000ba80001187983 */ /* 0x000ee40000300a00 */
[----:B------:R-:W-:-:S02]  /*27f60*/  IMAD.WIDE R194, R4, 0x4, R194 ;  /* 0x0000000404c27825 */ /* 0x000fc400078e02c2 */
[----:B------:R-:W3:Y:S04]  /*27f70*/  LDL.LU.64 R18, [R1+0x928] ;  /* 0x0009280001127983 */ /* 0x000ee80000300a00 */
[----:B------:R-:W-:Y:S01]  /*27f80*/  STL.64 [R1+0x2020], R4 ;  /* 0x0020200401007387 */ /* 0x000fe20000100a00 */
[----:B-1----:R-:W-:-:S03]  /*27f90*/  VIADD R7, R198, 0xfffffede ;  /* 0xfffffedec6077836 */ /* 0x002fc60000000000 */
[----:B------:R-:W-:Y:S04]  /*27fa0*/  STL.64 [R1+0x2028], R188 ;  /* 0x002028bc01007387 */ /* 0x000fe80000100a00 */
[----:B------:R-:W-:Y:S01]  /*27fb0*/  STL.64 [R1+0x2030], R190 ;  /* 0x002030be01007387 */ /* 0x000fe20000100a00 */
[----:B------:R-:W-:-:S03]  /*27fc0*/  VIADD R196, R196, 0xfffffedf ;  /* 0xfffffedfc4c47836 */ /* 0x000fc60000000000 */
[----:B------:R-:W-:Y:S01]  /*27fd0*/  STL.64 [R1+0x2038], R192 ;  /* 0x002038c001007387 */ /* 0x000fe20000100a00 */
[----:B----4-:R-:W-:-:S03]  /*27fe0*/  IADD3 R197, R197, -0x104, RZ ;  /* 0xfffffefcc5c57810 */ /* 0x010fc60007ffe0ff */
[----:B------:R-:W-:Y:S04]  /*27ff0*/  STL.64 [R1+0x2040], R194 ;  /* 0x002040c201007387 */ /* 0x000fe80000100a00 */
[----:B------:R-:W-:Y:S04]  /*28000*/  STL [R1+0x2048], R14 ;  /* 0x0020480e01007387 */ /* 0x000fe80000100800 */
[----:B------:R-:W-:Y:S04]  /*28010*/  STL [R1+0x204c], R234 ;  /* 0x00204cea01007387 */ /* 0x000fe80000100800 */
[----:B------:R-:W-:Y:S04]  /*28020*/  LDGSTS.E [R0+0x38008], desc[UR4][R188.64], !P1 ;  /* 0x38008000bc007fae */ /* 0x000fe8000c921844 */
[----:B------:R-:W-:Y:S04]  /*28030*/  STL.64 [R1+0x2050], R20 ;  /* 0x0020501401007387 */ /* 0x000fe80000100a00 */
[----:B------:R-:W-:Y:S01]  /*28040*/  LDGSTS.E [R0+0x3c008], desc[UR4][R190.64], !P1 ;  /* 0x3c008000be007fae */ /* 0x000fe2000c921844 */
[----:B------:R-:W-:-:S03]  /*28050*/  ISETP.GE.U32.AND P1, PT, R197, 0x7ffffebd, PT ;  /* 0x7ffffebdc500780c */ /* 0x000fc60003f26070 */
[----:B------:R1:W-:Y:S04]  /*28060*/  STL.64 [R1+0x2058], R6 ;  /* 0x0020580601007387 */ /* 0x0003e80000100a00 */
[----:B------:R-:W-:Y:S04]  /*28070*/  LDGSTS.E [R0+0x3800c], desc[UR4][R192.64], !P4 ;  /* 0x3800c000c0007fae */ /* 0x000fe8000e121844 */
[----:B------:R4:W-:Y:S01]  /*28080*/  LDGSTS.E [R0+0x3c00c], desc[UR4][R194.64], !P4 ;  /* 0x3c00c000c2007fae */ /* 0x0009e2000e121844 */
[----:B------:R-:W-:Y:S01]  /*28090*/  ISETP.GE.U32.AND P4, PT, R196, 0x7ffffea0, PT ;  /* 0x7ffffea0c400780c */ /* 0x000fe20003f86070 */
[----:B------:R-:W-:-:S02]  /*280a0*/  IMAD.WIDE R200, R2, 0x4, R200 ;  /* 0x0000000402c87825 */ /* 0x000fc400078e02c8 */
[----:B------:R-:W0:Y:S02]  /*280b0*/  LDGDEPBAR ;  /* 0x00000000000079af */ /* 0x000e240000000000 */
[C---:B--2---:R-:W-:Y:S02]  /*280c0*/  IMAD.WIDE R196, R2.reuse, 0x4, R244 ;  /* 0x0000000402c47825 */ /* 0x044fe400078e02f4 */
[----:B------:R-:W2:Y:S02]  /*280d0*/  LDL.LU.64 R244, [R1+0x920] ;  /* 0x0009200001f47983 */ /* 0x000ea40000300a00 */
[C---:B-1----:R-:W-:Y:S02]  /*280e0*/  IMAD.WIDE R6, R2.reuse, 0x4, R28 ;  /* 0x0000000402067825 */ /* 0x042fe400078e021c */
[----:B------:R-:W-:Y:S02]  /*280f0*/  LDGSTS.E [R249+0x60000], desc[UR4][R196.64], P2 ;  /* 0x60000000c4f97fae */ /* 0x000fe40009121844 */
[----:B------:R-:W-:-:S02]  /*28100*/  IMAD.WIDE R4, R2, 0x4, R12 ;  /* 0x0000000402047825 */ /* 0x000fc400078e020c */
[----:B------:R1:W-:Y:S04]  /*28110*/  STL.64 [R1+0xa18], R6 ;  /* 0x000a180601007387 */ /* 0x0003e80000100a00 */
[----:B------:R-:W4:Y:S04]  /*28120*/  LDL.LU.64 R28, [R1+0x910] ;  /* 0x00091000011c7983 */ /* 0x000f280000300a00 */
[----:B------:R-:W4:Y:S01]  /*28130*/  LDL.LU.64 R12, [R1+0x908] ;  /* 0x00090800010c7983 */ /* 0x000f220000300a00 */
[----:B------:R-:W-:-:S03]  /*28140*/  IMAD.WIDE R120, R2, 0x4, R236 ;  /* 0x0000000402787825 */ /* 0x000fc600078e02ec */
[----:B------:R1:W-:Y:S02]  /*28150*/  STL.64 [R1+0xb68], R4 ;  /* 0x000b680401007387 */ /* 0x0003e40000100a00 */
[----:B-1----:R-:W-:-:S04]  /*28160*/  IMAD.WIDE R6, R2, 0x4, R240 ;  /* 0x0000000402067825 */ /* 0x002fc800078e02f0 */
[----:B------:R-:W-:-:S04]  /*28170*/  IMAD.WIDE R198, R2, 0x4, R238 ;  /* 0x0000000402c67825 */ /* 0x000fc800078e02ee */
[C---:B------:R-:W-:Y:S01]  /*28180*/  IMAD.WIDE R118, R2.reuse, 0x4, R16 ;  /* 0x0000000402767825 */ /* 0x040fe200078e0210 */
[----:B------:R-:W-:Y:S03]  /*28190*/  LDGSTS.E [R249+0x60400], desc[UR4][R198.64], P2 ;  /* 0x60400000c6f97fae */ /* 0x000fe60009121844 */
[C---:B------:R-:W-:Y:S01]  /*281a0*/  IMAD.WIDE R4, R2.reuse, 0x4, R8 ;  /* 0x0000000402047825 */ /* 0x040fe200078e0208 */
[----:B------:R-:W-:Y:S04]  /*281b0*/  LDGSTS.E [R249+0x60800], desc[UR4][R200.64], P2 ;  /* 0x60800000c8f97fae */ /* 0x000fe80009121844 */
[----:B------:R-:W4:Y:S04]  /*281c0*/  LDL.LU.64 R8, [R1+0x900] ;  /* 0x0009000001087983 */ /* 0x000f280000300a00 */
[----:B------:R1:W-:Y:S04]  /*281d0*/  STL.64 [R1+0xa00], R6 ;  /* 0x000a000601007387 */ /* 0x0003e80000100a00 */
[----:B------:R-:W-:Y:S04]  /*281e0*/  STL.64 [R1+0xc10], R120 ;  /* 0x000c107801007387 */ /* 0x000fe80000100a00 */
[----:B------:R3:W-:Y:S04]  /*281f0*/  STL.64 [R1+0xb58], R4 ;  /* 0x000b580401007387 */ /* 0x0007e80000100a00 */
[----:B------:R-:W-:Y:S04]  /*28200*/  STL.64 [R1+0x2060], R120 ;  /* 0x0020607801007387 */ /* 0x000fe80000100a00 */
[----:B------:R-:W4:Y:S01]  /*28210*/  LDL.LU.64 R238, [R1+0x8f0] ;  /* 0x0008f00001ee7983 */ /* 0x000f220000300a00 */
[----:B-1----:R-:W-:-:S03]  /*28220*/  IMAD.WIDE R6, R2, 0x4, R32 ;  /* 0x0000000402067825 */ /* 0x002fc600078e0220 */
[----:B------:R-:W4:Y:S01]  /*28230*/  LDL.LU.64 R16, [R1+0x8e8] ;  /* 0x0008e80001107983 */ /* 0x000f220000300a00 */
[----:B---3--:R-:W-:-:S03]  /*28240*/  IMAD.WIDE R4, R2, 0x4, R250 ;  /* 0x0000000402047825 */ /* 0x008fc600078e02fa */
[----:B------:R-:W3:Y:S04]  /*28250*/  LDL.LU.64 R240, [R1+0x8e0] ;  /* 0x0008e00001f07983 */ /* 0x000ee80000300a00 */
[----:B------:R1:W-:Y:S04]  /*28260*/  STL.64 [R1+0x9e8], R6 ;  /* 0x0009e80601007387 */ /* 0x0003e80000100a00 */
[----:B------:R-:W3:Y:S04]  /*28270*/  LDL.LU.64 R32, [R1+0x8d0] ;  /* 0x0008d00001207983 */ /* 0x000ee80000300a00 */
[----:B------:R1:W-:Y:S04]  /*28280*/  STL.64 [R1+0xb48], R4 ;  /* 0x000b480401007387 */ /* 0x0003e80000100a00 */
[----:B------:R-:W3:Y:S01]  /*28290*/  LDL.LU.64 R250, [R1+0x8c8] ;  /* 0x0008c80001fa7983 */ /* 0x000ee20000300a00 */
[----:B-1----:R-:W-:-:S03]  /*282a0*/  IMAD.WIDE R6, R2, 0x4, R24 ;  /* 0x0000000402067825 */ /* 0x002fc600078e0218 */
[----:B------:R-:W-:Y:S01]  /*282b0*/  STL.64 [R1+0xc08], R118 ;  /* 0x000c087601007387 */ /* 0x000fe20000100a00 */
[----:B------:R-:W-:-:S03]  /*282c0*/  IMAD.WIDE R116, R2, 0x4, R242 ;  /* 0x0000000402747825 */ /* 0x000fc600078e02f2 */
[----:B------:R-:W-:Y:S01]  /*282d0*/  STL.64 [R1+0x2068], R118 ;  /* 0x0020687601007387 */ /* 0x000fe20000100a00 */
[----:B------:R-:W-:-:S03]  /*282e0*/  IMAD.WIDE R4, R2, 0x4, R18 ;  /* 0x0000000402047825 */ /* 0x000fc600078e0212 */
[----:B------:R-:W3:Y:S04]  /*282f0*/  LDL.LU.64 R18, [R1+0x8c0] ;  /* 0x0008c00001127983 */ /* 0x000ee80000300a00 */
[----:B------:R4:W-:Y:S04]  /*28300*/  STL.64 [R1+0x9d8], R6 ;  /* 0x0009d80601007387 */ /* 0x0009e80000100a00 */
[----:B------:R-:W3:Y:S04]  /*28310*/  LDL.LU.64 R242, [R1+0x8b0] ;  /* 0x0008b00001f27983 */ /* 0x000ee80000300a00 */
[----:B------:R1:W-:Y:S04]  /*28320*/  STL.64 [R1+0xb38], R4 ;  /* 0x000b380401007387 */ /* 0x0003e80000100a00 */
[----:B------:R-:W3:Y:S04]  /*28330*/  LDL.LU.64 R24, [R1+0x8a8] ;  /* 0x0008a80001187983 */ /* 0x000ee80000300a00 */
[----:B------:R-:W-:Y:S04]  /*28340*/  STL.64 [R1+0xc00], R116 ;  /* 0x000c007401007387 */ /* 0x000fe80000100a00 */
[----:B------:R-:W-:Y:S01]  /*28350*/  STL.64 [R1+0x2070], R116 ;  /* 0x0020707401007387 */ /* 0x000fe20000100a00 */
[----:B--2---:R-:W-:-:S04]  /*28360*/  IMAD.WIDE R114, R2, 0x4, R244 ;  /* 0x0000000402727825 */ /* 0x004fc800078e02f4 */
[C---:B----4-:R-:W-:Y:S02]  /*28370*/  IMAD.WIDE R6, R2.reuse, 0x4, R28 ;  /* 0x0000000402067825 */ /* 0x050fe400078e021c */
[----:B------:R-:W2:Y:S02]  /*28380*/  LDL.LU.64 R28, [R1+0x8a0] ;  /* 0x0008a000011c7983 */ /* 0x000ea40000300a00 */
[C---:B-1----:R-:W-:Y:S02]  /*28390*/  IMAD.WIDE R4, R2.reuse, 0x4, R12 ;  /* 0x0000000402047825 */ /* 0x042fe400078e020c */
[----:B------:R1:W-:Y:S04]  /*283a0*/  STL.64 [R1+0x9c0], R6 ;  /* 0x0009c00601007387 */ /* 0x0003e80000100a00 */
[----:B------:R-:W4:Y:S04]  /*283b0*/  LDL.LU.64 R236, [R1+0x890] ;  /* 0x0008900001ec7983 */ /* 0x000f280000300a00 */
[----:B------:R1:W-:Y:S04]  /*283c0*/  STL.64 [R1+0xb28], R4 ;  /* 0x000b280401007387 */ /* 0x0003e80000100a00 */
[----:B------:R-:W4:Y:S04]  /*283d0*/  LDL.LU.64 R12, [R1+0x888] ;  /* 0x00088800010c7983 */ /* 0x000f280000300a00 */
[----:B------:R-:W-:Y:S01]  /*283e0*/  STL.64 [R1+0xbf8], R114 ;  /* 0x000bf87201007387 */ /* 0x000fe20000100a00 */
[----:B------:R-:W-:-:S03]  /*283f0*/  IMAD.WIDE R8, R2, 0x4, R8 ;  /* 0x0000000402087825 */ /* 0x000fc600078e0208 */
[----:B------:R-:W-:Y:S04]  /*28400*/  STL.64 [R1+0x2078], R114 ;  /* 0x0020787201007387 */ /* 0x000fe80000100a00 */
[----:B------:R-:W-:Y:S04]  /*28410*/  STL.64 [R1+0x2080], R8 ;  /* 0x0020800801007387 */ /* 0x000fe80000100a00 */
[----:B------:R-:W4:Y:S01]  /*28420*/  LDL.LU.64 R244, [R1+0x880] ;  /* 0x0008800001f47983 */ /* 0x000f220000300a00 */
[----:B-1----:R-:W-:-:S03]  /*28430*/  IMAD.WIDE R6, R2, 0x4, R238 ;  /* 0x0000000402067825 */ /* 0x002fc600078e02ee */
[----:B------:R-:W4:Y:S01]  /*28440*/  LDL.LU.64 R238, [R1+0x870] ;  /* 0x0008700001ee7983 */ /* 0x000f220000300a00 */
[----:B------:R-:W-:-:S03]  /*28450*/  IMAD.WIDE R4, R2, 0x4, R16 ;  /* 0x0000000402047825 */ /* 0x000fc600078e0210 */
[----:B------:R1:W-:Y:S04]  /*28460*/  STL.64 [R1+0x9a8], R6 ;  /* 0x0009a80601007387 */ /* 0x0003e80000100a00 */
[----:B------:R-:W4:Y:S01]  /*28470*/  LDL.LU.64 R16, [R1+0x868] ;  /* 0x0008680001107983 */ /* 0x000f220000300a00 */
[----:B---3--:R-:W-:-:S03]  /*28480*/  IMAD.WIDE R112, R2, 0x4, R240 ;  /* 0x0000000402707825 */ /* 0x008fc600078e02f0 */
[----:B------:R3:W-:Y:S01]  /*28490*/  STL.64 [R1+0xb18], R4 ;  /* 0x000b180401007387 */ /* 0x0007e20000100a00 */
[----:B-1----:R-:W-:-:S03]  /*284a0*/  IMAD.WIDE R6, R2, 0x4, R32 ;  /* 0x0000000402067825 */ /* 0x002fc600078e0220 */
[----:B------:R-:W4:Y:S04]  /*284b0*/  LDL.LU.64 R240, [R1+0x860] ;  /* 0x0008600001f07983 */ /* 0x000f280000300a00 */
[----:B------:R1:W-:Y:S01]  /*284c0*/  STL.64 [R1+0x990], R6 ;  /* 0x0009900601007387 */ /* 0x0003e20000100a00 */
[----:B---3--:R-:W-:-:S03]  /*284d0*/  IMAD.WIDE R4, R2, 0x4, R250 ;  /* 0x0000000402047825 */ /* 0x008fc600078e02fa */
[----:B------:R-:W3:Y:S04]  /*284e0*/  LDL.LU.64 R250, [R1+0x850] ;  /* 0x0008500001fa7983 */ /* 0x000ee80000300a00 */
[----:B------:R-:W3:Y:S04]  /*284f0*/  LDL.LU.64 R32, [R1+0x848] ;  /* 0x0008480001207983 */ /* 0x000ee80000300a00 */
[----:B------:R1:W-:Y:S01]  /*28500*/  STL.64 [R1+0xb08], R4 ;  /* 0x000b080401007387 */ /* 0x0003e20000100a00 */
[----:B------:R-:W-:-:S03]  /*28510*/  IMAD.WIDE R110, R2, 0x4, R18 ;  /* 0x00000004026e7825 */ /* 0x000fc600078e0212 */
[----:B------:R-:W-:Y:S01]  /*28520*/  STL.64 [R1+0xbe8], R112 ;  /* 0x000be87001007387 */ /* 0x000fe20000100a00 */
[----:B-1----:R-:W-:-:S03]  /*28530*/  IMAD.WIDE R6, R2, 0x4, R242 ;  /* 0x0000000402067825 */ /* 0x002fc600078e02f2 */
[----:B------:R-:W-:Y:S04]  /*28540*/  STL.64 [R1+0x2088], R112 ;  /* 0x0020887001007387 */ /* 0x000fe80000100a00 */
[----:B------:R-:W3:Y:S01]  /*28550*/  LDL.LU.64 R18, [R1+0x840] ;  /* 0x0008400001127983 */ /* 0x000ee20000300a00 */
[----:B------:R-:W-:-:S03]  /*28560*/  IMAD.WIDE R4, R2, 0x4, R24 ;  /* 0x0000000402047825 */ /* 0x000fc600078e0218 */
[----:B------:R-:W3:Y:S04]  /*28570*/  LDL.LU.64 R242, [R1+0x830] ;  /* 0x0008300001f27983 */ /* 0x000ee80000300a00 */
[----:B------:R4:W-:Y:S04]  /*28580*/  STL.64 [R1+0x980], R6 ;  /* 0x0009800601007387 */ /* 0x0009e80000100a00 */
[----:B------:R-:W3:Y:S04]  /*28590*/  LDL.LU.64 R24, [R1+0x828] ;  /* 0x0008280001187983 */ /* 0x000ee80000300a00 */
[----:B------:R1:W-:Y:S04]  /*285a0*/  STL.64 [R1+0xaf8], R4 ;  /* 0x000af80401007387 */ /* 0x0003e80000100a00 */
[----:B------:R-:W-:Y:S04]  /*285b0*/  STL.64 [R1+0xbe0], R110 ;  /* 0x000be06e01007387 */ /* 0x000fe80000100a00 */
[----:B------:R-:W-:Y:S01]  /*285c0*/  STL.64 [R1+0x2090], R110 ;  /* 0x0020906e01007387 */ /* 0x000fe20000100a00 */
[----:B--2---:R-:W-:-:S03]  /*285d0*/  IMAD.WIDE R108, R2, 0x4, R28 ;  /* 0x00000004026c7825 */ /* 0x004fc600078e021c */
[----:B------:R-:W2:Y:S01]  /*285e0*/  LDL.LU.64 R28, [R1+0x820] ;  /* 0x00082000011c7983 */ /* 0x000ea20000300a00 */
[----:B----4-:R-:W-:-:S04]  /*285f0*/  IMAD.WIDE R6, R2, 0x4, R236 ;  /* 0x0000000402067825 */ /* 0x010fc800078e02ec */
[C---:B-1----:R-:W-:Y:S02]  /*28600*/  IMAD.WIDE R4, R2.reuse, 0x4, R12 ;  /* 0x0000000402047825 */ /* 0x042fe400078e020c */
[----:B------:R-:W4:Y:S04]  /*28610*/  LDL.LU.64 R12, [R1+0x810] ;  /* 0x00081000010c7983 */ /* 0x000f280000300a00 */
[----:B------:R1:W-:Y:S04]  /*28620*/  STL.64 [R1+0x970], R6 ;  /* 0x0009700601007387 */ /* 0x0003e80000100a00 */
[----:B------:R-:W-:Y:S04]  /*28630*/  STL.64 [R1+0xbd8], R108 ;  /* 0x000bd86c01007387 */ /* 0x000fe80000100a00 */
[----:B------:R1:W-:Y:S01]  /*28640*/  STL.64 [R1+0xae8], R4 ;  /* 0x000ae80401007387 */ /* 0x0003e20000100a00 */
[----:B------:R-:W-:-:S03]  /*28650*/  IMAD.WIDE R106, R2, 0x4, R244 ;  /* 0x00000004026a7825 */ /* 0x000fc600078e02f4 */
[----:B------:R-:W-:Y:S04]  /*28660*/  STL.64 [R1+0x2098], R108 ;  /* 0x0020986c01007387 */ /* 0x000fe80000100a00 */
[----:B------:R-:W4:Y:S01]  /*28670*/  LDL.LU.64 R244, [R1+0x808] ;  /* 0x0008080001f47983 */ /* 0x000f220000300a00 */
[----:B-1----:R-:W-:-:S04]  /*28680*/  IMAD.WIDE R6, R2, 0x4, R238 ;  /* 0x0000000402067825 */ /* 0x002fc800078e02ee */
[C---:B------:R-:W-:Y:S02]  /*28690*/  IMAD.WIDE R4, R2.reuse, 0x4, R16 ;  /* 0x0000000402047825 */ /* 0x040fe400078e0210 */
[----:B------:R-:W4:Y:S04]  /*286a0*/  LDL.LU.64 R16, [R1+0x800] ;  /* 0x0008000001107983 */ /* 0x000f280000300a00 */
[----:B------:R3:W-:Y:S04]  /*286b0*/  STL.64 [R1+0x958], R6 ;  /* 0x0009580601007387 */ /* 0x0007e80000100a00 */
[----:B------:R-:W-:Y:S04]  /*286c0*/  STL.64 [R1+0xbd0], R106 ;  /* 0x000bd06a01007387 */ /* 0x000fe80000100a00 */
[----:B------:R1:W-:Y:S04]  /*286d0*/  STL.64 [R1+0xad8], R4 ;  /* 0x000ad80401007387 */ /* 0x0003e80000100a00 */
[----:B------:R-:W-:Y:S01]  /*286e0*/  STL.64 [R1+0x20a0], R106 ;  /* 0x0020a06a01007387 */ /* 0x000fe20000100a00 */
[----:B---3--:R-:W-:-:S03]  /*286f0*/  IMAD.WIDE R6, R2, 0x4, R250 ;  /* 0x0000000402067825 */ /* 0x008fc600078e02fa */
[----:B------:R-:W3:Y:S01]  /*28700*/  LDL.LU.64 R250, [R1+0x7f0] ;  /* 0x0007f00001fa7983 */ /* 0x000ee20000300a00 */
[----:B------:R-:W-:-:S04]  /*28710*/  IMAD.WIDE R104, R2, 0x4, R240 ;  /* 0x0000000402687825 */ /* 0x000fc800078e02f0 */
[C---:B-1----:R-:W-:Y:S01]  /*28720*/  IMAD.WIDE R4, R2.reuse, 0x4, R32 ;  /* 0x0000000402047825 */ /* 0x042fe200078e0220 */
[----:B------:R-:W-:Y:S04]  /*28730*/  STL.64 [R1+0x948], R6 ;  /* 0x0009480601007387 */ /* 0x000fe80000100a00 */
[----:B------:R-:W3:Y:S04]  /*28740*/  LDL.LU.64 R32, [R1+0x7e8] ;  /* 0x0007e80001207983 */ /* 0x000ee80000300a00 */
[----:B------:R-:W-:Y:S01]  /*28750*/  STL.64 [R1+0xbc8], R104 ;  /* 0x000bc86801007387 */ /* 0x000fe20000100a00 */
[----:B------:R-:W-:-:S03]  /*28760*/  IMAD.WIDE R102, R2, 0x4, R18 ;  /* 0x0000000402667825 */ /* 0x000fc600078e0212 */
[----:B------:R1:W-:Y:S04]  /*28770*/  STL.64 [R1+0xac8], R4 ;  /* 0x000ac80401007387 */ /* 0x0003e80000100a00 */
[----:B------:R1:W-:Y:S04]  /*28780*/  STL.64 [R1+0x20a8], R104 ;  /* 0x0020a86801007387 */ /* 0x0003e80000100a00 */
[----:B------:R-:W3:Y:S01]  /*28790*/  LDL.LU.64 R18, [R1+0x7e0] ;  /* 0x0007e00001127983 */ /* 0x000ee20000300a00 */
[----:B-1----:R-:W-:-:S04]  /*287a0*/  IMAD.WIDE R4, R2, 0x4, R242 ;  /* 0x0000000402047825 */ /* 0x002fc800078e02f2 */
[C---:B------:R-:W-:Y:S02]  /*287b0*/  IMAD.WIDE R104, R2.reuse, 0x4, R24 ;  /* 0x0000000402687825 */ /* 0x040fe400078e0218 */
[----:B------:R-:W3:Y:S04]  /*287c0*/  LDL.LU.64 R24, [R1+0x7d0] ;  /* 0x0007d00001187983 */ /* 0x000ee80000300a00 */
[----:B------:R4:W-:Y:S04]  /*287d0*/  STL.64 [R1+0x938], R4 ;  /* 0x0009380401007387 */ /* 0x0009e80000100a00 */
[----:B------:R-:W-:Y:S04]  /*287e0*/  STL.64 [R1+0xbc0], R102 ;  /* 0x000bc06601007387 */ /* 0x000fe80000100a00 */
[----:B------:R-:W-:Y:S01]  /*287f0*/  STL.64 [R1+0x20b0], R102 ;  /* 0x0020b06601007387 */ /* 0x000fe20000100a00 */
[----:B--2---:R-:W-:-:S03]  /*28800*/  IMAD.WIDE R100, R2, 0x4, R28 ;  /* 0x0000000402647825 */ /* 0x004fc600078e021c */
[----:B------:R-:W2:Y:S04]  /*28810*/  LDL.LU.64 R28, [R1+0x7c8] ;  /* 0x0007c800011c7983 */ /* 0x000ea80000300a00 */
[----:B------:R-:W2:Y:S04]  /*28820*/  LDL.LU.64 R240, [R1+0x7c0] ;  /* 0x0007c00001f07983 */ /* 0x000ea80000300a00 */
[----:B------:R-:W-:Y:S04]  /*28830*/  STL.64 [R1+0xab8], R104 ;  /* 0x000ab86801007387 */ /* 0x000fe80000100a00 */
[----:B------:R-:W-:Y:S01]  /*28840*/  STL.64 [R1+0x20b8], R104 ;  /* 0x0020b86801007387 */ /* 0x000fe20000100a00 */
[----:B----4-:R-:W-:-:S03]  /*28850*/  IMAD.WIDE R4, R2, 0x4, R12 ;  /* 0x0000000402047825 */ /* 0x010fc600078e020c */
[----:B------:R-:W4:Y:S04]  /*28860*/  LDL.LU.64 R12, [R1+0x7b8] ;  /* 0x0007b800010c7983 */ /* 0x000f280000300a00 */
[----:B------:R3:W-:Y:S04]  /*28870*/  STL.64 [R1+0x920], R4 ;  /* 0x0009200401007387 */ /* 0x0007e80000100a00 */
[----:B------:R-:W4:Y:S04]  /*28880*/  LDL.LU.64 R242, [R1+0x7b0] ;  /* 0x0007b00001f27983 */ /* 0x000f280000300a00 */
[----:B------:R-:W-:Y:S04]  /*28890*/  STL.64 [R1+0xbb8], R100 ;  /* 0x000bb86401007387 */ /* 0x000fe80000100a00 */
[----:B------:R-:W-:Y:S01]  /*288a0*/  STL.64 [R1+0x20c0], R100 ;  /* 0x0020c06401007387 */ /* 0x000fe20000100a00 */
[----:B------:R-:W-:-:S04]  /*288b0*/  IMAD.WIDE R106, R2, 0x4, R244 ;  /* 0x00000004026a7825 */ /* 0x000fc800078e02f4 */
[C---:B------:R-:W-:Y:S02]  /*288c0*/  IMAD.WIDE R98, R2.reuse, 0x4, R16 ;  /* 0x0000000402627825 */ /* 0x040fe400078e0210 */
[----:B------:R-:W4:Y:S04]  /*288d0*/  LDL.LU.64 R16, [R1+0x7a8] ;  /* 0x0007a80001107983 */ /* 0x000f280000300a00 */
[----:B------:R-:W4:Y:S04]  /*288e0*/  LDL.LU.64 R238, [R1+0x7a0] ;  /* 0x0007a00001ee7983 */ /* 0x000f280000300a00 */
[----:B------:R-:W-:Y:S04]  /*288f0*/  STL.64 [R1+0xaa8], R106 ;  /* 0x000aa86a01007387 */ /* 0x000fe80000100a00 */
[----:B------:R-:W-:Y:S01]  /*28900*/  STL.64 [R1+0x20c8], R106 ;  /* 0x0020c86a01007387 */ /* 0x000fe20000100a00 */
[----:B---3--:R-:W-:-:S03]  /*28910*/  IMAD.WIDE R4, R2, 0x4, R250 ;  /* 0x0000000402047825 */ /* 0x008fc600078e02fa */
[----:B------:R-:W3:Y:S04]  /*28920*/  LDL.LU.64 R250, [R1+0x798] ;  /* 0x0007980001fa7983 */ /* 0x000ee80000300a00 */
[----:B------:R1:W-:Y:S04]  /*28930*/  STL.64 [R1+0x910], R4 ;  /* 0x0009100401007387 */ /* 0x0003e80000100a00 */
[----:B------:R-:W3:Y:S01]  /*28940*/  LDL.LU.64 R244, [R1+0x790] ;  /* 0x0007900001f47983 */ /* 0x000ee20000300a00 */
[----:B------:R-:W-:-:S03]  /*28950*/  IMAD.WIDE R108, R2, 0x4, R32 ;  /* 0x00000004026c7825 */ /* 0x000fc600078e0220 */
[----:B------:R-:W-:Y:S04]  /*28960*/  STL.64 [R1+0xbb0], R98 ;  /* 0x000bb06201007387 */ /* 0x000fe80000100a00 */
[----:B------:R-:W-:Y:S04]  /*28970*/  STL.64 [R1+0x20d0], R98 ;  /* 0x0020d06201007387 */ /* 0x000fe80000100a00 */
[----:B------:R-:W3:Y:S01]  /*28980*/  LDL.LU.64 R32, [R1+0x788] ;  /* 0x0007880001207983 */ /* 0x000ee20000300a00 */
[----:B------:R-:W-:-:S03]  /*28990*/  IMAD.WIDE R96, R2, 0x4, R18 ;  /* 0x0000000402607825 */ /* 0x000fc600078e0212 */
[----:B------:R-:W3:Y:S04]  /*289a0*/  LDL.LU.64 R18, [R1+0x780] ;  /* 0x0007800001127983 */ /* 0x000ee80000300a00 */
[----:B------:R-:W-:Y:S04]  /*289b0*/  STL.64 [R1+0xa90], R108 ;  /* 0x000a906c01007387 */ /* 0x000fe80000100a00 */
[----:B------:R-:W-:Y:S01]  /*289c0*/  STL.64 [R1+0x20d8], R108 ;  /* 0x0020d86c01007387 */ /* 0x000fe20000100a00 */
[----:B-1----:R-:W-:-:S03]  /*289d0*/  IMAD.WIDE R4, R2, 0x4, R24 ;  /* 0x0000000402047825 */ /* 0x002fc600078e0218 */
[----:B------:R-:W3:Y:S04]  /*289e0*/  LDL.LU.64 R24, [R1+0x778] ;  /* 0x0007780001187983 */ /* 0x000ee80000300a00 */
[----:B------:R4:W-:Y:S01]  /*289f0*/  STL.64 [R1+0x900], R4 ;  /* 0x0009000401007387 */ /* 0x0009e20000100a00 */
[----:B--2---:R-:W-:-:S03]  /*28a00*/  IMAD.WIDE R110, R2, 0x4, R28 ;  /* 0x00000004026e7825 */ /* 0x004fc600078e021c */
[----:B------:R-:W2:Y:S01]  /*28a10*/  LDL.LU.64 R28, [R1+0x770] ;  /* 0x00077000011c7983 */ /* 0x000ea20000300a00 */
[----:B------:R-:W-:-:S03]  /*28a20*/  IMAD.WIDE R94, R2, 0x4, R240 ;  /* 0x00000004025e7825 */ /* 0x000fc600078e02f0 */
[----:B------:R-:W-:Y:S04]  /*28a30*/  STL.64 [R1+0xba8], R96 ;  /* 0x000ba86001007387 */ /* 0x000fe80000100a00 */
[----:B------:R-:W-:Y:S04]  /*28a40*/  STL.64 [R1+0x20e0], R96 ;  /* 0x0020e06001007387 */ /* 0x000fe80000100a00 */
[----:B------:R-:W2:Y:S01]  /*28a50*/  LDL.LU.64 R240, [R1+0x768] ;  /* 0x0007680001f07983 */ /* 0x000ea20000300a00 */
[----:B----4-:R-:W-:-:S03]  /*28a60*/  IMAD.WIDE R4, R2, 0x4, R12 ;  /* 0x0000000402047825 */ /* 0x010fc600078e020c */
[----:B------:R-:W4:Y:S04]  /*28a70*/  LDL.LU.64 R12, [R1+0x760] ;  /* 0x00076000010c7983 */ /* 0x000f280000300a00 */
[----:B------:R-:W-:Y:S04]  /*28a80*/  STL.64 [R1+0xa80], R110 ;  /* 0x000a806e01007387 */ /* 0x000fe80000100a00 */
[----:B------:R1:W-:Y:S04]  /*28a90*/  STL.64 [R1+0x28], R4 ;  /* 0x0000280401007387 */ /* 0x0003e80000100a00 */
[----:B------:R-:W-:Y:S01]  /*28aa0*/  STL.64 [R1+0x20e8], R110 ;  /* 0x0020e86e01007387 */ /* 0x000fe20000100a00 */
[----:B-1----:R-:W-:-:S03]  /*28ab0*/  IMAD.WIDE R4, R2, 0x4, R242 ;  /* 0x0000000402047825 */ /* 0x002fc600078e02f2 */
[----:B------:R-:W4:Y:S04]  /*28ac0*/  LDL.LU.64 R242, [R1+0x650] ;  /* 0x0006500001f27983 */ /* 0x000f280000300a00 */
[----:B------:R3:W-:Y:S01]  /*28ad0*/  STL.64 [R1+0x8e8], R4 ;  /* 0x0008e80401007387 */ /* 0x0007e20000100a00 */
[----:B------:R-:W-:-:S03]  /*28ae0*/  IMAD.WIDE R112, R2, 0x4, R16 ;  /* 0x0000000402707825 */ /* 0x000fc600078e0210 */
[----:B------:R-:W4:Y:S01]  /*28af0*/  LDL.LU.64 R16, [R1+0x758] ;  /* 0x0007580001107983 */ /* 0x000f220000300a00 */
[----:B------:R-:W-:-:S03]  /*28b00*/  IMAD.WIDE R92, R2, 0x4, R238 ;  /* 0x00000004025c7825 */ /* 0x000fc600078e02ee */
[----:B------:R-:W-:Y:S04]  /*28b10*/  STL.64 [R1+0xba0], R94 ;  /* 0x000ba05e01007387 */ /* 0x000fe80000100a00 */
[----:B------:R-:W-:Y:S04]  /*28b20*/  STL.64 [R1+0x20f0], R94 ;  /* 0x0020f05e01007387 */ /* 0x000fe80000100a00 */
[----:B------:R-:W4:Y:S01]  /*28b30*/  LDL.LU.64 R238, [R1+0x750] ;  /* 0x0007500001ee7983 */ /* 0x000f220000300a00 */
[----:B---3--:R-:W-:-:S03]  /*28b40*/  IMAD.WIDE R4, R2, 0x4, R250 ;  /* 0x0000000402047825 */ /* 0x008fc600078e02fa */
[----:B------:R-:W3:Y:S04]  /*28b50*/  LDL.LU.64 R250, [R1+0x748] ;  /* 0x0007480001fa7983 */ /* 0x000ee80000300a00 */
[----:B------:R-:W-:Y:S04]  /*28b60*/  STL.64 [R1+0xa70], R112 ;  /* 0x000a707001007387 */ /* 0x000fe80000100a00 */
[----:B------:R1:W-:Y:S04]  /*28b70*/  STL.64 [R1+0x30], R4 ;  /* 0x0000300401007387 */ /* 0x0003e80000100a00 */
[----:B------:R-:W-:Y:S01]  /*28b80*/  STL.64 [R1+0x20f8], R112 ;  /* 0x0020f87001007387 */ /* 0x000fe20000100a00 */
[----:B-1----:R-:W-:-:S03]  /*28b90*/  IMAD.WIDE R4, R2, 0x4, R244 ;  /* 0x0000000402047825 */ /* 0x002fc600078e02f4 */
[----:B------:R-:W3:Y:S01]  /*28ba0*/  LDL.LU.64 R244, [R1+0x710] ;  /* 0x0007100001f47983 */ /* 0x000ee20000300a00 */
[----:B------:R-:W-:-:S03]  /*28bb0*/  IMAD.WIDE R8, R2, 0x4, R32 ;  /* 0x0000000402087825 */ /* 0x000fc600078e0220 */
[----:B------:R1:W-:Y:S04]  /*28bc0*/  STL.64 [R1+0x8d8], R4 ;  /* 0x0008d80401007387 */ /* 0x0003e80000100a00 */
[----:B------:R-:W3:Y:S01]  /*28bd0*/  LDL.LU.64 R32, [R1+0x740] ;  /* 0x0007400001207983 */ /* 0x000ee20000300a00 */
[----:B------:R-:W-:-:S03]  /*28be0*/  IMAD.WIDE R90, R2, 0x4, R18 ;  /* 0x00000004025a7825 */ /* 0x000fc600078e0212 */
[----:B------:R-:W-:Y:S01]  /*28bf0*/  STL.64 [R1+0xb98], R92 ;  /* 0x000b985c01007387 */ /* 0x000fe20000100a00 */
[----:B-1----:R-:W-:-:S03]  /*28c00*/  IMAD.WIDE R4, R2, 0x4, R24 ;  /* 0x0000000402047825 */ /* 0x002fc600078e0218 */
[----:B------:R-:W-:Y:S04]  /*28c10*/  STL.64 [R1+0x2100], R92 ;  /* 0x0021005c01007387 */ /* 0x000fe80000100a00 */
[----:B------:R-:W3:Y:S04]  /*28c20*/  LDL.LU.64 R18, [R1+0x738] ;  /* 0x0007380001127983 */ /* 0x000ee80000300a00 */
[----:B------:R-:W3:Y:S04]  /*28c30*/  LDL.LU.64 R24, [R1+0x730] ;  /* 0x0007300001187983 */ /* 0x000ee80000300a00 */
[----:B------:R-:W-:Y:S04]  /*28c40*/  STL.64 [R1+0xa60], R8 ;  /* 0x000a600801007387 */ /* 0x000fe80000100a00 */
[----:B------:R2:W-:Y:S04]  /*28c50*/  STL.64 [R1+0x358], R4 ;  /* 0x0003580401007387 */ /* 0x0005e80000100a00 */
[----:B------:R-:W-:Y:S01]  /*28c60*/  STL.64 [R1+0x2108], R8 ;  /* 0x0021080801007387 */ /* 0x000fe20000100a00 */
[----:B--2---:R-:W-:-:S03]  /*28c70*/  IMAD.WIDE R4, R2, 0x4, R28 ;  /* 0x0000000402047825 */ /* 0x004fc600078e021c */
[----:B------:R-:W2:Y:S04]  /*28c80*/  LDL.LU.64 R28, [R1+0x728] ;  /* 0x00072800011c7983 */ /* 0x000ea80000300a00 */
[----:B------:R1:W-:Y:S01]  /*28c90*/  STL.64 [R1+0x8c0], R4 ;  /* 0x0008c00401007387 */ /* 0x0003e20000100a00 */
[----:B------:R-:W-:-:S03]  /*28ca0*/  IMAD.WIDE R114, R2, 0x4, R240 ;  /* 0x0000000402727825 */ /* 0x000fc600078e02f0 */
[----:B------:R-:W2:Y:S01]  /*28cb0*/  LDL.LU.64 R240, [R1+0x720] ;  /* 0x0007200001f07983 */ /* 0x000ea20000300a00 */
[----:B----4-:R-:W-:-:S03]  /*28cc0*/  IMAD.WIDE R88, R2, 0x4, R12 ;  /* 0x0000000402587825 */ /* 0x010fc600078e020c */
[----:B------:R-:W-:Y:S04]  /*28cd0*/  STL.64 [R1+0xb90], R90 ;  /* 0x000b905a01007387 */ /* 0x000fe80000100a00 */
[----:B------:R-:W-:Y:S04]  /*28ce0*/  STL.64 [R1+0x2110], R90 ;  /* 0x0021105a01007387 */ /* 0x000fe80000100a00 */
[----:B------:R-:W4:Y:S01]  /*28cf0*/  LDL.LU.64 R12, [R1+0x718] ;  /* 0x00071800010c7983 */ /* 0x000f220000300a00 */
[----:B-1----:R-:W-:-:S03]  /*28d00*/  IMAD.WIDE R4, R2, 0x4, R242 ;  /* 0x0000000402047825 */ /* 0x002fc600078e02f2 */
[----:B------:R-:W4:Y:S04]  /*28d10*/  LDL.LU.64 R242, [R1+0x708] ;  /* 0x0007080001f27983 */ /* 0x000f280000300a00 */
[----:B------:R-:W-:Y:S04]  /*28d20*/  STL.64 [R1+0xa50], R114 ;  /* 0x000a507201007387 */ /* 0x000fe80000100a00 */
[----:B------:R1:W-:Y:S04]  /*28d30*/  STL.64 [R1+0x650], R4 ;  /* 0x0006500401007387 */ /* 0x0003e80000100a00 */
[----:B------:R-:W-:Y:S01]  /*28d40*/  STL.64 [R1+0x2118], R114 ;  /* 0x0021187201007387 */ /* 0x000fe20000100a00 */
[----:B-1----:R-:W-:-:S03]  /*28d50*/  IMAD.WIDE R4, R2, 0x4, R16 ;  /* 0x0000000402047825 */ /* 0x002fc600078e0210 */
[----:B------:R-:W4:Y:S01]  /*28d60*/  LDL.LU.64 R16, [R1+0x700] ;  /* 0x0007000001107983 */ /* 0x000f220000300a00 */
[----:B------:R-:W-:-:S03]  /*28d70*/  IMAD.WIDE R116, R2, 0x4, R238 ;  /* 0x0000000402747825 */ /* 0x000fc600078e02ee */
[----:B------:R1:W-:Y:S04]  /*28d80*/  STL.64 [R1+0x8b0], R4 ;  /* 0x0008b00401007387 */ /* 0x0003e80000100a00 */
[----:B------:R-:W4:Y:S01]  /*28d90*/  LDL.LU.64 R238, [R1+0x6f8] ;  /* 0x0006f80001ee7983 */ /* 0x000f220000300a00 */
[----:B---3--:R-:W-:-:S03]  /*28da0*/  IMAD.WIDE R86, R2, 0x4, R250 ;  /* 0x0000000402567825 */ /* 0x008fc600078e02fa */
[----:B------:R-:W-:Y:S04]  /*28db0*/  STL.64 [R1+0xb88], R88 ;  /* 0x000b885801007387 */ /* 0x000fe80000100a00 */
[----:B------:R-:W-:Y:S04]  /*28dc0*/  STL.64 [R1+0x2120], R88 ;  /* 0x0021205801007387 */ /* 0x000fe80000100a00 */
[----:B------:R-:W3:Y:S01]  /*28dd0*/  LDL.LU.64 R250, [R1+0x6f0] ;  /* 0x0006f00001fa7983 */ /* 0x000ee20000300a00 */
[----:B-1----:R-:W-:-:S03]  /*28de0*/  IMAD.WIDE R4, R2, 0x4, R244 ;  /* 0x0000000402047825 */ /* 0x002fc600078e02f4 */
        /* <DEDUP_REMOVED lines=10> */
[----:B------:R-:W-:Y:S04]  /*28e90*/  STL.64 [R1+0xb80], R86 ;  /* 0x000b805601007387 */ /* 0x000fe80000100a00 */
[----:B------:R-:W-:Y:S04]  /*28ea0*/  STL.64 [R1+0x2130], R86 ;  /* 0x0021305601007387 */ /* 0x000fe80000100a00 */
[----:B------:R-:W3:Y:S01]  /*28eb0*/  LDL.LU.64 R24, [R1+0x6d0] ;  /* 0x0006d00001187983 */ /* 0x000ee20000300a00 */
[----:B--2---:R-:W-:-:S03]  /*28ec0*/  IMAD.WIDE R4, R2, 0x4, R28 ;  /* 0x0000000402047825 */ /* 0x004fc600078e021c */
[----:B------:R-:W2:Y:S04]  /*28ed0*/  LDL.LU.64 R28, [R1+0x6c8] ;  /* 0x0006c800011c7983 */ /* 0x000ea80000300a00 */
[----:B------:R-:W-:Y:S04]  /*28ee0*/  STL.64 [R1+0xa38], R118 ;  /* 0x000a387601007387 */ /* 0x000fe80000100a00 */
[----:B------:R1:W-:Y:S04]  /*28ef0*/  STL.64 [R1+0x728], R4 ;  /* 0x0007280401007387 */ /* 0x0003e80000100a00 */
[----:B------:R-:W-:Y:S01]  /*28f00*/  STL.64 [R1+0x2138], R118 ;  /* 0x0021387601007387 */ /* 0x000fe20000100a00 */
[----:B-1----:R-:W-:-:S03]  /*28f10*/  IMAD.WIDE R4, R2, 0x4, R240 ;  /* 0x0000000402047825 */ /* 0x002fc600078e02f0 */
[----:B------:R-:W2:Y:S01]  /*28f20*/  LDL.LU.64 R240, [R1+0x6c0] ;  /* 0x0006c00001f07983 */ /* 0x000ea20000300a00 */
[----:B----4-:R-:W-:-:S03]  /*28f30*/  IMAD.WIDE R120, R2, 0x4, R12 ;  /* 0x0000000402787825 */ /* 0x010fc600078e020c */
[----:B------:R1:W-:Y:S04]  /*28f40*/  STL.64 [R1+0x888], R4 ;  /* 0x0008880401007387 */ /* 0x0003e80000100a00 */
[----:B------:R-:W4:Y:S04]  /*28f50*/  LDL.LU.64 R12, [R1+0x6b8] ;  /* 0x0006b800010c7983 */ /* 0x000f280000300a00 */
[----:B------:R-:W-:Y:S01]  /*28f60*/  STL.64 [R1+0xb78], R84 ;  /* 0x000b785401007387 */ /* 0x000fe20000100a00 */
[----:B------:R-:W-:-:S03]  /*28f70*/  IMAD.WIDE R82, R2, 0x4, R242 ;  /* 0x0000000402527825 */ /* 0x000fc600078e02f2 */
        /* <DEDUP_REMOVED lines=9> */
[----:B---3--:R-:W-:-:S03]  /*29010*/  IMAD.WIDE R6, R2, 0x4, R250 ;  /* 0x0000000402067825 */ /* 0x008fc600078e02fa */
[----:B------:R1:W-:Y:S04]  /*29020*/  STL.64 [R1+0x878], R4 ;  /* 0x0008780401007387 */ /* 0x0003e80000100a00 */
[----:B------:R-:W3:Y:S04]  /*29030*/  LDL.LU.64 R250, [R1+0x698] ;  /* 0x0006980001fa7983 */ /* 0x000ee80000300a00 */
[----:B------:R-:W-:Y:S01]  /*29040*/  STL.64 [R1+0xb70], R82 ;  /* 0x000b705201007387 */ /* 0x000fe20000100a00 */
[----:B------:R-:W-:-:S03]  /*29050*/  IMAD.WIDE R80, R2, 0x4, R244 ;  /* 0x0000000402507825 */ /* 0x000fc600078e02f4 */
        /* <DEDUP_REMOVED lines=11> */
[----:B------:R-:W-:Y:S04]  /*29110*/  STL.64 [R1+0xb60], R80 ;  /* 0x000b605001007387 */ /* 0x000fe80000100a00 */
[----:B------:R-:W-:Y:S04]  /*29120*/  STL.64 [R1+0x2160], R80 ;  /* 0x0021605001007387 */ /* 0x000fe80000100a00 */
[----:B------:R-:W3:Y:S01]  /*29130*/  LDL.LU.64 R24, [R1+0x678] ;  /* 0x0006780001187983 */ /* 0x000ee20000300a00 */
[----:B--2---:R-:W-:-:S03]  /*29140*/  IMAD.WIDE R78, R2, 0x4, R28 ;  /* 0x00000004024e7825 */ /* 0x004fc600078e021c */
[----:B------:R-:W2:Y:S04]  /*29150*/  LDL.LU.64 R28, [R1+0x670] ;  /* 0x00067000011c7983 */ /* 0x000ea80000300a00 */
[----:B------:R-:W-:Y:S04]  /*29160*/  STL.64 [R1+0x9f0], R20 ;  /* 0x0009f01401007387 */ /* 0x000fe80000100a00 */
[----:B------:R-:W-:Y:S01]  /*29170*/  STL.64 [R1+0x2168], R20 ;  /* 0x0021681401007387 */ /* 0x000fe20000100a00 */
[----:B-1----:R-:W-:-:S05]  /*29180*/  IMAD.WIDE R4, R2, 0x4, R240 ;  /* 0x0000000402047825 */ /* 0x002fca00078e02f0 */
[----:B------:R4:W-:Y:S04]  /*29190*/  STL.64 [R1+0x6d0], R4 ;  /* 0x0006d00401007387 */ /* 0x0009e80000100a00 */
[----:B------:R-:W2:Y:S01]  /*291a0*/  LDL.LU.64 R240, [R1+0x668] ;  /* 0x0006680001f07983 */ /* 0x000ea20000300a00 */
[----:B----4-:R-:W-:-:S03]  /*291b0*/  IMAD.WIDE R4, R2, 0x4, R12 ;  /* 0x0000000402047825 */ /* 0x010fc600078e020c */
[----:B------:R-:W4:Y:S01]  /*291c0*/  LDL.LU.64 R12, [R1+0x660] ;  /* 0x00066000010c7983 */ /* 0x000f220000300a00 */
[----:B------:R-:W-:-:S03]  /*291d0*/  IMAD.WIDE R234, R2, 0x4, R242 ;  /* 0x0000000402ea7825 */ /* 0x000fc600078e02f2 */
[----:B------:R1:W-:Y:S04]  /*291e0*/  STL.64 [R1+0x848], R4 ;  /* 0x0008480401007387 */ /* 0x0003e80000100a00 */
[----:B------:R-:W-:Y:S04]  /*291f0*/  STL.64 [R1+0xb50], R78 ;  /* 0x000b504e01007387 */ /* 0x000fe80000100a00 */
[----:B------:R-:W-:Y:S04]  /*29200*/  STL.64 [R1+0x2170], R78 ;  /* 0x0021704e01007387 */ /* 0x000fe80000100a00 */
[----:B------:R-:W4:Y:S01]  /*29210*/  LDL.LU.64 R242, [R1+0x658] ;  /* 0x0006580001f27983 */ /* 0x000f220000300a00 */
[----:B------:R-:W-:-:S03]  /*29220*/  IMAD.WIDE R76, R2, 0x4, R16 ;  /* 0x00000004024c7825 */ /* 0x000fc600078e0210 */
[----:B------:R-:W4:Y:S04]  /*29230*/  LDL.LU.64 R16, [R1+0x648] ;  /* 0x0006480001107983 */ /* 0x000f280000300a00 */
[----:B------:R-:W-:Y:S04]  /*29240*/  STL.64 [R1+0x9e0], R234 ;  /* 0x0009e0ea01007387 */ /* 0x000fe80000100a00 */
[----:B------:R-:W-:Y:S01]  /*29250*/  STL.64 [R1+0x2178], R234 ;  /* 0x002178ea01007387 */ /* 0x000fe20000100a00 */
[----:B-1----:R-:W-:-:S05]  /*29260*/  IMAD.WIDE R4, R2, 0x4, R238 ;  /* 0x0000000402047825 */ /* 0x002fca00078e02ee */
[----:B------:R3:W-:Y:S04]  /*29270*/  STL.64 [R1+0x6c0], R4 ;  /* 0x0006c00401007387 */ /* 0x0007e80000100a00 */
[----:B------:R-:W4:Y:S01]  /*29280*/  LDL.LU.64 R236, [R1+0x640] ;  /* 0x0006400001ec7983 */ /* 0x000f220000300a00 */
[----:B---3--:R-:W-:-:S03]  /*29290*/  IMAD.WIDE R4, R2, 0x4, R250 ;  /* 0x0000000402047825 */ /* 0x008fc600078e02fa */
[----:B------:R-:W3:Y:S01]  /*292a0*/  LDL.LU.64 R250, [R1+0x638] ;  /* 0x0006380001fa7983 */ /* 0x000ee20000300a00 */
[----:B------:R-:W-:-:S03]  /*292b0*/  IMAD.WIDE R14, R2, 0x4, R244 ;  /* 0x00000004020e7825 */ /* 0x000fc600078e02f4 */
[----:B------:R1:W-:Y:S04]  /*292c0*/  STL.64 [R1+0x838], R4 ;  /* 0x0008380401007387 */ /* 0x0003e80000100a00 */
[----:B------:R-:W3:Y:S04]  /*292d0*/  LDL.LU.64 R244, [R1+0x630] ;  /* 0x0006300001f47983 */ /* 0x000ee80000300a00 */
[----:B------:R-:W-:Y:S04]  /*292e0*/  STL.64 [R1+0xb40], R76 ;  /* 0x000b404c01007387 */ /* 0x000fe80000100a00 */
[----:B------:R-:W-:Y:S01]  /*292f0*/  STL.64 [R1+0x2180], R76 ;  /* 0x0021804c01007387 */ /* 0x000fe20000100a00 */
[----:B------:R-:W-:-:S03]  /*29300*/  IMAD.WIDE R74, R2, 0x4, R32 ;  /* 0x00000004024a7825 */ /* 0x000fc600078e0220 */
[----:B------:R-:W3:Y:S04]  /*29310*/  LDL.LU.64 R238, [R1+0x628] ;  /* 0x0006280001ee7983 */ /* 0x000ee80000300a00 */
[----:B------:R-:W3:Y:S01]  /*29320*/  LDL.LU.64 R32, [R1+0x620] ;  /* 0x0006200001207983 */ /* 0x000ee20000300a00 */
[----:B-1----:R-:W-:-:S03]  /*29330*/  IMAD.WIDE R4, R2, 0x4, R18 ;  /* 0x0000000402047825 */ /* 0x002fc600078e0212 */
[----:B------:R-:W3:Y:S04]  /*29340*/  LDL.LU.64 R18, [R1+0x618] ;  /* 0x0006180001127983 */ /* 0x000ee80000300a00 */
[----:B------:R1:W-:Y:S04]  /*29350*/  STL.64 [R1+0x6a0], R4 ;  /* 0x0006a00401007387 */ /* 0x0003e80000100a00 */
[----:B------:R-:W-:Y:S04]  /*29360*/  STL.64 [R1+0x9d0], R14 ;  /* 0x0009d00e01007387 */ /* 0x000fe80000100a00 */
[----:B------:R-:W-:Y:S01]  /*29370*/  STL.64 [R1+0x2188], R14 ;  /* 0x0021880e01007387 */ /* 0x000fe20000100a00 */
[----:B-1----:R-:W-:-:S04]  /*29380*/  IMAD.WIDE R4, R2, 0x4, R24 ;  /* 0x0000000402047825 */ /* 0x002fc800078e0218 */
[C---:B--2---:R-:W-:Y:S02]  /*29390*/  IMAD.WIDE R194, R2.reuse, 0x4, R28 ;  /* 0x0000000402c27825 */ /* 0x044fe400078e021c */
[----:B------:R-:W2:Y:S04]  /*293a0*/  LDL.LU.64 R28, [R1+0x610] ;  /* 0x00061000011c7983 */ /* 0x000ea80000300a00 */
[----:B------:R4:W-:Y:S04]  /*293b0*/  STL.64 [R1+0x828], R4 ;  /* 0x0008280401007387 */ /* 0x0009e80000100a00 */
[----:B------:R-:W2:Y:S04]  /*293c0*/  LDL.LU.64 R24, [R1+0x608] ;  /* 0x0006080001187983 */ /* 0x000ea80000300a00 */
[----:B------:R-:W-:Y:S04]  /*293d0*/  STL.64 [R1+0xb30], R74 ;  /* 0x000b304a01007387 */ /* 0x000fe80000100a00 */
[----:B------:R-:W-:Y:S01]  /*293e0*/  STL.64 [R1+0x2190], R74 ;  /* 0x0021904a01007387 */ /* 0x000fe20000100a00 */
[----:B------:R-:W-:-:S03]  /*293f0*/  IMAD.WIDE R72, R2, 0x4, R240 ;  /* 0x0000000402487825 */ /* 0x000fc600078e02f0 */
[----:B------:R-:W2:Y:S01]  /*29400*/  LDL.LU.64 R240, [R1+0x600] ;  /* 0x0006000001f07983 */ /* 0x000ea20000300a00 */
[----:B----4-:R-:W-:-:S03]  /*29410*/  IMAD.WIDE R4, R2, 0x4, R12 ;  /* 0x0000000402047825 */ /* 0x010fc600078e020c */
[----:B------:R-:W4:Y:S04]  /*29420*/  LDL.LU.64 R12, [R1+0x5f8] ;  /* 0x0005f800010c7983 */ /* 0x000f280000300a00 */
[----:B------:R1:W-:Y:S04]  /*29430*/  STL.64 [R1+0x690], R4 ;  /* 0x0006900401007387 */ /* 0x0003e80000100a00 */
[----:B------:R-:W-:Y:S04]  /*29440*/  STL.64 [R1+0x9b8], R194 ;  /* 0x0009b8c201007387 */ /* 0x000fe80000100a00 */
[----:B------:R-:W-:Y:S01]  /*29450*/  STL.64 [R1+0x2198], R194 ;  /* 0x002198c201007387 */ /* 0x000fe20000100a00 */
[----:B-1----:R-:W-:-:S03]  /*29460*/  IMAD.WIDE R4, R2, 0x4, R242 ;  /* 0x0000000402047825 */ /* 0x002fc600078e02f2 */
[----:B------:R-:W4:Y:S01]  /*29470*/  LDL.LU.64 R242, [R1+0x5f0] ;  /* 0x0005f00001f27983 */ /* 0x000f220000300a00 */
[----:B------:R-:W-:-:S03]  /*29480*/  IMAD.WIDE R192, R2, 0x4, R16 ;  /* 0x0000000402c07825 */ /* 0x000fc600078e0210 */
[----:B------:R3:W-:Y:S04]  /*29490*/  STL.64 [R1+0x818], R4 ;  /* 0x0008180401007387 */ /* 0x0007e80000100a00 */
[----:B------:R-:W4:Y:S04]  /*294a0*/  LDL.LU.64 R16, [R1+0x5e8] ;  /* 0x0005e80001107983 */ /* 0x000f280000300a00 */
[----:B------:R-:W-:Y:S04]  /*294b0*/  STL.64 [R1+0xb20], R72 ;  /* 0x000b204801007387 */ /* 0x000fe80000100a00 */
[----:B------:R-:W-:Y:S01]  /*294c0*/  STL.64 [R1+0x21a0], R72 ;  /* 0x0021a04801007387 */ /* 0x000fe20000100a00 */
[----:B---3--:R-:W-:-:S03]  /*294d0*/  IMAD.WIDE R4, R2, 0x4, R250 ;  /* 0x0000000402047825 */ /* 0x008fc600078e02fa */
[----:B------:R-:W3:Y:S04]  /*294e0*/  LDL.LU.64 R250, [R1+0x5e0] ;  /* 0x0005e00001fa7983 */ /* 0x000ee80000300a00 */
[----:B------:R-:W-:Y:S01]  /*294f0*/  STL.64 [R1+0x998], R192 ;  /* 0x000998c001007387 */ /* 0x000fe20000100a00 */
[----:B------:R-:W-:-:S03]  /*29500*/  IMAD.WIDE R70, R2, 0x4, R236 ;  /* 0x0000000402467825 */ /* 0x000fc600078e02ec */
[----:B------:R1:W-:Y:S04]  /*29510*/  STL.64 [R1+0x678], R4 ;  /* 0x0006780401007387 */ /* 0x0003e80000100a00 */
[----:B------:R-:W-:Y:S01]  /*29520*/  STL.64 [R1+0x21a8], R192 ;  /* 0x0021a8c001007387 */ /* 0x000fe20000100a00 */
[----:B-1----:R-:W-:-:S03]  /*29530*/  IMAD.WIDE R4, R2, 0x4, R244 ;  /* 0x0000000402047825 */ /* 0x002fc600078e02f4 */
[----:B------:R-:W3:Y:S01]  /*29540*/  LDL.LU.64 R244, [R1+0x5d8] ;  /* 0x0005d80001f47983 */ /* 0x000ee20000300a00 */
[----:B------:R-:W-:-:S03]  /*29550*/  IMAD.WIDE R190, R2, 0x4, R238 ;  /* 0x0000000402be7825 */ /* 0x000fc600078e02ee */
[----:B------:R1:W-:Y:S01]  /*29560*/  STL.64 [R1+0x808], R4 ;  /* 0x0008080401007387 */ /* 0x0003e20000100a00 */
[----:B------:R-:W-:-:S03]  /*29570*/  IMAD.WIDE R68, R2, 0x4, R32 ;  /* 0x0000000402447825 */ /* 0x000fc600078e0220 */
        /* <DEDUP_REMOVED lines=23> */
[----:B------:R-:W4:Y:S04]  /*296f0*/  LDL.LU.64 R16, [R1+0x5a0] ;  /* 0x0005a00001107983 */ /* 0x000f280000300a00 */
[----:B------:R-:W-:Y:S04]  /*29700*/  STL.64 [R1+0xaf0], R66 ;  /* 0x000af04201007387 */ /* 0x000fe80000100a00 */
[----:B------:R-:W-:Y:S01]  /*29710*/  STL.64 [R1+0x21d0], R66 ;  /* 0x0021d04201007387 */ /* 0x000fe20000100a00 */
[----:B---3--:R-:W-:-:S03]  /*29720*/  IMAD.WIDE R64, R2, 0x4, R250 ;  /* 0x0000000402407825 */ /* 0x008fc600078e02fa */
[----:B------:R-:W3:Y:S01]  /*29730*/  LDL.LU.64 R250, [R1+0x598] ;  /* 0x0005980001fa7983 */ /* 0x000ee20000300a00 */
[----:B------:R-:W-:-:S05]  /*29740*/  IMAD.WIDE R68, R2, 0x4, R242 ;  /* 0x0000000402447825 */ /* 0x000fca00078e02f2 */
[----:B------:R-:W-:Y:S04]  /*29750*/  STL.64 [R1+0x7e0], R68 ;  /* 0x0007e04401007387 */ /* 0x000fe80000100a00 */
[----:B------:R-:W-:Y:S04]  /*29760*/  STL.64 [R1+0x21d8], R68 ;  /* 0x0021d84401007387 */ /* 0x000fe80000100a00 */
[----:B------:R-:W3:Y:S01]  /*29770*/  LDL.LU.64 R242, [R1+0x590] ;  /* 0x0005900001f27983 */ /* 0x000ee20000300a00 */
[----:B------:R-:W-:-:S03]  /*29780*/  IMAD.WIDE R6, R2, 0x4, R244 ;  /* 0x0000000402067825 */ /* 0x000fc600078e02f4 */
[----:B------:R-:W3:Y:S04]  /*29790*/  LDL.LU.64 R244, [R1+0x588] ;  /* 0x0005880001f47983 */ /* 0x000ee80000300a00 */
[----:B------:R-:W-:Y:S04]  /*297a0*/  STL.64 [R1+0x630], R6 ;  /* 0x0006300601007387 */ /* 0x000fe80000100a00 */
[----:B------:R-:W-:Y:S04]  /*297b0*/  STL.64 [R1+0x960], R4 ;  /* 0x0009600401007387 */ /* 0x000fe80000100a00 */
[----:B------:R1:W-:Y:S01]  /*297c0*/  STL.64 [R1+0x21e0], R4 ;  /* 0x0021e00401007387 */ /* 0x0003e20000100a00 */
[----:B------:R-:W-:-:S03]  /*297d0*/  IMAD.WIDE R190, R2, 0x4, R32 ;  /* 0x0000000402be7825 */ /* 0x000fc600078e0220 */
[----:B------:R-:W3:Y:S01]  /*297e0*/  LDL.LU.64 R32, [R1+0x580] ;  /* 0x0005800001207983 */ /* 0x000ee20000300a00 */
[----:B------:R-:W-:-:S03]  /*297f0*/  IMAD.WIDE R186, R2, 0x4, R18 ;  /* 0x0000000402ba7825 */ /* 0x000fc600078e0212 */
[----:B------:R-:W3:Y:S04]  /*29800*/  LDL.LU.64 R18, [R1+0x578] ;  /* 0x0005780001127983 */ /* 0x000ee80000300a00 */
[----:B------:R-:W-:Y:S04]  /*29810*/  STL.64 [R1+0xae0], R64 ;  /* 0x000ae04001007387 */ /* 0x000fe80000100a00 */
[----:B------:R-:W-:Y:S01]  /*29820*/  STL.64 [R1+0x21e8], R64 ;  /* 0x0021e84001007387 */ /* 0x000fe20000100a00 */
[----:B--2---:R-:W-:-:S03]  /*29830*/  IMAD.WIDE R62, R2, 0x4, R28 ;  /* 0x00000004023e7825 */ /* 0x004fc600078e021c */
[----:B------:R-:W2:Y:S04]  /*29840*/  LDL.LU.64 R28, [R1+0x570] ;  /* 0x00057000011c7983 */ /* 0x000ea80000300a00 */
[----:B------:R-:W-:Y:S01]  /*29850*/  STL.64 [R1+0x7d0], R190 ;  /* 0x0007d0be01007387 */ /* 0x000fe20000100a00 */
[----:B-1----:R-:W-:-:S03]  /*29860*/  IMAD.WIDE R4, R2, 0x4, R24 ;  /* 0x0000000402047825 */ /* 0x002fc600078e0218 */
[----:B------:R-:W-:Y:S04]  /*29870*/  STL.64 [R1+0x21f0], R190 ;  /* 0x0021f0be01007387 */ /* 0x000fe80000100a00 */
[----:B------:R-:W2:Y:S04]  /*29880*/  LDL.LU.64 R24, [R1+0x568] ;  /* 0x0005680001187983 */ /* 0x000ea80000300a00 */
[----:B------:R-:W-:Y:S04]  /*29890*/  STL.64 [R1+0x950], R186 ;  /* 0x000950ba01007387 */ /* 0x000fe80000100a00 */
[----:B------:R3:W-:Y:S04]  /*298a0*/  STL.64 [R1+0x618], R4 ;  /* 0x0006180401007387 */ /* 0x0007e80000100a00 */
[----:B------:R-:W-:Y:S01]  /*298b0*/  STL.64 [R1+0x21f8], R186 ;  /* 0x0021f8ba01007387 */ /* 0x000fe20000100a00 */
[----:B------:R-:W-:-:S04]  /*298c0*/  IMAD.WIDE R70, R2, 0x4, R240 ;  /* 0x0000000402467825 */ /* 0x000fc800078e02f0 */
[C---:B----4-:R-:W-:Y:S02]  /*298d0*/  IMAD.WIDE R184, R2.reuse, 0x4, R12 ;  /* 0x0000000402b87825 */ /* 0x050fe400078e020c */
[----:B------:R-:W4:Y:S04]  /*298e0*/  LDL.LU.64 R12, [R1+0x560] ;  /* 0x00056000010c7983 */ /* 0x000f280000300a00 */
[----:B------:R-:W-:Y:S04]  /*298f0*/  STL.64 [R1+0xad0], R62 ;  /* 0x000ad03e01007387 */ /* 0x000fe80000100a00 */
[----:B------:R-:W-:Y:S01]  /*29900*/  STL.64 [R1+0x2200], R62 ;  /* 0x0022003e01007387 */ /* 0x000fe20000100a00 */
[----:B------:R-:W-:-:S03]  /*29910*/  IMAD.WIDE R60, R2, 0x4, R16 ;  /* 0x00000004023c7825 */ /* 0x000fc600078e0210 */
[----:B------:R-:W4:Y:S04]  /*29920*/  LDL.LU.64 R16, [R1+0x558] ;  /* 0x0005580001107983 */ /* 0x000f280000300a00 */
[----:B------:R-:W-:Y:S04]  /*29930*/  STL.64 [R1+0x7b8], R70 ;  /* 0x0007b84601007387 */ /* 0x000fe80000100a00 */
[----:B------:R-:W-:Y:S01]  /*29940*/  STL.64 [R1+0x2208], R70 ;  /* 0x0022084601007387 */ /* 0x000fe20000100a00 */
[----:B---3--:R-:W-:-:S03]  /*29950*/  IMAD.WIDE R4, R2, 0x4, R250 ;  /* 0x0000000402047825 */ /* 0x008fc600078e02fa */
[----:B------:R-:W3:Y:S04]  /*29960*/  LDL.LU.64 R250, [R1+0x550] ;  /* 0x0005500001fa7983 */ /* 0x000ee80000300a00 */
[----:B------:R-:W-:Y:S04]  /*29970*/  STL.64 [R1+0x940], R184 ;  /* 0x000940b801007387 */ /* 0x000fe80000100a00 */
[----:B------:R-:W-:Y:S04]  /*29980*/  STL.64 [R1+0x608], R4 ;  /* 0x0006080401007387 */ /* 0x000fe80000100a00 */
[----:B------:R-:W-:Y:S01]  /*29990*/  STL.64 [R1+0x2210], R184 ;  /* 0x002210b801007387 */ /* 0x000fe20000100a00 */
[----:B------:R-:W-:-:S04]  /*299a0*/  IMAD.WIDE R192, R2, 0x4, R242 ;  /* 0x0000000402c07825 */ /* 0x000fc800078e02f2 */
[C---:B------:R-:W-:Y:S02]  /*299b0*/  IMAD.WIDE R182, R2.reuse, 0x4, R244 ;  /* 0x0000000402b67825 */ /* 0x040fe400078e02f4 */
[----:B------:R-:W3:Y:S04]  /*299c0*/  LDL.LU.64 R244, [R1+0x548] ;  /* 0x0005480001f47983 */ /* 0x000ee80000300a00 */
[----:B------:R-:W-:Y:S04]  /*299d0*/  STL.64 [R1+0xac0], R60 ;  /* 0x000ac03c01007387 */ /* 0x000fe80000100a00 */
[----:B------:R-:W-:Y:S01]  /*299e0*/  STL.64 [R1+0x2218], R60 ;  /* 0x0022183c01007387 */ /* 0x000fe20000100a00 */
[----:B------:R-:W-:-:S03]  /*299f0*/  IMAD.WIDE R58, R2, 0x4, R32 ;  /* 0x00000004023a7825 */ /* 0x000fc600078e0220 */
[----:B------:R-:W3:Y:S04]  /*29a00*/  LDL.LU.64 R32, [R1+0x540] ;  /* 0x0005400001207983 */ /* 0x000ee80000300a00 */
[----:B------:R-:W-:Y:S04]  /*29a10*/  STL.64 [R1+0x7a8], R192 ;  /* 0x0007a8c001007387 */ /* 0x000fe80000100a00 */
[----:B------:R1:W-:Y:S02]  /*29a20*/  STL.64 [R1+0x2220], R192 ;  /* 0x002220c001007387 */ /* 0x0003e40000100a00 */
[----:B-1----:R-:W-:-:S02]  /*29a30*/  IMAD.WIDE R192, R2, 0x4, R18 ;  /* 0x0000000402c07825 */ /* 0x002fc400078e0212 */
[----:B------:R-:W3:Y:S04]  /*29a40*/  LDL.LU.64 R18, [R1+0x538] ;  /* 0x0005380001127983 */ /* 0x000ee80000300a00 */
[----:B------:R-:W-:Y:S04]  /*29a50*/  STL.64 [R1+0x930], R182 ;  /* 0x000930b601007387 */ /* 0x000fe80000100a00 */
[----:B------:R1:W-:Y:S01]  /*29a60*/  STL.64 [R1+0x2228], R182 ;  /* 0x002228b601007387 */ /* 0x0003e20000100a00 */
[----:B--2---:R-:W-:-:S03]  /*29a70*/  IMAD.WIDE R112, R2, 0x4, R28 ;  /* 0x0000000402707825 */ /* 0x004fc600078e021c */
[----:B------:R-:W2:Y:S04]  /*29a80*/  LDL.LU.64 R28, [R1+0x530] ;  /* 0x00053000011c7983 */ /* 0x000ea80000300a00 */
[----:B------:R-:W-:Y:S04]  /*29a90*/  STL.64 [R1+0x5e8], R192 ;  /* 0x0005e8c001007387 */ /* 0x000fe80000100a00 */
[----:B------:R-:W-:Y:S01]  /*29aa0*/  STL.64 [R1+0x22c0], R192 ;  /* 0x0022c0c001007387 */ /* 0x000fe20000100a00 */
[----:B------:R-:W-:-:S03]  /*29ab0*/  IMAD.WIDE R180, R2, 0x4, R24 ;  /* 0x0000000402b47825 */ /* 0x000fc600078e0218 */
[----:B------:R-:W2:Y:S04]  /*29ac0*/  LDL.LU.64 R24, [R1+0x528] ;  /* 0x0005280001187983 */ /* 0x000ea80000300a00 */
[----:B------:R-:W-:Y:S04]  /*29ad0*/  STL.64 [R1+0xab0], R58 ;  /* 0x000ab03a01007387 */ /* 0x000fe80000100a00 */
[----:B------:R-:W-:Y:S01]  /*29ae0*/  STL.64 [R1+0x2230], R58 ;  /* 0x0022303a01007387 */ /* 0x000fe20000100a00 */
[----:B----4-:R-:W-:-:S03]  /*29af0*/  IMAD.WIDE R56, R2, 0x4, R12 ;  /* 0x0000000402387825 */ /* 0x010fc600078e020c */
[----:B------:R-:W4:Y:S04]  /*29b00*/  LDL.LU.64 R12, [R1+0x520] ;  /* 0x00052000010c7983 */ /* 0x000f280000300a00 */
[----:B------:R-:W-:Y:S04]  /*29b10*/  STL.64 [R1+0x798], R112 ;  /* 0x0007987001007387 */ /* 0x000fe80000100a00 */
[----:B------:R-:W-:Y:S01]  /*29b20*/  STL.64 [R1+0x2238], R112 ;  /* 0x0022387001007387 */ /* 0x000fe20000100a00 */
[----:B------:R-:W-:-:S03]  /*29b30*/  IMAD.WIDE R190, R2, 0x4, R16 ;  /* 0x0000000402be7825 */ /* 0x000fc600078e0210 */
[----:B------:R-:W4:Y:S04]  /*29b40*/  LDL.LU.64 R16, [R1+0x518] ;  /* 0x0005180001107983 */ /* 0x000f280000300a00 */
[----:B------:R-:W-:Y:S04]  /*29b50*/  STL.64 [R1+0x918], R180 ;  /* 0x000918b401007387 */ /* 0x000fe80000100a00 */
[----:B------:R1:W-:Y:S01]  /*29b60*/  STL.64 [R1+0x2240], R180 ;  /* 0x002240b401007387 */ /* 0x0003e20000100a00 */
[----:B---3--:R-:W-:-:S03]  /*29b70*/  IMAD.WIDE R110, R2, 0x4, R250 ;  /* 0x00000004026e7825 */ /* 0x008fc600078e02fa */
[----:B------:R-:W3:Y:S04]  /*29b80*/  LDL.LU.64 R250, [R1+0x510] ;  /* 0x0005100001fa7983 */ /* 0x000ee80000300a00 */
[----:B------:R-:W-:Y:S04]  /*29b90*/  STL.64 [R1+0x5c8], R190 ;  /* 0x0005c8be01007387 */ /* 0x000fe80000100a00 */
[----:B------:R-:W-:Y:S01]  /*29ba0*/  STL.64 [R1+0x22c8], R190 ;  /* 0x0022c8be01007387 */ /* 0x000fe20000100a00 */
[----:B------:R-:W-:-:S03]  /*29bb0*/  IMAD.WIDE R178, R2, 0x4, R244 ;  /* 0x0000000402b27825 */ /* 0x000fc600078e02f4 */
        /* <DEDUP_REMOVED lines=24> */
[----:B------:R-:W1:Y:S04]  /*29d40*/  LDL.LU.64 R16, [R1+0x4d8] ;  /* 0x0004d80001107983 */ /* 0x000e680000300a00 */
[----:B------:R-:W-:Y:S04]  /*29d50*/  STL.64 [R1+0x8f8], R176 ;  /* 0x0008f8b001007387 */ /* 0x000fe80000100a00 */
[----:B------:R1:W-:Y:S01]  /*29d60*/  STL.64 [R1+0x2270], R176 ;  /* 0x002270b001007387 */ /* 0x0003e20000100a00 */
[----:B---3--:R-:W-:-:S03]  /*29d70*/  IMAD.WIDE R106, R2, 0x4, R250 ;  /* 0x00000004026a7825 */ /* 0x008fc600078e02fa */
[----:B------:R-:W3:Y:S04]  /*29d80*/  LDL.LU.64 R250, [R1+0x4d0] ;  /* 0x0004d00001fa7983 */ /* 0x000ee80000300a00 */
[----:B------:R-:W-:Y:S04]  /*29d90*/  STL.64 [R1+0x588], R186 ;  /* 0x000588ba01007387 */ /* 0x000fe80000100a00 */
[----:B------:R-:W-:Y:S04]  /*29da0*/  STL.64 [R1+0x22d8], R186 ;  /* 0x0022d8ba01007387 */ /* 0x000fe80000100a00 */
[----:B------:R-:W3:Y:S04]  /*29db0*/  LDL.LU.64 R242, [R1+0x4c8] ;  /* 0x0004c80001f27983 */ /* 0x000ee80000300a00 */
        /* <DEDUP_REMOVED lines=10> */
[----:B------:R3:W-:Y:S04]  /*29e60*/  STL.64 [R1+0x2288], R174 ;  /* 0x002288ae01007387 */ /* 0x0007e80000100a00 */
[----:B------:R-:W3:Y:S01]  /*29e70*/  LDL.LU.64 R244, [R1+0x4b0] ;  /* 0x0004b00001f47983 */ /* 0x000ee20000300a00 */
[----:B--2---:R-:W-:-:S03]  /*29e80*/  IMAD.WIDE R104, R2, 0x4, R28 ;  /* 0x0000000402687825 */ /* 0x004fc600078e021c */
[----:B------:R-:W2:Y:S04]  /*29e90*/  LDL.LU.64 R28, [R1+0x4a8] ;  /* 0x0004a800011c7983 */ /* 0x000ea80000300a00 */
[----:B------:R-:W-:Y:S04]  /*29ea0*/  STL.64 [R1+0x568], R184 ;  /* 0x000568b801007387 */ /* 0x000fe80000100a00 */
[----:B------:R-:W-:Y:S01]  /*29eb0*/  STL.64 [R1+0x22e0], R184 ;  /* 0x0022e0b801007387 */ /* 0x000fe20000100a00 */
[----:B------:R-:W-:-:S03]  /*29ec0*/  IMAD.WIDE R172, R2, 0x4, R24 ;  /* 0x0000000402ac7825 */ /* 0x000fc600078e0218 */
[----:B------:R-:W-:Y:S04]  /*29ed0*/  STL.64 [R1+0xa78], R50 ;  /* 0x000a783201007387 */ /* 0x000fe80000100a00 */
[----:B------:R-:W-:Y:S04]  /*29ee0*/  STL.64 [R1+0x2290], R50 ;  /* 0x0022903201007387 */ /* 0x000fe80000100a00 */
[----:B------:R-:W2:Y:S01]  /*29ef0*/  LDL.LU.64 R24, [R1+0x4a0] ;  /* 0x0004a00001187983 */ /* 0x000ea20000300a00 */
[----:B----4-:R-:W-:-:S03]  /*29f00*/  IMAD.WIDE R48, R2, 0x4, R12 ;  /* 0x0000000402307825 */ /* 0x010fc600078e020c */
[----:B------:R-:W4:Y:S04]  /*29f10*/  LDL.LU.64 R12, [R1+0x498] ;  /* 0x00049800010c7983 */ /* 0x000f280000300a00 */
[----:B------:R-:W-:Y:S04]  /*29f20*/  STL.64 [R1+0x758], R104 ;  /* 0x0007586801007387 */ /* 0x000fe80000100a00 */
[----:B------:R-:W-:Y:S01]  /*29f30*/  STL.64 [R1+0x2298], R104 ;  /* 0x0022986801007387 */ /* 0x000fe20000100a00 */
[----:B-1----:R-:W-:-:S03]  /*29f40*/  IMAD.WIDE R182, R2, 0x4, R16 ;  /* 0x0000000402b67825 */ /* 0x002fc600078e0210 */
        /* <DEDUP_REMOVED lines=8> */
[----:B------:R-:W-:Y:S04]  /*29fd0*/  STL.64 [R1+0xa68], R48 ;  /* 0x000a683001007387 */ /* 0x000fe80000100a00 */
[----:B------:R1:W-:Y:S01]  /*29fe0*/  STL.64 [R1+0x22a8], R48 ;  /* 0x0022a83001007387 */ /* 0x0003e20000100a00 */
[----:B------:R-:W-:-:S03]  /*29ff0*/  IMAD.WIDE R46, R2, 0x4, R32 ;  /* 0x00000004022e7825 */ /* 0x000fc600078e0220 */
[----:B------:R-:W3:Y:S04]  /*2a000*/  LDL.LU.64 R32, [R1+0x480] ;  /* 0x0004800001207983 */ /* 0x000ee80000300a00 */
[----:B------:R-:W-:Y:S04]  /*2a010*/  STL.64 [R1+0x748], R102 ;  /* 0x0007486601007387 */ /* 0x000fe80000100a00 */
[----:B------:R1:W-:Y:S01]  /*2a020*/  STL.64 [R1+0x22b8], R102 ;  /* 0x0022b86601007387 */ /* 0x0003e20000100a00 */
[----:B------:R-:W-:-:S03]  /*2a030*/  IMAD.WIDE R180, R2, 0x4, R18 ;  /* 0x0000000402b47825 */ /* 0x000fc600078e0212 */
[----:B------:R-:W3:Y:S04]  /*2a040*/  LDL.LU.64 R18, [R1+0x478] ;  /* 0x0004780001127983 */ /* 0x000ee80000300a00 */
[----:B------:R-:W-:Y:S04]  /*2a050*/  STL.64 [R1+0x8b8], R170 ;  /* 0x0008b8aa01007387 */ /* 0x000fe80000100a00 */
[----:B------:R-:W-:Y:S01]  /*2a060*/  STL.64 [R1+0x22f0], R170 ;  /* 0x0022f0aa01007387 */ /* 0x000fe20000100a00 */
[----:B------:R-:W-:-:S03]  /*2a070*/  IMAD.WIDE R100, R2, 0x4, R244 ;  /* 0x0000000402647825 */ /* 0x000fc600078e02f4 */
[----:B------:R-:W3:Y:S01]  /*2a080*/  LDL.LU.64 R242, [R1+0x470] ;  /* 0x0004700001f27983 */ /* 0x000ee20000300a00 */
[----:B--2---:R-:W-:-:S03]  /*2a090*/  IMAD.WIDE R168, R2, 0x4, R28 ;  /* 0x0000000402a87825 */ /* 0x004fc600078e021c */
[----:B------:R-:W2:Y:S04]  /*2a0a0*/  LDL.LU.64 R28, [R1+0x468] ;  /* 0x00046800011c7983 */ /* 0x000ea80000300a00 */
[----:B------:R-:W-:Y:S04]  /*2a0b0*/  STL.64 [R1+0x528], R180 ;  /* 0x000528b401007387 */ /* 0x000fe80000100a00 */
[----:B------:R-:W-:Y:S04]  /*2a0c0*/  STL.64 [R1+0x22f8], R180 ;  /* 0x0022f8b401007387 */ /* 0x000fe80000100a00 */
[----:B------:R-:W-:Y:S04]  /*2a0d0*/  STL.64 [R1+0xa58], R46 ;  /* 0x000a582e01007387 */ /* 0x000fe80000100a00 */
[----:B------:R-:W-:Y:S04]  /*2a0e0*/  STL.64 [R1+0x2300], R46 ;  /* 0x0023002e01007387 */ /* 0x000fe80000100a00 */
[----:B------:R-:W-:Y:S04]  /*2a0f0*/  STL.64 [R1+0x730], R100 ;  /* 0x0007306401007387 */ /* 0x000fe80000100a00 */
[----:B------:R-:W-:Y:S01]  /*2a100*/  STL.64 [R1+0x2308], R100 ;  /* 0x0023086401007387 */ /* 0x000fe20000100a00 */
[----:B------:R-:W-:-:S04]  /*2a110*/  IMAD.WIDE R44, R2, 0x4, R24 ;  /* 0x00000004022c7825 */ /* 0x000fc800078e0218 */
[C---:B----4-:R-:W-:Y:S02]  /*2a120*/  IMAD.WIDE R178, R2.reuse, 0x4, R12 ;  /* 0x0000000402b27825 */ /* 0x050fe400078e020c */
[----:B------:R-:W4:Y:S04]  /*2a130*/  LDL.LU.64 R12, [R1+0x460] ;  /* 0x00046000010c7983 */ /* 0x000f280000300a00 */
[----:B------:R-:W-:Y:S04]  /*2a140*/  STL.64 [R1+0x8a8], R168 ;  /* 0x0008a8a801007387 */ /* 0x000fe80000100a00 */
[----:B------:R-:W-:Y:S04]  /*2a150*/  STL.64 [R1+0x2310], R168 ;  /* 0x002310a801007387 */ /* 0x000fe80000100a00 */
[----:B------:R-:W4:Y:S01]  /*2a160*/  LDL.LU.64 R24, [R1+0x458] ;  /* 0x0004580001187983 */ /* 0x000f220000300a00 */
[----:B------:R-:W-:-:S03]  /*2a170*/  IMAD.WIDE R98, R2, 0x4, R16 ;  /* 0x0000000402627825 */ /* 0x000fc600078e0210 */
[----:B------:R-:W4:Y:S01]  /*2a180*/  LDL.LU.64 R16, [R1+0x450] ;  /* 0x0004500001107983 */ /* 0x000f220000300a00 */
[----:B---3--:R-:W-:-:S03]  /*2a190*/  IMAD.WIDE R10, R2, 0x4, R250 ;  /* 0x00000004020a7825 */ /* 0x008fc600078e02fa */
[----:B------:R-:W3:Y:S04]  /*2a1a0*/  LDL.LU.64 R250, [R1+0x448] ;  /* 0x0004480001fa7983 */ /* 0x000ee80000300a00 */
[----:B------:R-:W-:Y:S04]  /*2a1b0*/  STL.64 [R1+0x508], R178 ;  /* 0x000508b201007387 */ /* 0x000fe80000100a00 */
[----:B------:R-:W-:Y:S04]  /*2a1c0*/  STL.64 [R1+0x2318], R178 ;  /* 0x002318b201007387 */ /* 0x000fe80000100a00 */
[----:B------:R-:W-:Y:S04]  /*2a1d0*/  STL.64 [R1+0xa40], R44 ;  /* 0x000a402c01007387 */ /* 0x000fe80000100a00 */
[----:B------:R-:W-:Y:S01]  /*2a1e0*/  STL.64 [R1+0x2320], R44 ;  /* 0x0023202c01007387 */ /* 0x000fe20000100a00 */
[----:B------:R-:W-:-:S03]  /*2a1f0*/  IMAD.WIDE R226, R2, 0x4, R32 ;  /* 0x0000000402e27825 */ /* 0x000fc600078e0220 */
[----:B------:R-:W3:Y:S04]  /*2a200*/  LDL.LU.64 R32, [R1+0x440] ;  /* 0x0004400001207983 */ /* 0x000ee80000300a00 */
[----:B------:R-:W1:Y:S04]  /*2a210*/  LDL.LU.64 R240, [R1+0x428] ;  /* 0x0004280001f07983 */ /* 0x000e680000300a00 */
[----:B------:R-:W-:Y:S04]  /*2a220*/  STL.64 [R1+0x718], R98 ;  /* 0x0007186201007387 */ /* 0x000fe80000100a00 */
[----:B------:R-:W-:Y:S01]  /*2a230*/  STL.64 [R1+0x2328], R98 ;  /* 0x0023286201007387 */ /* 0x000fe20000100a00 */
[----:B------:R-:W-:-:S03]  /*2a240*/  IMAD.WIDE R176, R2, 0x4, R18 ;  /* 0x0000000402b07825 */ /* 0x000fc600078e0212 */
[----:B------:R-:W3:Y:S04]  /*2a250*/  LDL.LU.64 R18, [R1+0x410] ;  /* 0x0004100001127983 */ /* 0x000ee80000300a00 */
[----:B------:R-:W3:Y:S04]  /*2a260*/  LDL.LU.64 R244, [R1+0x3f0] ;  /* 0x0003f00001f47983 */ /* 0x000ee80000300a00 */
[----:B------:R-:W-:Y:S01]  /*2a270*/  STL.64 [R1+0x890], R10 ;  /* 0x0008900a01007387 */ /* 0x000fe20000100a00 */
[----:B------:R-:W-:-:S03]  /*2a280*/  IMAD.WIDE R96, R2, 0x4, R242 ;  /* 0x0000000402607825 */ /* 0x000fc600078e02f2 */
[----:B------:R-:W-:Y:S01]  /*2a290*/  STL.64 [R1+0x2330], R10 ;  /* 0x0023300a01007387 */ /* 0x000fe20000100a00 */
[----:B--2---:R-:W-:-:S03]  /*2a2a0*/  IMAD.WIDE R166, R2, 0x4, R28 ;  /* 0x0000000402a67825 */ /* 0x004fc600078e021c */
[----:B------:R-:W2:Y:S04]  /*2a2b0*/  LDL.LU.64 R28, [R1+0x3d0] ;  /* 0x0003d000011c7983 */ /* 0x000ea80000300a00 */
[----:B------:R-:W2:Y:S04]  /*2a2c0*/  LDL.LU.64 R236, [R1+0x3b0] ;  /* 0x0003b00001ec7983 */ /* 0x000ea80000300a00 */
[----:B------:R-:W2:Y:S04]  /*2a2d0*/  LDL.LU.64 R242, [R1+0x3a0] ;  /* 0x0003a00001f27983 */ /* 0x000ea80000300a00 */
[----:B------:R-:W-:Y:S04]  /*2a2e0*/  STL.64 [R1+0x4e8], R176 ;  /* 0x0004e8b001007387 */ /* 0x000fe80000100a00 */
[----:B------:R-:W-:Y:S04]  /*2a2f0*/  STL.64 [R1+0x2338], R176 ;  /* 0x002338b001007387 */ /* 0x000fe80000100a00 */
[----:B------:R-:W-:Y:S04]  /*2a300*/  STL.64 [R1+0xa30], R226 ;  /* 0x000a30e201007387 */ /* 0x000fe80000100a00 */
[----:B------:R-:W-:Y:S01]  /*2a310*/  STL.64 [R1+0x2340], R226 ;  /* 0x002340e201007387 */ /* 0x000fe20000100a00 */
[----:B----4-:R-:W-:-:S03]  /*2a320*/  IMAD.WIDE R228, R2, 0x4, R12 ;  /* 0x0000000402e47825 */ /* 0x010fc600078e020c */
[----:B------:R-:W4:Y:S04]  /*2a330*/  LDL.LU.64 R12, [R1+0x390] ;  /* 0x00039000010c7983 */ /* 0x000f280000300a00 */
[----:B------:R-:W-:Y:S04]  /*2a340*/  STL.64 [R1+0x708], R96 ;  /* 0x0007086001007387 */ /* 0x000fe80000100a00 */
[----:B------:R4:W-:Y:S01]  /*2a350*/  STL.64 [R1+0x2348], R96 ;  /* 0x0023486001007387 */ /* 0x0009e20000100a00 */
[----:B------:R-:W-:-:S03]  /*2a360*/  IMAD.WIDE R174, R2, 0x4, R24 ;  /* 0x0000000402ae7825 */ /* 0x000fc600078e0218 */
[----:B------:R-:W-:Y:S04]  /*2a370*/  STL.64 [R1+0x880], R166 ;  /* 0x000880a601007387 */ /* 0x000fe80000100a00 */
[----:B------:R-:W4:Y:S04]  /*2a380*/  LDL.LU.64 R24, [R1+0x380] ;  /* 0x0003800001187983 */ /* 0x000f280000300a00 */
        /* <DEDUP_REMOVED lines=9> */
[----:B------:R-:W-:-:S04]  /*2a420*/  IMAD.WIDE R32, R2, 0x4, R32 ;  /* 0x0000000402207825 */ /* 0x000fc800078e0220 */
[----:B-1----:R-:W-:-:S04]  /*2a430*/  IMAD.WIDE R172, R2, 0x4, R240 ;  /* 0x0000000402ac7825 */ /* 0x002fc800078e02f0 */
[C---:B------:R-:W-:Y:S02]  /*2a440*/  IMAD.WIDE R92, R2.reuse, 0x4, R18 ;  /* 0x00000004025c7825 */ /* 0x040fe400078e0212 */
[----:B------:R-:W3:Y:S02]  /*2a450*/  LDL.LU.64 R18, [R1+0x350] ;  /* 0x0003500001127983 */ /* 0x000ee40000300a00 */
[C---:B------:R-:W-:Y:S02]  /*2a460*/  IMAD.WIDE R162, R2.reuse, 0x4, R244 ;  /* 0x0000000402a27825 */ /* 0x040fe400078e02f4 */
[----:B------:R-:W3:Y:S04]  /*2a470*/  LDL.LU.64 R238, [R1+0x348] ;  /* 0x0003480001ee7983 */ /* 0x000ee80000300a00 */
[----:B------:R-:W3:Y:S04]  /*2a480*/  LDL.LU.64 R240, [R1+0x340] ;  /* 0x0003400001f07983 */ /* 0x000ee80000300a00 */
[----:B------:R-:W3:Y:S04]  /*2a490*/  LDL.LU.64 R244, [R1+0x338] ;  /* 0x0003380001f47983 */ /* 0x000ee80000300a00 */
[----:B------:R1:W-:Y:S04]  /*2a4a0*/  STL.64 [R1+0x490], R172 ;  /* 0x000490ac01007387 */ /* 0x0003e80000100a00 */
[----:B------:R-:W-:Y:S04]  /*2a4b0*/  STL.64 [R1+0xa08], R32 ;  /* 0x000a082001007387 */ /* 0x000fe80000100a00 */
[----:B------:R-:W-:Y:S04]  /*2a4c0*/  STL.64 [R1+0x6d8], R92 ;  /* 0x0006d85c01007387 */ /* 0x000fe80000100a00 */
[----:B------:R-:W-:Y:S04]  /*2a4d0*/  STL.64 [R1+0x850], R162 ;  /* 0x000850a201007387 */ /* 0x000fe80000100a00 */
[----:B------:R-:W3:Y:S01]  /*2a4e0*/  LDL.LU.64 R22, [R1+0x330] ;  /* 0x0003300001167983 */ /* 0x000ee20000300a00 */
[----:B--2---:R-:W-:-:S03]  /*2a4f0*/  IMAD.WIDE R112, R2, 0x4, R236 ;  /* 0x0000000402707825 */ /* 0x004fc600078e02ec */
[----:B------:R-:W2:Y:S01]  /*2a500*/  LDL.LU.64 R236, [R1+0x328] ;  /* 0x0003280001ec7983 */ /* 0x000ea20000300a00 */
[----:B------:R-:W-:-:S03]  /*2a510*/  IMAD.WIDE R72, R2, 0x4, R242 ;  /* 0x0000000402487825 */ /* 0x000fc600078e02f2 */
[----:B------:R-:W2:Y:S01]  /*2a520*/  LDL.LU.64 R242, [R1+0x320] ;  /* 0x0003200001f27983 */ /* 0x000ea20000300a00 */
[----:B------:R-:W-:-:S04]  /*2a530*/  IMAD.WIDE R28, R2, 0x4, R28 ;  /* 0x00000004021c7825 */ /* 0x000fc800078e021c */
[C---:B----4-:R-:W-:Y:S02]  /*2a540*/  IMAD.WIDE R160, R2.reuse, 0x4, R12 ;  /* 0x0000000402a07825 */ /* 0x050fe400078e020c */
[----:B------:R-:W4:Y:S04]  /*2a550*/  LDL.LU.64 R12, [R1+0x318] ;  /* 0x00031800010c7983 */ /* 0x000f280000300a00 */
[----:B------:R-:W-:Y:S04]  /*2a560*/  STL.64 [R1+0x488], R112 ;  /* 0x0004887001007387 */ /* 0x000fe80000100a00 */
[----:B------:R-:W-:Y:S04]  /*2a570*/  STL.64 [R1+0x9f8], R28 ;  /* 0x0009f81c01007387 */ /* 0x000fe80000100a00 */
[----:B------:R-:W-:Y:S04]  /*2a580*/  STL.64 [R1+0x6c8], R72 ;  /* 0x0006c84801007387 */ /* 0x000fe80000100a00 */
[----:B------:R-:W-:Y:S04]  /*2a590*/  STL.64 [R1+0x840], R160 ;  /* 0x000840a001007387 */ /* 0x000fe80000100a00 */
[----:B------:R-:W4:Y:S01]  /*2a5a0*/  LDL.LU.64 R40, [R1+0x310] ;  /* 0x0003100001287983 */ /* 0x000f220000300a00 */
[----:B------:R-:W-:-:S03]  /*2a5b0*/  IMAD.WIDE R194, R2, 0x4, R16 ;  /* 0x0000000402c27825 */ /* 0x000fc600078e0210 */
[----:B------:R-:W4:Y:S04]  /*2a5c0*/  LDL.LU.64 R36, [R1+0x308] ;  /* 0x0003080001247983 */ /* 0x000f280000300a00 */
[----:B------:R-:W4:Y:S01]  /*2a5d0*/  LDL.LU.64 R16, [R1+0x300] ;  /* 0x0003000001107983 */ /* 0x000f220000300a00 */
[----:B---3--:R-:W-:-:S03]  /*2a5e0*/  IMAD.WIDE R158, R2, 0x4, R250 ;  /* 0x00000004029e7825 */ /* 0x008fc600078e02fa */
[----:B------:R-:W3:Y:S01]  /*2a5f0*/  LDL.LU.64 R250, [R1+0x2f8] ;  /* 0x0002f80001fa7983 */ /* 0x000ee20000300a00 */
[----:B------:R-:W-:-:S04]  /*2a600*/  IMAD.WIDE R110, R2, 0x4, R30 ;  /* 0x00000004026e7825 */ /* 0x000fc800078e021e */
[C---:B------:R-:W-:Y:S01]  /*2a610*/  IMAD.WIDE R24, R2.reuse, 0x4, R24 ;  /* 0x0000000402187825 */ /* 0x040fe200078e0218 */
[----:B------:R-:W-:Y:S04]  /*2a620*/  STL.64 [R1+0x458], R110 ;  /* 0x0004586e01007387 */ /* 0x000fe80000100a00 */
[----:B------:R-:W-:Y:S04]  /*2a630*/  STL.64 [R1+0x9c8], R24 ;  /* 0x0009c81801007387 */ /* 0x000fe80000100a00 */
[----:B------:R-:W-:Y:S04]  /*2a640*/  STL.64 [R1+0x6b8], R194 ;  /* 0x0006b8c201007387 */ /* 0x000fe80000100a00 */
[----:B------:R-:W-:Y:S04]  /*2a650*/  STL.64 [R1+0x830], R158 ;  /* 0x0008309e01007387 */ /* 0x000fe80000100a00 */
[----:B------:R-:W3:Y:S01]  /*2a660*/  LDL.LU.64 R30, [R1+0x2f0] ;  /* 0x0002f000011e7983 */ /* 0x000ee20000300a00 */
[----:B------:R-:W-:-:S04]  /*2a670*/  IMAD.WIDE R18, R2, 0x4, R18 ;  /* 0x0000000402127825 */ /* 0x000fc800078e0212 */
[----:B------:R-:W-:-:S04]  /*2a680*/  IMAD.WIDE R108, R2, 0x4, R238 ;  /* 0x00000004026c7825 */ /* 0x000fc800078e02ee */
[C---:B------:R-:W-:Y:S02]  /*2a690*/  IMAD.WIDE R74, R2.reuse, 0x4, R240 ;  /* 0x00000004024a7825 */ /* 0x040fe400078e02f0 */
[----:B------:R-:W3:Y:S02]  /*2a6a0*/  LDL.LU.64 R240, [R1+0x2e8] ;  /* 0x0002e80001f07983 */ /* 0x000ee40000300a00 */
[C---:B------:R-:W-:Y:S02]  /*2a6b0*/  IMAD.WIDE R156, R2.reuse, 0x4, R244 ;  /* 0x00000004029c7825 */ /* 0x040fe400078e02f4 */
[----:B------:R-:W3:Y:S04]  /*2a6c0*/  LDL.LU.64 R238, [R1+0x2e0] ;  /* 0x0002e00001ee7983 */ /* 0x000ee80000300a00 */
[----:B------:R-:W3:Y:S04]  /*2a6d0*/  LDL.LU.64 R244, [R1+0x2d8] ;  /* 0x0002d80001f47983 */ /* 0x000ee80000300a00 */
[----:B------:R-:W-:Y:S04]  /*2a6e0*/  STL.64 [R1+0x450], R108 ;  /* 0x0004506c01007387 */ /* 0x000fe80000100a00 */
[----:B------:R-:W-:Y:S04]  /*2a6f0*/  STL.64 [R1+0x9b0], R18 ;  /* 0x0009b01201007387 */ /* 0x000fe80000100a00 */
[----:B------:R-:W-:Y:S01]  /*2a700*/  STL.64 [R1+0x698], R74 ;  /* 0x0006984a01007387 */ /* 0x000fe20000100a00 */
[----:B------:R-:W-:-:S03]  /*2a710*/  IMAD.WIDE R230, R2, 0x4, R22 ;  /* 0x0000000402e67825 */ /* 0x000fc600078e0216 */
[----:B------:R-:W-:Y:S04]  /*2a720*/  STL.64 [R1+0x820], R156 ;  /* 0x0008209c01007387 */ /* 0x000fe80000100a00 */
[----:B------:R-:W3:Y:S01]  /*2a730*/  LDL.LU.64 R22, [R1+0x2d0] ;  /* 0x0002d00001167983 */ /* 0x000ee20000300a00 */
[----:B--2---:R-:W-:-:S04]  /*2a740*/  IMAD.WIDE R106, R2, 0x4, R236 ;  /* 0x00000004026a7825 */ /* 0x004fc800078e02ec */
[----:B------:R-:W-:-:S04]  /*2a750*/  IMAD.WIDE R14, R2, 0x4, R242 ;  /* 0x00000004020e7825 */ /* 0x000fc800078e02f2 */
[C---:B----4-:R-:W-:Y:S02]  /*2a760*/  IMAD.WIDE R154, R2.reuse, 0x4, R12 ;  /* 0x00000004029a7825 */ /* 0x050fe400078e020c */
[----:B------:R-:W2:Y:S04]  /*2a770*/  LDL.LU.64 R12, [R1+0x2c8] ;  /* 0x0002c800010c7983 */ /* 0x000ea80000300a00 */
[----:B------:R-:W4:Y:S04]  /*2a780*/  LDL.LU.64 R236, [R1+0x2c0] ;  /* 0x0002c00001ec7983 */ /* 0x000f280000300a00 */
[----:B------:R-:W4:Y:S04]  /*2a790*/  LDL.LU.64 R242, [R1+0x2b8] ;  /* 0x0002b80001f27983 */ /* 0x000f280000300a00 */
[----:B------:R-:W-:Y:S04]  /*2a7a0*/  STL.64 [R1+0x420], R106 ;  /* 0x0004206a01007387 */ /* 0x000fe80000100a00 */
[----:B------:R-:W-:Y:S01]  /*2a7b0*/  STL.64 [R1+0x9a0], R230 ;  /* 0x0009a0e601007387 */ /* 0x000fe20000100a00 */
[----:B------:R-:W-:-:S03]  /*2a7c0*/  IMAD.WIDE R232, R2, 0x4, R40 ;  /* 0x0000000402e87825 */ /* 0x000fc600078e0228 */
[----:B------:R-:W-:Y:S01]  /*2a7d0*/  STL.64 [R1+0x688], R14 ;  /* 0x0006880e01007387 */ /* 0x000fe20000100a00 */
[----:B------:R-:W-:-:S03]  /*2a7e0*/  IMAD.WIDE R104, R2, 0x4, R36 ;  /* 0x0000000402687825 */ /* 0x000fc600078e0224 */
[----:B------:R-:W-:Y:S01]  /*2a7f0*/  STL.64 [R1+0x810], R154 ;  /* 0x0008109a01007387 */ /* 0x000fe20000100a00 */
[----:B------:R-:W-:-:S03]  /*2a800*/  IMAD.WIDE R76, R2, 0x4, R16 ;  /* 0x00000004024c7825 */ /* 0x000fc600078e0210 */
[----:B------:R-:W4:Y:S04]  /*2a810*/  LDL.LU.64 R40, [R1+0x2b0] ;  /* 0x0002b00001287983 */ /* 0x000f280000300a00 */
[----:B------:R-:W4:Y:S04]  /*2a820*/  LDL.LU.64 R36, [R1+0x2a8] ;  /* 0x0002a80001247983 */ /* 0x000f280000300a00 */
[----:B------:R-:W4:Y:S01]  /*2a830*/  LDL.LU.64 R16, [R1+0x2a0] ;  /* 0x0002a00001107983 */ /* 0x000f220000300a00 */
[----:B---3--:R-:W-:-:S03]  /*2a840*/  IMAD.WIDE R152, R2, 0x4, R250 ;  /* 0x0000000402987825 */ /* 0x008fc600078e02fa */
[----:B------:R-:W3:Y:S04]  /*2a850*/  LDL.LU.64 R250, [R1+0x298] ;  /* 0x0002980001fa7983 */ /* 0x000ee80000300a00 */
[----:B------:R-:W-:Y:S04]  /*2a860*/  STL.64 [R1+0x418], R104 ;  /* 0x0004186801007387 */ /* 0x000fe80000100a00 */
[----:B------:R-:W-:Y:S04]  /*2a870*/  STL.64 [R1+0x968], R232 ;  /* 0x000968e801007387 */ /* 0x000fe80000100a00 */
[----:B------:R-:W-:Y:S01]  /*2a880*/  STL.64 [R1+0x668], R76 ;  /* 0x0006684c01007387 */ /* 0x000fe20000100a00 */
[----:B------:R-:W-:-:S04]  /*2a890*/  IMAD.WIDE R246, R2, 0x4, R30 ;  /* 0x0000000402f67825 */ /* 0x000fc800078e021e */
[C---:B------:R-:W-:Y:S02]  /*2a8a0*/  IMAD.WIDE R70, R2.reuse, 0x4, R240 ;  /* 0x0000000402467825 */ /* 0x040fe400078e02f0 */
[----:B------:R-:W3:Y:S02]  /*2a8b0*/  LDL.LU.64 R240, [R1+0x290] ;  /* 0x0002900001f07983 */ /* 0x000ee40000300a00 */
[C---:B------:R-:W-:Y:S02]  /*2a8c0*/  IMAD.WIDE R234, R2.reuse, 0x4, R238 ;  /* 0x0000000402ea7825 */ /* 0x040fe400078e02ee */
[----:B------:R-:W-:Y:S02]  /*2a8d0*/  STL.64 [R1+0x800], R152 ;  /* 0x0008009801007387 */ /* 0x000fe40000100a00 */
[C---:B------:R-:W-:Y:S02]  /*2a8e0*/  IMAD.WIDE R150, R2.reuse, 0x4, R244 ;  /* 0x0000000402967825 */ /* 0x040fe400078e02f4 */
[----:B------:R-:W3:Y:S04]  /*2a8f0*/  LDL.LU.64 R30, [R1+0x288] ;  /* 0x00028800011e7983 */ /* 0x000ee80000300a00 */
[----:B------:R-:W3:Y:S04]  /*2a900*/  LDL.LU.64 R244, [R1+0x280] ;  /* 0x0002800001f47983 */ /* 0x000ee80000300a00 */
[----:B------:R-:W3:Y:S04]  /*2a910*/  LDL.LU.64 R238, [R1+0x278] ;  /* 0x0002780001ee7983 */ /* 0x000ee80000300a00 */
[----:B------:R-:W-:Y:S04]  /*2a920*/  STL.64 [R1+0x3e8], R70 ;  /* 0x0003e84601007387 */ /* 0x000fe80000100a00 */
[----:B------:R-:W-:Y:S04]  /*2a930*/  STL.64 [R1+0x928], R246 ;  /* 0x000928f601007387 */ /* 0x000fe80000100a00 */
[----:B------:R-:W-:Y:S01]  /*2a940*/  STL.64 [R1+0x658], R234 ;  /* 0x000658ea01007387 */ /* 0x000fe20000100a00 */
[----:B------:R-:W-:-:S04]  /*2a950*/  IMAD.WIDE R42, R2, 0x4, R22 ;  /* 0x00000004022a7825 */ /* 0x000fc800078e0216 */
[C---:B--2---:R-:W-:Y:S02]  /*2a960*/  IMAD.WIDE R68, R2.reuse, 0x4, R12 ;  /* 0x0000000402447825 */ /* 0x044fe400078e020c */
[----:B------:R-:W2:Y:S02]  /*2a970*/  LDL.LU.64 R12, [R1+0x270] ;  /* 0x00027000010c7983 */ /* 0x000ea40000300a00 */
[C---:B----4-:R-:W-:Y:S02]  /*2a980*/  IMAD.WIDE R78, R2.reuse, 0x4, R236 ;  /* 0x00000004024e7825 */ /* 0x050fe400078e02ec */
[----:B------:R-:W-:Y:S02]  /*2a990*/  STL.64 [R1+0x7e8], R150 ;  /* 0x0007e89601007387 */ /* 0x000fe40000100a00 */
[C---:B------:R-:W-:Y:S02]  /*2a9a0*/  IMAD.WIDE R148, R2.reuse, 0x4, R242 ;  /* 0x0000000402947825 */ /* 0x040fe400078e02f2 */
[----:B------:R-:W4:Y:S04]  /*2a9b0*/  LDL.LU.64 R22, [R1+0x268] ;  /* 0x0002680001167983 */ /* 0x000f280000300a00 */
[----:B------:R-:W4:Y:S04]  /*2a9c0*/  LDL.LU.64 R236, [R1+0x260] ;  /* 0x0002600001ec7983 */ /* 0x000f280000300a00 */
[----:B------:R-:W4:Y:S04]  /*2a9d0*/  LDL.LU.64 R242, [R1+0x258] ;  /* 0x0002580001f27983 */ /* 0x000f280000300a00 */
[----:B------:R-:W-:Y:S04]  /*2a9e0*/  STL.64 [R1+0x3e0], R68 ;  /* 0x0003e04401007387 */ /* 0x000fe80000100a00 */
[----:B------:R-:W-:Y:S04]  /*2a9f0*/  STL.64 [R1+0x8f0], R42 ;  /* 0x0008f02a01007387 */ /* 0x000fe80000100a00 */
[----:B------:R-:W-:Y:S04]  /*2aa00*/  STL.64 [R1+0x640], R78 ;  /* 0x0006404e01007387 */ /* 0x000fe80000100a00 */
[----:B------:R-:W-:Y:S01]  /*2aa10*/  STL.64 [R1+0x7d8], R148 ;  /* 0x0007d89401007387 */ /* 0x000fe20000100a00 */
[----:B------:R-:W-:-:S03]  /*2aa20*/  IMAD.WIDE R20, R2, 0x4, R16 ;  /* 0x0000000402147825 */ /* 0x000fc600078e0210 */
[----:B------:R-:W4:Y:S01]  /*2aa30*/  LDL.LU.64 R16, [R1+0x250] ;  /* 0x0002500001107983 */ /* 0x000f220000300a00 */
[----:B---3--:R-:W-:-:S03]  /*2aa40*/  IMAD.WIDE R146, R2, 0x4, R250 ;  /* 0x0000000402927825 */ /* 0x008fc600078e02fa */
[----:B------:R-:W3:Y:S01]  /*2aa50*/  LDL.LU.64 R250, [R1+0x248] ;  /* 0x0002480001fa7983 */ /* 0x000ee20000300a00 */
[----:B------:R-:W-:-:S04]  /*2aa60*/  IMAD.WIDE R66, R2, 0x4, R36 ;  /* 0x0000000402427825 */ /* 0x000fc800078e0224 */
[C---:B------:R-:W-:Y:S01]  /*2aa70*/  IMAD.WIDE R38, R2.reuse, 0x4, R40 ;  /* 0x0000000402267825 */ /* 0x040fe200078e0228 */
[----:B------:R-:W-:Y:S04]  /*2aa80*/  STL.64 [R1+0x3b0], R66 ;  /* 0x0003b04201007387 */ /* 0x000fe80000100a00 */
[----:B------:R-:W-:Y:S04]  /*2aa90*/  STL.64 [R1+0x8c8], R38 ;  /* 0x0008c82601007387 */ /* 0x000fe80000100a00 */
[----:B------:R-:W3:Y:S01]  /*2aaa0*/  LDL.LU.64 R36, [R1+0x240] ;  /* 0x0002400001247983 */ /* 0x000ee20000300a00 */
[----:B------:R-:W-:-:S03]  /*2aab0*/  IMAD.WIDE R34, R2, 0x4, R240 ;  /* 0x0000000402227825 */ /* 0x000fc600078e02f0 */
[----:B------:R-:W3:Y:S04]  /*2aac0*/  LDL.LU.64 R240, [R1+0x238] ;  /* 0x0002380001f07983 */ /* 0x000ee80000300a00 */
[----:B------:R-:W-:Y:S01]  /*2aad0*/  STL.64 [R1+0x628], R20 ;  /* 0x0006281401007387 */ /* 0x000fe20000100a00 */
[----:B------:R-:W-:-:S03]  /*2aae0*/  IMAD.WIDE R64, R2, 0x4, R30 ;  /* 0x0000000402407825 */ /* 0x000fc600078e021e */
[----:B------:R-:W-:Y:S01]  /*2aaf0*/  STL.64 [R1+0x7c8], R146 ;  /* 0x0007c89201007387 */ /* 0x000fe20000100a00 */
[----:B------:R-:W-:-:S03]  /*2ab00*/  IMAD.WIDE R80, R2, 0x4, R244 ;  /* 0x0000000402507825 */ /* 0x000fc600078e02f4 */
[----:B------:R-:W3:Y:S01]  /*2ab10*/  LDL.LU.64 R244, [R1+0x230] ;  /* 0x0002300001f47983 */ /* 0x000ee20000300a00 */
[----:B------:R-:W-:-:S03]  /*2ab20*/  IMAD.WIDE R144, R2, 0x4, R238 ;  /* 0x0000000402907825 */ /* 0x000fc600078e02ee */
[----:B------:R-:W3:Y:S04]  /*2ab30*/  LDL.LU.64 R122, [R1+0x228] ;  /* 0x00022800017a7983 */ /* 0x000ee80000300a00 */
[----:B------:R-:W-:Y:S04]  /*2ab40*/  STL.64 [R1+0x3a8], R64 ;  /* 0x0003a84001007387 */ /* 0x000fe80000100a00 */
[----:B------:R-:W-:Y:S04]  /*2ab50*/  STL.64 [R1+0x898], R34 ;  /* 0x0008982201007387 */ /* 0x000fe80000100a00 */
[----:B------:R-:W3:Y:S01]  /*2ab60*/  LDL.LU.64 R238, [R1+0x220] ;  /* 0x0002200001ee7983 */ /* 0x000ee20000300a00 */
[----:B--2---:R-:W-:-:S03]  /*2ab70*/  IMAD.WIDE R26, R2, 0x4, R12 ;  /* 0x00000004021a7825 */ /* 0x004fc600078e020c */
[----:B------:R-:W2:Y:S04]  /*2ab80*/  LDL.LU.64 R12, [R1+0x218] ;  /* 0x00021800010c7983 */ /* 0x000ea80000300a00 */
[----:B------:R-:W-:Y:S01]  /*2ab90*/  STL.64 [R1+0x610], R80 ;  /* 0x0006105001007387 */ /* 0x000fe20000100a00 */
[----:B----4-:R-:W-:-:S03]  /*2aba0*/  IMAD.WIDE R62, R2, 0x4, R22 ;  /* 0x00000004023e7825 */ /* 0x010fc600078e0216 */
[----:B------:R-:W-:Y:S01]  /*2abb0*/  STL.64 [R1+0x7b0], R144 ;  /* 0x0007b09001007387 */ /* 0x000fe20000100a00 */
[----:B------:R-:W-:-:S03]  /*2abc0*/  IMAD.WIDE R6, R2, 0x4, R236 ;  /* 0x0000000402067825 */ /* 0x000fc600078e02ec */
[----:B------:R-:W4:Y:S01]  /*2abd0*/  LDL.LU.64 R30, [R1+0x210] ;  /* 0x00021000011e7983 */ /* 0x000f220000300a00 */
[----:B------:R-:W-:-:S03]  /*2abe0*/  IMAD.WIDE R142, R2, 0x4, R242 ;  /* 0x00000004028e7825 */ /* 0x000fc600078e02f2 */
[----:B------:R-:W4:Y:S04]  /*2abf0*/  LDL.LU.64 R22, [R1+0x208] ;  /* 0x0002080001167983 */ /* 0x000f280000300a00 */
[----:B------:R-:W4:Y:S04]  /*2ac00*/  LDL.LU.64 R242, [R1+0x200] ;  /* 0x0002000001f27983 */ /* 0x000f280000300a00 */
[----:B------:R-:W4:Y:S04]  /*2ac10*/  LDL.LU.64 R236, [R1+0x1f8] ;  /* 0x0001f80001ec7983 */ /* 0x000f280000300a00 */
[----:B------:R-:W-:Y:S04]  /*2ac20*/  STL.64 [R1+0x378], R62 ;  /* 0x0003783e01007387 */ /* 0x000fe80000100a00 */
[----:B------:R-:W-:Y:S01]  /*2ac30*/  STL.64 [R1+0x870], R26 ;  /* 0x0008701a01007387 */ /* 0x000fe20000100a00 */
[----:B------:R-:W-:-:S03]  /*2ac40*/  IMAD.WIDE R40, R2, 0x4, R16 ;  /* 0x0000000402287825 */ /* 0x000fc600078e0210 */
[----:B------:R-:W-:Y:S04]  /*2ac50*/  STL.64 [R1+0x600], R6 ;  /* 0x0006000601007387 */ /* 0x000fe80000100a00 */
[----:B------:R-:W4:Y:S01]  /*2ac60*/  LDL.LU.64 R16, [R1+0x1f0] ;  /* 0x0001f00001107983 */ /* 0x000f220000300a00 */
[----:B---3--:R-:W-:-:S03]  /*2ac70*/  IMAD.WIDE R60, R2, 0x4, R250 ;  /* 0x00000004023c7825 */ /* 0x008fc600078e02fa */
[----:B------:R-:W3:Y:S04]  /*2ac80*/  LDL.LU.64 R250, [R1+0x1e8] ;  /* 0x0001e80001fa7983 */ /* 0x000ee80000300a00 */
[----:B------:R-:W-:Y:S04]  /*2ac90*/  STL.64 [R1+0x7a0], R142 ;  /* 0x0007a08e01007387 */ /* 0x000fe80000100a00 */
[----:B------:R-:W3:Y:S01]  /*2aca0*/  LDL.LU.64 R124, [R1+0x1e0] ;  /* 0x0001e000017c7983 */ /* 0x000ee20000300a00 */
[----:B------:R-:W-:-:S04]  /*2acb0*/  IMAD.WIDE R82, R2, 0x4, R36 ;  /* 0x0000000402527825 */ /* 0x000fc800078e0224 */
[C---:B------:R-:W-:Y:S02]  /*2acc0*/  IMAD.WIDE R140, R2.reuse, 0x4, R240 ;  /* 0x00000004028c7825 */ /* 0x040fe400078e02f0 */
[----:B------:R-:W3:Y:S04]  /*2acd0*/  LDL.LU.64 R240, [R1+0x1d8] ;  /* 0x0001d80001f07983 */ /* 0x000ee80000300a00 */
[----:B------:R-:W-:Y:S04]  /*2ace0*/  STL.64 [R1+0x370], R60 ;  /* 0x0003703c01007387 */ /* 0x000fe80000100a00 */
[----:B------:R-:W-:Y:S01]  /*2acf0*/  STL.64 [R1+0x858], R40 ;  /* 0x0008582801007387 */ /* 0x000fe20000100a00 */
[----:B------:R-:W-:-:S03]  /*2ad00*/  IMAD.WIDE R36, R2, 0x4, R244 ;  /* 0x0000000402247825 */ /* 0x000fc600078e02f4 */
[----:B------:R-:W3:Y:S01]  /*2ad10*/  LDL.LU.64 R244, [R1+0x1d0] ;  /* 0x0001d00001f47983 */ /* 0x000ee20000300a00 */
[----:B------:R-:W-:-:S03]  /*2ad20*/  IMAD.WIDE R58, R2, 0x4, R122 ;  /* 0x00000004023a7825 */ /* 0x000fc600078e027a */
[----:B------:R-:W-:Y:S04]  /*2ad30*/  STL.64 [R1+0x5e0], R82 ;  /* 0x0005e05201007387 */ /* 0x000fe80000100a00 */
[----:B------:R-:W3:Y:S04]  /*2ad40*/  LDL.LU.64 R122, [R1+0x1c8] ;  /* 0x0001c800017a7983 */ /* 0x000ee80000300a00 */
[----:B------:R-:W-:Y:S01]  /*2ad50*/  STL.64 [R1+0x790], R140 ;  /* 0x0007908c01007387 */ /* 0x000fe20000100a00 */
[----:B------:R-:W-:-:S03]  /*2ad60*/  IMAD.WIDE R120, R2, 0x4, R238 ;  /* 0x0000000402787825 */ /* 0x000fc600078e02ee */
[----:B------:R-:W3:Y:S01]  /*2ad70*/  LDL.LU.64 R238, [R1+0x1c0] ;  /* 0x0001c00001ee7983 */ /* 0x000ee20000300a00 */
[----:B--2---:R-:W-:-:S03]  /*2ad80*/  IMAD.WIDE R138, R2, 0x4, R12 ;  /* 0x00000004028a7825 */ /* 0x004fc600078e020c */
[----:B------:R-:W2:Y:S04]  /*2ad90*/  LDL.LU.64 R12, [R1+0x1b8] ;  /* 0x0001b800010c7983 */ /* 0x000ea80000300a00 */
[----:B------:R-:W-:Y:S04]  /*2ada0*/  STL.64 [R1+0x350], R58 ;  /* 0x0003503a01007387 */ /* 0x000fe80000100a00 */
[----:B------:R-:W-:Y:S01]  /*2adb0*/  STL.64 [R1+0x7f8], R36 ;  /* 0x0007f82401007387 */ /* 0x000fe20000100a00 */
[----:B----4-:R-:W-:-:S03]  /*2adc0*/  IMAD.WIDE R30, R2, 0x4, R30 ;  /* 0x00000004021e7825 */ /* 0x010fc600078e021e */
[----:B------:R-:W-:Y:S01]  /*2add0*/  STL.64 [R1+0x5c0], R120 ;  /* 0x0005c07801007387 */ /* 0x000fe20000100a00 */
[----:B------:R-:W-:-:S03]  /*2ade0*/  IMAD.WIDE R56, R2, 0x4, R22 ;  /* 0x0000000402387825 */ /* 0x000fc600078e0216 */
[----:B------:R-:W-:Y:S01]  /*2adf0*/  STL.64 [R1+0x780], R138 ;  /* 0x0007808a01007387 */ /* 0x000fe20000100a00 */
[----:B------:R-:W-:-:S03]  /*2ae00*/  IMAD.WIDE R84, R2, 0x4, R242 ;  /* 0x0000000402547825 */ /* 0x000fc600078e02f2 */
[----:B------:R-:W4:Y:S01]  /*2ae10*/  LDL.LU.64 R242, [R1+0x1b0] ;  /* 0x0001b00001f27983 */ /* 0x000f220000300a00 */
[----:B------:R-:W-:-:S03]  /*2ae20*/  IMAD.WIDE R136, R2, 0x4, R236 ;  /* 0x0000000402887825 */ /* 0x000fc600078e02ec */
[----:B------:R-:W4:Y:S04]  /*2ae30*/  LDL.LU.64 R236, [R1+0x1a8] ;  /* 0x0001a80001ec7983 */ /* 0x000f280000300a00 */
[----:B------:R-:W-:Y:S04]  /*2ae40*/  STL.64 [R1+0x320], R56 ;  /* 0x0003203801007387 */ /* 0x000fe80000100a00 */
[----:B------:R-:W-:Y:S04]  /*2ae50*/  STL.64 [R1+0x7c0], R30 ;  /* 0x0007c01e01007387 */ /* 0x000fe80000100a00 */
[----:B------:R-:W-:Y:S01]  /*2ae60*/  STL.64 [R1+0x5a0], R84 ;  /* 0x0005a05401007387 */ /* 0x000fe20000100a00 */
[----:B------:R-:W-:-:S03]  /*2ae70*/  IMAD.WIDE R22, R2, 0x4, R16 ;  /* 0x0000000402167825 */ /* 0x000fc600078e0210 */
[----:B------:R-:W4:Y:S01]  /*2ae80*/  LDL.LU.64 R16, [R1+0x1a0] ;  /* 0x0001a00001107983 */ /* 0x000f220000300a00 */
[----:B---3--:R-:W-:-:S03]  /*2ae90*/  IMAD.WIDE R54, R2, 0x4, R250 ;  /* 0x0000000402367825 */ /* 0x008fc600078e02fa */
[----:B------:R-:W3:Y:S04]  /*2aea0*/  LDL.LU.64 R250, [R1+0x198] ;  /* 0x0001980001fa7983 */ /* 0x000ee80000300a00 */
[----:B------:R-:W-:Y:S01]  /*2aeb0*/  STL.64 [R1+0x770], R136 ;  /* 0x0007708801007387 */ /* 0x000fe20000100a00 */
[----:B------:R-:W-:-:S03]  /*2aec0*/  IMAD.WIDE R118, R2, 0x4, R124 ;  /* 0x0000000402767825 */ /* 0x000fc600078e027c */
[----:B------:R-:W-:Y:S04]  /*2aed0*/  STL.64 [R1+0x318], R54 ;  /* 0x0003183601007387 */ /* 0x000fe80000100a00 */
[----:B------:R-:W-:Y:S01]  /*2aee0*/  STL.64 [R1+0x760], R22 ;  /* 0x0007601601007387 */ /* 0x000fe20000100a00 */
[----:B------:R-:W-:-:S03]  /*2aef0*/  IMAD.WIDE R134, R2, 0x4, R240 ;  /* 0x0000000402867825 */ /* 0x000fc600078e02f0 */
[----:B------:R-:W3:Y:S04]  /*2af00*/  LDL.LU.64 R240, [R1+0x190] ;  /* 0x0001900001f07983 */ /* 0x000ee80000300a00 */
[----:B------:R-:W-:Y:S04]  /*2af10*/  STL.64 [R1+0x580], R118 ;  /* 0x0005807601007387 */ /* 0x000fe80000100a00 */
[----:B------:R-:W3:Y:S04]  /*2af20*/  LDL.LU.64 R190, [R1+0x188] ;  /* 0x0001880001be7983 */ /* 0x000ee80000300a00 */
[----:B------:R-:W3:Y:S01]  /*2af30*/  LDL.LU.64 R88, [R1+0x180] ;  /* 0x0001800001587983 */ /* 0x000ee20000300a00 */
[----:B------:R-:W-:-:S03]  /*2af40*/  IMAD.WIDE R244, R2, 0x4, R244 ;  /* 0x0000000402f47825 */ /* 0x000fc600078e02f4 */
[----:B------:R-:W3:Y:S01]  /*2af50*/  LDL.LU.64 R128, [R1+0x178] ;  /* 0x0001780001807983 */ /* 0x000ee20000300a00 */
[----:B------:R-:W-:-:S03]  /*2af60*/  IMAD.WIDE R52, R2, 0x4, R122 ;  /* 0x0000000402347825 */ /* 0x000fc600078e027a */
[----:B------:R-:W-:Y:S01]  /*2af70*/  STL.64 [R1+0x750], R134 ;  /* 0x0007508601007387 */ /* 0x000fe20000100a00 */
[----:B------:R-:W-:-:S04]  /*2af80*/  IMAD.WIDE R86, R2, 0x4, R238 ;  /* 0x0000000402567825 */ /* 0x000fc800078e02ee */
[C---:B--2---:R-:W-:Y:S02]  /*2af90*/  IMAD.WIDE R132, R2.reuse, 0x4, R12 ;  /* 0x0000000402847825 */ /* 0x044fe400078e020c */
[----:B------:R-:W2:Y:S04]  /*2afa0*/  LDL.LU.64 R12, [R1+0x170] ;  /* 0x00017000010c7983 */ /* 0x000ea80000300a00 */
[----:B------:R-:W2:Y:S04]  /*2afb0*/  LDL.LU.64 R4, [R1+0x168] ;  /* 0x0001680001047983 */ /* 0x000ea80000300a00 */
[----:B------:R-:W2:Y:S04]  /*2afc0*/  LDL.LU.64 R114, [R1+0x160] ;  /* 0x0001600001727983 */ /* 0x000ea80000300a00 */
[----:B------:R-:W2:Y:S04]  /*2afd0*/  LDL.LU.64 R126, [R1+0x158] ;  /* 0x00015800017e7983 */ /* 0x000ea80000300a00 */
[----:B------:R-:W-:Y:S04]  /*2afe0*/  STL.64 [R1+0x2e8], R52 ;  /* 0x0002e83401007387 */ /* 0x000fe80000100a00 */
[----:B------:R-:W-:Y:S04]  /*2aff0*/  STL.64 [R1+0x740], R244 ;  /* 0x000740f401007387 */ /* 0x000fe80000100a00 */
[----:B------:R-:W2:Y:S04]  /*2b000*/  LDL.LU.64 R238, [R1+0x150] ;  /* 0x0001500001ee7983 */ /* 0x000ea80000300a00 */
[----:B------:R-:W-:Y:S04]  /*2b010*/  STL.64 [R1+0x560], R86 ;  /* 0x0005605601007387 */ /* 0x000fe80000100a00 */
[----:B------:R-:W2:Y:S04]  /*2b020*/  LDL.LU.64 R192, [R1+0x148] ;  /* 0x0001480001c07983 */ /* 0x000ea80000300a00 */
[----:B------:R-:W2:Y:S01]  /*2b030*/  LDL.LU.64 R90, [R1+0x140] ;  /* 0x00014000015a7983 */ /* 0x000ea20000300a00 */
[----:B----4-:R-:W-:-:S03]  /*2b040*/  IMAD.WIDE R116, R2, 0x4, R16 ;  /* 0x0000000402747825 */ /* 0x010fc600078e0210 */
[----:B------:R-:W4:Y:S04]  /*2b050*/  LDL.LU.64 R124, [R1+0x138] ;  /* 0x00013800017c7983 */ /* 0x000f280000300a00 */
[----:B------:R-:W-:Y:S04]  /*2b060*/  STL.64 [R1+0x738], R132 ;  /* 0x0007388401007387 */ /* 0x000fe80000100a00 */
[----:B------:R-:W4:Y:S01]  /*2b070*/  LDL.LU.64 R16, [R1+0x130] ;  /* 0x0001300001107983 */ /* 0x000f220000300a00 */
[----:B---3--:R-:W-:-:S03]  /*2b080*/  IMAD.WIDE R130, R2, 0x4, R250 ;  /* 0x0000000402827825 */ /* 0x008fc600078e02fa */
[----:B------:R-:W3:Y:S01]  /*2b090*/  LDL.LU.64 R250, [R1+0x128] ;  /* 0x0001280001fa7983 */ /* 0x000ee20000300a00 */
[----:B------:R-:W-:-:S03]  /*2b0a0*/  IMAD.WIDE R50, R2, 0x4, R236 ;  /* 0x0000000402327825 */ /* 0x000fc600078e02ec */
[----:B------:R-:W3:Y:S01]  /*2b0b0*/  LDL.LU.64 R8, [R1+0x120] ;  /* 0x0001200001087983 */ /* 0x000ee20000300a00 */
[----:B------:R-:W-:-:S03]  /*2b0c0*/  IMAD.WIDE R242, R2, 0x4, R242 ;  /* 0x0000000402f27825 */ /* 0x000fc600078e02f2 */
[----:B------:R-:W3:Y:S04]  /*2b0d0*/  LDL.LU.64 R122, [R1+0x118] ;  /* 0x00011800017a7983 */ /* 0x000ee80000300a00 */
[----:B------:R-:W-:Y:S04]  /*2b0e0*/  STL.64 [R1+0x2e0], R50 ;  /* 0x0002e03201007387 */ /* 0x000fe80000100a00 */
[----:B------:R-:W-:Y:S04]  /*2b0f0*/  STL.64 [R1+0x720], R242 ;  /* 0x000720f201007387 */ /* 0x000fe80000100a00 */
[----:B------:R-:W3:Y:S04]  /*2b100*/  LDL.LU.64 R236, [R1+0x110] ;  /* 0x0001100001ec7983 */ /* 0x000ee80000300a00 */
[----:B------:R-:W-:Y:S04]  /*2b110*/  STL.64 [R1+0x540], R116 ;  /* 0x0005407401007387 */ /* 0x000fe80000100a00 */
[----:B------:R-:W-:Y:S01]  /*2b120*/  STL.64 [R1+0x6f0], R130 ;  /* 0x0006f08201007387 */ /* 0x000fe20000100a00 */
[----:B------:R-:W-:-:S04]  /*2b130*/  IMAD.WIDE R240, R2, 0x4, R240 ;  /* 0x0000000402f07825 */ /* 0x000fc800078e02f0 */
[----:B------:R-:W-:-:S04]  /*2b140*/  IMAD.WIDE R48, R2, 0x4, R190 ;  /* 0x0000000402307825 */ /* 0x000fc800078e02be */
[C---:B------:R-:W-:Y:S01]  /*2b150*/  IMAD.WIDE R88, R2.reuse, 0x4, R88 ;  /* 0x0000000402587825 */ /* 0x040fe200078e0258 */
[----:B------:R1:W-:Y:S03]  /*2b160*/  STL.64 [R1+0x2b0], R48 ;  /* 0x0002b03001007387 */ /* 0x0003e60000100a00 */
[C---:B------:R-:W-:Y:S01]  /*2b170*/  IMAD.WIDE R128, R2.reuse, 0x4, R128 ;  /* 0x0000000402807825 */ /* 0x040fe200078e0280 */
[----:B------:R-:W-:Y:S04]  /*2b180*/  STL.64 [R1+0x6e0], R240 ;  /* 0x0006e0f001007387 */ /* 0x000fe80000100a00 */
[----:B------:R-:W-:Y:S04]  /*2b190*/  STL.64 [R1+0x520], R88 ;  /* 0x0005205801007387 */ /* 0x000fe80000100a00 */
[----:B------:R-:W-:Y:S01]  /*2b1a0*/  STL.64 [R1+0x6b0], R128 ;  /* 0x0006b08001007387 */ /* 0x000fe20000100a00 */
[----:B--2---:R-:W-:-:S04]  /*2b1b0*/  IMAD.WIDE R12, R2, 0x4, R12 ;  /* 0x00000004020c7825 */ /* 0x004fc800078e020c */
[----:B------:R-:W-:-:S04]  /*2b1c0*/  IMAD.WIDE R4, R2, 0x4, R4 ;  /* 0x0000000402047825 */ /* 0x000fc800078e0204 */
[C---:B------:R-:W-:Y:S01]  /*2b1d0*/  IMAD.WIDE R114, R2.reuse, 0x4, R114 ;  /* 0x0000000402727825 */ /* 0x040fe200078e0272 */
[----:B------:R2:W-:Y:S03]  /*2b1e0*/  STL.64 [R1+0x2a8], R4 ;  /* 0x0002a80401007387 */ /* 0x0005e60000100a00 */
[C---:B------:R-:W-:Y:S01]  /*2b1f0*/  IMAD.WIDE R126, R2.reuse, 0x4, R126 ;  /* 0x00000004027e7825 */ /* 0x040fe200078e027e */
[----:B------:R-:W-:Y:S04]  /*2b200*/  STL.64 [R1+0x6a8], R12 ;  /* 0x0006a80c01007387 */ /* 0x000fe80000100a00 */
[----:B------:R-:W-:Y:S04]  /*2b210*/  STL.64 [R1+0x500], R114 ;  /* 0x0005007201007387 */ /* 0x000fe80000100a00 */
[----:B------:R-:W-:Y:S01]  /*2b220*/  STL.64 [R1+0x680], R126 ;  /* 0x0006807e01007387 */ /* 0x000fe20000100a00 */
[----:B------:R-:W-:-:S04]  /*2b230*/  IMAD.WIDE R238, R2, 0x4, R238 ;  /* 0x0000000402ee7825 */ /* 0x000fc800078e02ee */
[----:B------:R-:W-:-:S04]  /*2b240*/  IMAD.WIDE R102, R2, 0x4, R192 ;  /* 0x0000000402667825 */ /* 0x000fc800078e02c0 */
[C---:B------:R-:W-:Y:S01]  /*2b250*/  IMAD.WIDE R90, R2.reuse, 0x4, R90 ;  /* 0x00000004025a7825 */ /* 0x040fe200078e025a */
[----:B------:R2:W-:Y:S03]  /*2b260*/  STL.64 [R1+0x278], R102 ;  /* 0x0002786601007387 */ /* 0x0005e60000100a00 */
[C---:B----4-:R-:W-:Y:S01]  /*2b270*/  IMAD.WIDE R124, R2.reuse, 0x4, R124 ;  /* 0x00000004027c7825 */ /* 0x050fe200078e027c */
[----:B------:R-:W-:Y:S04]  /*2b280*/  STL.64 [R1+0x670], R238 ;  /* 0x000670ee01007387 */ /* 0x000fe80000100a00 */
[----:B------:R-:W-:Y:S01]  /*2b290*/  STL.64 [R1+0x4e0], R90 ;  /* 0x0004e05a01007387 */ /* 0x000fe20000100a00 */
[----:B------:R-:W-:-:S03]  /*2b2a0*/  IMAD.WIDE R16, R2, 0x4, R16 ;  /* 0x0000000402107825 */ /* 0x000fc600078e0210 */
[----:B------:R-:W-:Y:S01]  /*2b2b0*/  STL.64 [R1+0x638], R124 ;  /* 0x0006387c01007387 */ /* 0x000fe20000100a00 */
[----:B---3--:R-:W-:-:S05]  /*2b2c0*/  IMAD.WIDE R250, R2, 0x4, R250 ;  /* 0x0000000402fa7825 */ /* 0x008fca00078e02fa */
[----:B------:R3:W-:Y:S04]  /*2b2d0*/  STL.64 [R1+0x270], R250 ;  /* 0x000270fa01007387 */ /* 0x0007e80000100a00 */
[----:B------:R-:W-:Y:S04]  /*2b2e0*/  STL.64 [R1+0x620], R16 ;  /* 0x0006201001007387 */ /* 0x000fe80000100a00 */
[----:B------:R-:W4:Y:S04]  /*2b2f0*/  LDL.64 R96, [R1+0x28] ;  /* 0x0000280001607983 */ /* 0x000f280000100a00 */
[----:B------:R-:W2:Y:S04]  /*2b300*/  LDL.64 R226, [R1+0x30] ;  /* 0x0000300001e27983 */ /* 0x000ea80000100a00 */
        /* <DEDUP_REMOVED lines=16> */
[----:B------:R-:W-:-:S04]  /*2b410*/  IMAD.WIDE R202, R2, 0x4, R202 ;  /* 0x0000000402ca7825 */ /* 0x000fc800078e02ca */
[C---:B------:R-:W-:Y:S01]  /*2b420*/  IMAD.WIDE R204, R2.reuse, 0x4, R204 ;  /* 0x0000000402cc7825 */ /* 0x040fe200078e02cc */
[----:B------:R-:W-:Y:S03]  /*2b430*/  LDGSTS.E [R249+0x60c00], desc[UR4][R202.64], P2 ;  /* 0x60c00000caf97fae */ /* 0x000fe60009121844 */
        /* <DEDUP_REMOVED lines=20> */
[----:B------:R-:W-:-:S04]  /*2b580*/  IMAD.WIDE R224, R2, 0x4, R224 ;  /* 0x0000000402e07825 */ /* 0x000fc800078e02e0 */
[C---:B------:R-:W-:Y:S01]  /*2b590*/  IMAD.WIDE R122, R2.reuse, 0x4, R122 ;  /* 0x00000004027a7825 */ /* 0x040fe200078e027a */
[----:B------:R1:W-:Y:S03]  /*2b5a0*/  STL.64 [R1+0x4c0], R8 ;  /* 0x0004c00801007387 */ /* 0x0003e60000100a00 */
[----:B------:R-:W-:Y:S01]  /*2b5b0*/  IMAD.WIDE R236, R2, 0x4, R236 ;  /* 0x0000000402ec7825 */ /* 0x000fe200078e02ec */
[----:B------:R1:W-:Y:S04]  /*2b5c0*/  STL.64 [R1+0x5f8], R122 ;  /* 0x0005f87a01007387 */ /* 0x0003e80000100a00 */
[----:B------:R-:W-:Y:S04]  /*2b5d0*/  LDGSTS.E [R249+0x63800], desc[UR4][R224.64], P2 ;  /* 0x63800000e0f97fae */ /* 0x000fe80009121844 */
[----:B------:R1:W-:Y:S04]  /*2b5e0*/  STL.64 [R1+0x5f0], R236 ;  /* 0x0005f0ec01007387 */ /* 0x0003e80000100a00 */
[----:B----4-:R-:W-:Y:S04]  /*2b5f0*/  LDGSTS.E [R249+0x63c00], desc[UR4][R96.64], P2 ;  /* 0x63c0000060f97fae */ /* 0x010fe80009121844 */
[----:B--2---:R-:W-:Y:S04]  /*2b600*/  LDGSTS.E [R249+0x64000], desc[UR4][R226.64], P2 ;  /* 0x64000000e2f97fae */ /* 0x004fe80009121844 */
[----:B---3--:R-:W-:Y:S04]  /*2b610*/  LDGSTS.E [R249+0x64400], desc[UR4][R176.64], P2 ;  /* 0x64400000b0f97fae */ /* 0x008fe80009121844 */
        /* <DEDUP_REMOVED lines=62> */
[----:B-1----:R-:W2:Y:S04]  /*2ba00*/  LDL.64 R172, [R1+0xa00] ;  /* 0x000a000001ac7983 */ /* 0x002ea80000100a00 */
        /* <DEDUP_REMOVED lines=29> */
[----:B------:R-:W-:Y:S04]  /*2bbe0*/  LDGSTS.E [R249+0x77c00], desc[UR4][R250.64], P2 ;  /* 0x77c00000faf97fae */ /* 0x000fe80009121844 */
[----:B------:R-:W4:Y:S04]  /*2bbf0*/  LDL.LU.64 R102, [R1+0x22b8] ;  /* 0x0022b80001667983 */ /* 0x000f280000300a00 */
[----:B------:R-:W3:Y:S04]  /*2bc00*/  LDL.LU.64 R250, [R1+0x22b0] ;  /* 0x0022b00001fa7983 */ /* 0x000ee80000300a00 */
[----:B---3--:R-:W-:Y:S04]  /*2bc10*/  LDGSTS.E [R250+0x60100], desc[UR4][R48.64], P2 ;  /* 0x6010000030fa7fae */ /* 0x008fe80009121844 */
[----:B--2---:R-:W-:Y:S04]  /*2bc20*/  LDGSTS.E [R250+0x60500], desc[UR4][R172.64], P2 ;  /* 0x60500000acfa7fae */ /* 0x004fe80009121844 */
        /* <DEDUP_REMOVED lines=54> */
[----:B------:R-:W2:Y:S04]  /*2bf90*/  LDL.LU.64 R66, [R1+0x21d0] ;  /* 0x0021d00001427983 */ /* 0x000ea80000300a00 */
[----:B------:R-:W3:Y:S04]  /*2bfa0*/  LDL.LU.64 R188, [R1+0x21c8] ;  /* 0x0021c80001bc7983 */ /* 0x000ee80000300a00 */
        /* <DEDUP_REMOVED lines=68> */
[----:B------:R-:W4:Y:S04]  /*2c3f0*/  LDL.LU.64 R90, [R1+0x2110] ;  /* 0x00211000015a7983 */ /* 0x000f280000300a00 */
[----:B------:R-:W4:Y:S04]  /*2c400*/  LDL.LU.64 R8, [R1+0x2108] ;  /* 0x0021080001087983 */ /* 0x000f280000300a00 */
        /* <DEDUP_REMOVED lines=15> */
[----:B------:R-:W4:Y:S04]  /*2c500*/  LDL.LU.64 R98, [R1+0x20d0] ;  /* 0x0020d00001627983 */ /* 0x000f280000300a00 */
[----:B------:R-:W2:Y:S04]  /*2c510*/  LDL.LU.64 R106, [R1+0x20c8] ;  /* 0x0020c800016a7983 */ /* 0x000ea80000300a00 */
[----:B------:R-:W4:Y:S04]  /*2c520*/  LDL.LU.64 R100, [R1+0x20c0] ;  /* 0x0020c00001647983 */ /* 0x000f280000300a00 */
[----:B------:R-:W-:Y:S04]  /*2c530*/  LDGSTS.E [R251+0x62600], desc[UR4][R104.64], P2 ;  /* 0x6260000068fb7fae */ /* 0x000fe80009121844 */
[----:B------:R-:W-:Y:S04]  /*2c540*/  LDGSTS.E [R251+0x62a00], desc[UR4][R102.64], P2 ;  /* 0x62a0000066fb7fae */ /* 0x000fe80009121844 */
[----:B------:R-:W3:Y:S04]  /*2c550*/  LDL.LU.64 R104, [R1+0x20b8] ;  /* 0x0020b80001687983 */ /* 0x000ee80000300a00 */
[----:B------:R-:W4:Y:S04]  /*2c560*/  LDL.LU.64 R102, [R1+0x20b0] ;  /* 0x0020b00001667983 */ /* 0x000f280000300a00 */
[----:B---3--:R-:W-:Y:S04]  /*2c570*/  LDGSTS.E [R251+0x62e00], desc[UR4][R104.64], P2 ;  /* 0x62e0000068fb7fae */ /* 0x008fe80009121844 */
        /* <DEDUP_REMOVED lines=21> */
[----:B------:R-:W-:Y:S04]  /*2c6d0*/  LDGSTS.E [R251+0x65e00], desc[UR4][R234.64], P2 ;  /* 0x65e00000eafb7fae */ /* 0x000fe80009121844 */
[----:B------:R1:W-:Y:S04]  /*2c6e0*/  LDGSTS.E [R251+0x66200], desc[UR4][R14.64], P2 ;  /* 0x662000000efb7fae */ /* 0x0003e80009121844 */
[----:B------:R-:W3:Y:S04]  /*2c6f0*/  LDL.LU.64 R6, [R1+0x2058] ;  /* 0x0020580001067983 */ /* 0x000ee80000300a00 */
[----:B------:R-:W-:Y:S04]  /*2c700*/  LDGSTS.E [R251+0x66600], desc[UR4][R194.64], P2 ;  /* 0x66600000c2fb7fae */ /* 0x000fe80009121844 */
[----:B------:R-:W3:Y:S01]  /*2c710*/  LDL.LU.64 R20, [R1+0x2050] ;  /* 0x0020500001147983 */ /* 0x000ee20000300a00 */
[----:B-1----:R-:W1:Y:S03]  /*2c720*/  LDC R15, c[0x0][0x230] ;  /* 0x00008c00ff0f7b82 */ /* 0x002e660000000800 */
[----:B------:R-:W-:Y:S04]  /*2c730*/  LDGSTS.E [R251+0x66a00], desc[UR4][R192.64], P2 ;  /* 0x66a00000c0fb7fae */ /* 0x000fe80009121844 */
[----:B------:R-:W3:Y:S04]  /*2c740*/  LDL.LU R234, [R1+0x204c] ;  /* 0x00204c0001ea7983 */ /* 0x000ee80000300800 */
[----:B------:R-:W-:Y:S04]  /*2c750*/  LDGSTS.E [R251+0x66e00], desc[UR4][R190.64], P2 ;  /* 0x66e00000befb7fae */ /* 0x000fe80009121844 */
[----:B------:R-:W3:Y:S04]  /*2c760*/  LDL.LU R14, [R1+0x2048] ;  /* 0x00204800010e7983 */ /* 0x000ee80000300800 */
        /* <DEDUP_REMOVED lines=72> */
[----:B--2---:R-:W-:Y:S04]  /*2cbf0*/  LDGSTS.E [R252+0x60300], desc[UR4][R120.64], P2 ;  /* 0x6030000078fc7fae */ /* 0x004fe80009121844 */
[----:B------:R-:W2:Y:S04]  /*2cc00*/  LDL.LU.64 R126, [R1+0x1f20] ;  /* 0x001f2000017e7983 */ /* 0x000ea80000300a00 */
[----:B----4-:R-:W-:Y:S04]  /*2cc10*/  LDGSTS.E [R252+0x60700], desc[UR4][R118.64], P2 ;  /* 0x6070000076fc7fae */ /* 0x010fe80009121844 */
[----:B------:R-:W4:Y:S04]  /*2cc20*/  LDL.LU.64 R124, [R1+0x1f18] ;  /* 0x001f1800017c7983 */ /* 0x000f280000300a00 */
[----:B---3--:R-:W-:Y:S04]  /*2cc30*/  LDGSTS.E [R252+0x60b00], desc[UR4][R116.64], P2 ;  /* 0x60b0000074fc7fae */ /* 0x008fe80009121844 */
[----:B------:R-:W3:Y:S04]  /*2cc40*/  LDL.LU.64 R122, [R1+0x1f10] ;  /* 0x001f1000017a7983 */ /* 0x000ee80000300a00 */
[----:B------:R-:W-:Y:S04]  /*2cc50*/  LDGSTS.E [R252+0x60f00], desc[UR4][R114.64], P2 ;  /* 0x60f0000072fc7fae */ /* 0x000fe80009121844 */
[----:B------:R-:W2:Y:S04]  /*2cc60*/  LDL.LU.64 R120, [R1+0x1f08] ;  /* 0x001f080001787983 */ /* 0x000ea80000300a00 */
[----:B------:R-:W-:Y:S04]  /*2cc70*/  LDGSTS.E [R252+0x61300], desc[UR4][R8.64], P2 ;  /* 0x6130000008fc7fae */ /* 0x000fe80009121844 */
[----:B------:R-:W4:Y:S04]  /*2cc80*/  LDL.LU.64 R118, [R1+0x1f00] ;  /* 0x001f000001767983 */ /* 0x000f280000300a00 */
[----:B------:R-:W-:Y:S04]  /*2cc90*/  LDGSTS.E [R252+0x61700], desc[UR4][R112.64], P2 ;  /* 0x6170000070fc7fae */ /* 0x000fe80009121844 */
        /* <DEDUP_REMOVED lines=73> */
[----:B------:R1:W-:Y:S04]  /*2d130*/  LDGSTS.E [R252+0x72b00], desc[UR4][R32.64], P2 ;  /* 0x72b0000020fc7fae */ /* 0x0003e80009121844 */
[----:B------:R-:W2:Y:S04]  /*2d140*/  LDL.LU.64 R226, [R1+0x1dd0] ;  /* 0x001dd00001e27983 */ /* 0x000ea80000300a00 */
[----:B------:R-:W-:Y:S04]  /*2d150*/  LDGSTS.E [R252+0x72f00], desc[UR4][R28.64], P2 ;  /* 0x72f000001cfc7fae */ /* 0x000fe80009121844 */
[----:B------:R-:W4:Y:S04]  /*2d160*/  LDL.LU.64 R228, [R1+0x1dc8] ;  /* 0x001dc80001e47983 */ /* 0x000f280000300a00 */
[----:B------:R1:W-:Y:S04]  /*2d170*/  LDGSTS.E [R252+0x73300], desc[UR4][R24.64], P2 ;  /* 0x7330000018fc7fae */ /* 0x0003e80009121844 */
[----:B------:R-:W-:Y:S04]  /*2d180*/  LDGSTS.E [R252+0x73700], desc[UR4][R18.64], P2 ;  /* 0x7370000012fc7fae */ /* 0x000fe80009121844 */
[----:B------:R-:W1:Y:S04]  /*2d190*/  LDL.LU.64 R32, [R1+0x108] ;  /* 0x0001080001207983 */ /* 0x000e680000300a00 */
[----:B------:R-:W3:Y:S04]  /*2d1a0*/  LDL.LU.64 R24, [R1+0x100] ;  /* 0x0001000001187983 */ /* 0x000ee80000300a00 */
[----:B------:R-:W-:Y:S04]  /*2d1b0*/  LDGSTS.E [R252+0x73b00], desc[UR4][R230.64], P2 ;  /* 0x73b00000e6fc7fae */ /* 0x000fe80009121844 */
[----:B------:R-:W2:Y:S04]  /*2d1c0*/  LDL.LU.64 R18, [R1+0xf8] ;  /* 0x0000f80001127983 */ /* 0x000ea80000300a00 */
[----:B------:R-:W-:Y:S04]  /*2d1d0*/  LDGSTS.E [R252+0x73f00], desc[UR4][R232.64], P2 ;  /* 0x73f00000e8fc7fae */ /* 0x000fe80009121844 */
[----:B------:R-:W4:Y:S04]  /*2d1e0*/  LDL.LU.64 R28, [R1+0xf0] ;  /* 0x0000f000011c7983 */ /* 0x000f280000300a00 */
[----:B------:R-:W-:Y:S04]  /*2d1f0*/  LDGSTS.E [R252+0x74300], desc[UR4][R246.64], P2 ;  /* 0x74300000f6fc7fae */ /* 0x000fe80009121844 */
[----:B------:R-:W4:Y:S04]  /*2d200*/  LDL.LU.64 R230, [R1+0x1dc0] ;  /* 0x001dc00001e67983 */ /* 0x000f280000300a00 */
[----:B------:R-:W-:Y:S04]  /*2d210*/  LDGSTS.E [R252+0x74700], desc[UR4][R42.64], P2 ;  /* 0x747000002afc7fae */ /* 0x000fe80009121844 */
[----:B------:R-:W4:Y:S04]  /*2d220*/  LDL.LU.64 R232, [R1+0x1db8] ;  /* 0x001db80001e87983 */ /* 0x000f280000300a00 */
[----:B------:R-:W-:Y:S04]  /*2d230*/  LDGSTS.E [R252+0x74b00], desc[UR4][R38.64], P2 ;  /* 0x74b0000026fc7fae */ /* 0x000fe80009121844 */
[----:B------:R-:W4:Y:S04]  /*2d240*/  LDL.LU R246, [R1+0x1db0] ;  /* 0x001db00001f67983 */ /* 0x000f280000300800 */
[----:B------:R-:W-:Y:S04]  /*2d250*/  LDGSTS.E [R252+0x74f00], desc[UR4][R34.64], P2 ;  /* 0x74f0000022fc7fae */ /* 0x000fe80009121844 */
[----:B------:R-:W4:Y:S04]  /*2d260*/  LDL.LU.64 R42, [R1+0x1da8] ;  /* 0x001da800012a7983 */ /* 0x000f280000300a00 */
        /* <DEDUP_REMOVED lines=15> */
[----:B------:R-:W-:Y:S04]  /*2d360*/  LDGSTS.E [R252+0x77300], desc[UR4][R12.64], P2 ;  /* 0x773000000cfc7fae */ /* 0x000fe80009121844 */
[----:B------:R-:W4:Y:S04]  /*2d370*/  LDL.LU.64 R242, [R1+0xe8] ;  /* 0x0000e80001f27983 */ /* 0x000f280000300a00 */
[----:B------:R2:W-:Y:S04]  /*2d380*/  LDGSTS.E [R252+0x77700], desc[UR4][R238.64], P2 ;  /* 0x77700000eefc7fae */ /* 0x0005e80009121844 */
[----:B------:R-:W4:Y:S04]  /*2d390*/  LDL.LU.64 R12, [R1+0xe0] ;  /* 0x0000e000010c7983 */ /* 0x000f280000300a00 */
[----:B------:R-:W4:Y:S04]  /*2d3a0*/  LDL.LU.64 R244, [R1+0xd8] ;  /* 0x0000d80001f47983 */ /* 0x000f280000300a00 */
[----:B------:R-:W-:Y:S04]  /*2d3b0*/  LDGSTS.E [R252+0x77b00], desc[UR4][R16.64], P2 ;  /* 0x77b0000010fc7fae */ /* 0x000fe80009121844 */
[----:B------:R4:W-:Y:S04]  /*2d3c0*/  LDGSTS.E [R252+0x77f00], desc[UR4][R236.64], P2 ;  /* 0x77f00000ecfc7fae */ /* 0x0009e80009121844 */
[----:B------:R-:W0:Y:S04]  /*2d3d0*/  LDGDEPBAR ;  /* 0x00000000000079af */ /* 0x000e280000000000 */
[----:B------:R-:W4:Y:S01]  /*2d3e0*/  LDL.LU.64 R16, [R1+0xd0] ;  /* 0x0000d00001107983 */ /* 0x000f220000300a00 */
[C---:B-1----:R-:W-:Y:S01]  /*2d3f0*/  IMAD.WIDE R32, R4.reuse, 0x4, R32 ;  /* 0x0000000404207825 */ /* 0x042fe200078e0220 */
[----:B------:R-:W-:Y:S03]  /*2d400*/  BAR.SYNC.DEFER_BLOCKING 0x0 ;  /* 0x0000000000007b1d */ /* 0x000fe60000010000 */
[----:B---3--:R-:W-:-:S03]  /*2d410*/  IMAD.WIDE R24, R4, 0x4, R24 ;  /* 0x0000000404187825 */ /* 0x008fc600078e0218 */
[----:B------:R1:W-:Y:S01]  /*2d420*/  STL.64 [R1+0x5d8], R32 ;  /* 0x0005d82001007387 */ /* 0x0003e20000100a00 */
[----:B--2---:R-:W-:-:S03]  /*2d430*/  IMAD.WIDE R238, R4, 0x4, R18 ;  /* 0x0000000404ee7825 */ /* 0x004fc600078e0212 */
[----:B------:R-:W2:Y:S04]  /*2d440*/  LDL.LU.64 R18, [R1+0xc8] ;  /* 0x0000c80001127983 */ /* 0x000ea80000300a00 */
[----:B------:R3:W-:Y:S01]  /*2d450*/  STL.64 [R1+0x5d0], R24 ;  /* 0x0005d01801007387 */ /* 0x0007e20000100a00 */
[----:B----4-:R-:W-:-:S03]  /*2d460*/  IMAD.WIDE R236, R4, 0x4, R28 ;  /* 0x0000000404ec7825 */ /* 0x010fc600078e021c */
[----:B------:R-:W4:Y:S04]  /*2d470*/  LDL.LU.64 R28, [R1+0xc0] ;  /* 0x0000c000011c7983 */ /* 0x000f280000300a00 */
        /* <DEDUP_REMOVED lines=8> */
[----:B-1----:R-:W4:Y:S04]  /*2d500*/  LDL.LU.64 R32, [R1+0xb8] ;  /* 0x0000b80001207983 */ /* 0x002f280000300a00 */
[----:B---3--:R-:W3:Y:S04]  /*2d510*/  LDL.LU.64 R24, [R1+0xb0] ;  /* 0x0000b00001187983 */ /* 0x008ee80000300a00 */
[----:B------:R1:W-:Y:S01]  /*2d520*/  LDGSTS.E [R248+0x44004], desc[UR4][R236.64], !P6 ;  /* 0x44004000ecf87fae */ /* 0x0003e2000f121844 */
[----:B------:R-:W-:-:S02]  /*2d530*/  VIADD R238, R234, 0xfffffefb ;  /* 0xfffffefbeaee7836 */ /* 0x000fc40000000000 */
[----:B------:R-:W-:-:S04]  /*2d540*/  IMAD.WIDE R240, R4, 0x4, R242 ;  /* 0x0000000404f07825 */ /* 0x000fc800078e02f2 */
[----:B------:R-:W-:Y:S01]  /*2d550*/  IMAD.WIDE R12, R4, 0x4, R12 ;  /* 0x00000004040c7825 */ /* 0x000fe200078e020c */
[----:B------:R-:W-:Y:S03]  /*2d560*/  STL.64 [R1+0x598], R240 ;  /* 0x000598f001007387 */ /* 0x000fe60000100a00 */
[----:B------:R-:W-:Y:S02]  /*2d570*/  VIADD R20, R20, 0xfffffedd ;  /* 0xfffffedd14147836 */ /* 0x000fe40000000000 */
[C---:B-1----:R-:W-:Y:S01]  /*2d580*/  IMAD.WIDE R236, R4.reuse, 0x4, R244 ;  /* 0x0000000404ec7825 */ /* 0x042fe200078e02f4 */
[----:B------:R1:W-:Y:S01]  /*2d590*/  STL.64 [R1+0x590], R12 ;  /* 0x0005900c01007387 */ /* 0x0003e20000100a00 */
[----:B------:R-:W-:Y:S01]  /*2d5a0*/  ISETP.GE.U32.AND P2, PT, R7, 0x7ffffe9f, PT ;  /* 0x7ffffe9f0700780c */ /* 0x000fe20003f46070 */
[----:B------:R-:W3:Y:S02]  /*2d5b0*/  LDC R243, c[0x0][0x230] ;  /* 0x00008c00fff37b82 */ /* 0x000ee40000000800 */
[----:B------:R-:W-:Y:S04]  /*2d5c0*/  LDGSTS.E [R248+0x40008], desc[UR4][R240.64], !P5 ;  /* 0x40008000f0f87fae */ /* 0x000fe8000e921844 */
[----:B------:R-:W-:Y:S01]  /*2d5d0*/  LDGSTS.E [R248+0x44008], desc[UR4][R12.64], !P5 ;  /* 0x440080000cf87fae */ /* 0x000fe2000e921844 */
[----:B------:R-:W-:Y:S01]  /*2d5e0*/  IMAD.WIDE R234, R4, 0x4, R16 ;  /* 0x0000000404ea7825 */ /* 0x000fe200078e0210 */
[----:B------:R-:W-:-:S02]  /*2d5f0*/  ISETP.GE.U32.AND P5, PT, R238, 0x7ffffebc, PT ;  /* 0x7ffffebcee00780c */ /* 0x000fc40003fa6070 */
[----:B------:R-:W3:Y:S01]  /*2d600*/  LDL.LU.64 R16, [R1+0xa8] ;  /* 0x0000a80001107983 */ /* 0x000ee20000300a00 */
[----:B------:R-:W-:Y:S01]  /*2d610*/  ISETP.GE.U32.AND P3, PT, R20, 0x7ffffe9e, PT ;  /* 0x7ffffe9e1400780c */ /* 0x000fe20003f66070 */
[----:B------:R-:W-:Y:S01]  /*2d620*/  VIADD R21, R21, 0xfffffefa ;  /* 0xfffffefa15157836 */ /* 0x000fe20000000000 */
[----:B------:R-:W1:Y:S01]  /*2d630*/  LDC R20, c[0x0][0x230] ;  /* 0x00008c00ff147b82 */ /* 0x000e620000000800 */
[----:B------:R4:W-:Y:S04]  /*2d640*/  STL.64 [R1+0x578], R236 ;  /* 0x000578ec01007387 */ /* 0x0009e80000100a00 */
[----:B------:R3:W-:Y:S03]  /*2d650*/  STL.64 [R1+0x570], R234 ;  /* 0x000570ea01007387 */ /* 0x0007e60000100a00 */
[----:B------:R-:W3:Y:S01]  /*2d660*/  LDC R7, c[0x0][0x230] ;  /* 0x00008c00ff077b82 */ /* 0x000ee20000000800 */
[----:B-1----:R-:W3:Y:S04]  /*2d670*/  LDL.LU.64 R12, [R1+0xa0] ;  /* 0x0000a000010c7983 */ /* 0x002ee80000300a00 */
[----:B------:R-:W3:Y:S01]  /*2d680*/  LDL.LU.64 R238, [R1+0x98] ;  /* 0x0000980001ee7983 */ /* 0x000ee20000300a00 */
[----:B------:R-:W-:Y:S01]  /*2d690*/  IADD3 R14, R14, -0x124, RZ ;  /* 0xfffffedc0e0e7810 */ /* 0x000fe20007ffe0ff */
[----:B------:R-:W-:Y:S01]  /*2d6a0*/  VIADD R15, R15, 0xfffffef9 ;  /* 0xfffffef90f0f7836 */ /* 0x000fe20000000000 */
[----:B------:R-:W1:Y:S01]  /*2d6b0*/  LDC R242, c[0x0][0x230] ;  /* 0x00008c00fff27b82 */ /* 0x000e620000000800 */
[----:B------:R4:W-:Y:S04]  /*2d6c0*/  LDGSTS.E [R248+0x4000c], desc[UR4][R236.64], !P1 ;  /* 0x4000c000ecf87fae */ /* 0x0009e8000c921844 */
[----:B------:R3:W-:Y:S04]  /*2d6d0*/  LDGSTS.E [R248+0x4400c], desc[UR4][R234.64], !P1 ;  /* 0x4400c000eaf87fae */ /* 0x0007e8000c921844 */
[----:B------:R-:W3:Y:S01]  /*2d6e0*/  LDL.LU.64 R240, [R1+0x90] ;  /* 0x0000900001f07983 */ /* 0x000ee20000300a00 */
[----:B------:R-:W-:Y:S01]  /*2d6f0*/  ISETP.GE.U32.AND P1, PT, R21, 0x7ffffebb, PT ;  /* 0x7ffffebb1500780c */ /* 0x000fe20003f26070 */
[----:B------:R-:W-:-:S02]  /*2d700*/  VIADD R247, R20, 0xfffffedb ;  /* 0xfffffedb14f77836 */ /* 0x000fc40000000000 */
[----:B--2---:R-:W-:-:S04]  /*2d710*/  IMAD.WIDE R18, R4, 0x4, R18 ;  /* 0x0000000404127825 */ /* 0x004fc800078e0212 */
[C---:B----4-:R-:W-:Y:S01]  /*2d720*/  IMAD.WIDE R28, R4.reuse, 0x4, R28 ;  /* 0x00000004041c7825 */ /* 0x050fe200078e021c */
[----:B------:R2:W-:Y:S04]  /*2d730*/  STL.64 [R1+0x558], R18 ;  /* 0x0005581201007387 */ /* 0x0005e80000100a00 */
[----:B------:R4:W-:Y:S04]  /*2d740*/  STL.64 [R1+0x550], R28 ;  /* 0x0005501c01007387 */ /* 0x0009e80000100a00 */
[----:B------:R-:W-:Y:S04]  /*2d750*/  LDGSTS.E [R248+0x48000], desc[UR4][R18.64], !P4 ;  /* 0x4800000012f87fae */ /* 0x000fe8000e121844 */
[----:B------:R-:W-:Y:S01]  /*2d760*/  LDGSTS.E [R248+0x4c000], desc[UR4][R28.64], !P4 ;  /* 0x4c0000001cf87fae */ /* 0x000fe2000e121844 */
[----:B------:R-:W-:-:S03]  /*2d770*/  IMAD.WIDE R236, R4, 0x4, R32 ;  /* 0x0000000404ec7825 */ /* 0x000fc600078e0220 */
[----:B------:R-:W4:Y:S01]  /*2d780*/  LDL.LU.64 R32, [R1+0x88] ;  /* 0x0000880001207983 */ /* 0x000f220000300a00 */
[----:B---3--:R-:W-:-:S03]  /*2d790*/  IMAD.WIDE R234, R4, 0x4, R24 ;  /* 0x0000000404ea7825 */ /* 0x008fc600078e0218 */
[----:B------:R-:W3:Y:S04]  /*2d7a0*/  LDL.LU.64 R24, [R1+0x78] ;  /* 0x0000780001187983 */ /* 0x000ee80000300a00 */
[----:B------:R-:W-:Y:S04]  /*2d7b0*/  STL.64 [R1+0x538], R236 ;  /* 0x000538ec01007387 */ /* 0x000fe80000100a00 */
[----:B------:R-:W-:Y:S04]  /*2d7c0*/  LDGSTS.E [R248+0x48004], desc[UR4][R236.64], !P2 ;  /* 0x48004000ecf87fae */ /* 0x000fe8000d121844 */
[----:B------:R1:W-:Y:S04]  /*2d7d0*/  STL.64 [R1+0x530], R234 ;  /* 0x000530ea01007387 */ /* 0x0003e80000100a00 */
[----:B------:R1:W-:Y:S04]  /*2d7e0*/  LDGSTS.E [R248+0x4c004], desc[UR4][R234.64], !P2 ;  /* 0x4c004000eaf87fae */ /* 0x0003e8000d121844 */
[----:B--2---:R-:W2:Y:S04]  /*2d7f0*/  LDL.LU.64 R18, [R1+0x68] ;  /* 0x0000680001127983 */ /* 0x004ea80000300a00 */
[----:B----4-:R-:W4:Y:S04]  /*2d800*/  LDL.LU.64 R28, [R1+0x58] ;  /* 0x00005800011c7983 */ /* 0x010f280000300a00 */
[----:B------:R-:W4:Y:S01]  /*2d810*/  LDL.LU.64 R20, [R1+0x48] ;  /* 0x0000480001147983 */ /* 0x000f220000300a00 */
[----:B-1----:R-:W-:-:S03]  /*2d820*/  IMAD.WIDE R234, R4, 0x4, R16 ;  /* 0x0000000404ea7825 */ /* 0x002fc600078e0210 */
[----:B------:R-:W4:Y:S04]  /*2d830*/  LDL.LU.64 R16, [R1+0x38] ;  /* 0x0000380001107983 */ /* 0x000f280000300a00 */
[----:B------:R1:W-:Y:S04]  /*2d840*/  STL.64 [R1+0x518], R234 ;  /* 0x000518ea01007387 */ /* 0x0003e80000100a00 */
[----:B------:R-:W-:Y:S01]  /*2d850*/  LDGSTS.E [R248+0x48008], desc[UR4][R234.64], !P3 ;  /* 0x48008000eaf87fae */ /* 0x000fe2000d921844 */
[----:B------:R-:W-:-:S03]  /*2d860*/  IMAD.WIDE R236, R4, 0x4, R12 ;  /* 0x0000000404ec7825 */ /* 0x000fc600078e020c */
[----:B------:R-:W4:Y:S01]  /*2d870*/  LDL.LU.64 R12, [R1+0x18] ;  /* 0x00001800010c7983 */ /* 0x000f220000300a00 */
[----:B------:R-:W-:-:S03]  /*2d880*/  IMAD.WIDE R238, R4, 0x4, R238 ;  /* 0x0000000404ee7825 */ /* 0x000fc600078e02ee */
[----:B------:R-:W4:Y:S04]  /*2d890*/  LDL.LU.64 R244, [R1+0x10] ;  /* 0x0000100001f47983 */ /* 0x000f280000300a00 */
[----:B------:R1:W-:Y:S04]  /*2d8a0*/  STL.64 [R1+0x510], R236 ;  /* 0x000510ec01007387 */ /* 0x0003e80000100a00 */
[----:B-1----:R-:W4:Y:S04]  /*2d8b0*/  LDL.LU.64 R234, [R1+0x1d68] ;  /* 0x001d680001ea7983 */ /* 0x002f280000300a00 */
[----:B------:R-:W-:Y:S01]  /*2d8c0*/  LDGSTS.E [R248+0x4c008], desc[UR4][R236.64], !P3 ;  /* 0x4c008000ecf87fae */ /* 0x000fe2000d921844 */
[----:B------:R-:W-:-:S03]  /*2d8d0*/  ISETP.GE.U32.AND P3, PT, R247, 0x7ffffe9c, PT ;  /* 0x7ffffe9cf700780c */ /* 0x000fc60003f66070 */
[----:B------:R-:W4:Y:S04]  /*2d8e0*/  LDL.LU.64 R236, [R1+0x1d60] ;  /* 0x001d600001ec7983 */ /* 0x000f280000300a00 */
[----:B------:R1:W-:Y:S04]  /*2d8f0*/  STL.64 [R1+0x4f8], R238 ;  /* 0x0004f8ee01007387 */ /* 0x0003e80000100a00 */
[----:B------:R-:W4:Y:S01]  /*2d900*/  LDL.LU R247, [R1+0x1d58] ;  /* 0x001d580001f77983 */ /* 0x000f220000300800 */
[----:B------:R-:W-:Y:S01]  /*2d910*/  ISETP.GE.U32.AND P6, PT, R14, 0x7ffffe9d, PT ;  /* 0x7ffffe9d0e00780c */ /* 0x000fe20003fc6070 */
[----:B------:R-:W-:Y:S01]  /*2d920*/  IMAD.WIDE R240, R4, 0x4, R240 ;  /* 0x0000000404f07825 */ /* 0x000fe200078e02f0 */
[----:B------:R-:W-:Y:S01]  /*2d930*/  IADD3 R7, R7, -0x108, RZ ;  /* 0xfffffef807077810 */ /* 0x000fe20007ffe0ff */
[----:B------:R-:W4:Y:S01]  /*2d940*/  LDC R14, c[0x0][0x230] ;  /* 0x00008c00ff0e7b82 */ /* 0x000f220000000800 */
[----:B------:R-:W-:-:S02]  /*2d950*/  ISETP.GE.U32.AND P4, PT, R15, 0x7ffffeba, PT ;  /* 0x7ffffeba0f00780c */ /* 0x000fc40003f86070 */
[----:B------:R1:W-:Y:S01]  /*2d960*/  STL.64 [R1+0x4f0], R240 ;  /* 0x0004f0f001007387 */ /* 0x0003e20000100a00 */
[----:B------:R-:W-:-:S04]  /*2d970*/  ISETP.GE.U32.AND P2, PT, R7, 0x7ffffeb9, PT ;  /* 0x7ffffeb90700780c */ /* 0x000fc80003f46070 */
[----:B------:R-:W4:Y:S02]  /*2d980*/  LDC R15, c[0x0][0x230] ;  /* 0x00008c00ff0f7b82 */ /* 0x000f240000000800 */
[----:B------:R-:W-:Y:S04]  /*2d990*/  LDGSTS.E [R248+0x4800c], desc[UR4][R238.64], !P6 ;  /* 0x4800c000eef87fae */ /* 0x000fe8000f121844 */
[----:B------:R-:W-:Y:S01]  /*2d9a0*/  LDGSTS.E [R248+0x4c00c], desc[UR4][R240.64], !P6 ;  /* 0x4c00c000f0f87fae */ /* 0x000fe2000f121844 */
[----:B------:R-:W-:Y:S01]  /*2d9b0*/  VIADD R243, R243, 0xfffffed9 ;  /* 0xfffffed9f3f37836 */ /* 0x000fe20000000000 */
[----:B------:R-:W-:Y:S01]  /*2d9c0*/  IADD3 R242, R242, -0x128, RZ ;  /* 0xfffffed8f2f27810 */ /* 0x000fe20007ffe0ff */
[----:B------:R-:W4:Y:S01]  /*2d9d0*/  LDC R7, c[0x0][0x230] ;  /* 0x00008c00ff077b82 */ /* 0x000f220000000800 */
[----:B-1----:R-:W4:Y:S04]  /*2d9e0*/  LDL.LU.64 R238, [R1+0x1d50] ;  /* 0x001d500001ee7983 */ /* 0x002f280000300a00 */
[----:B------:R-:W4:Y:S01]  /*2d9f0*/  LDL.LU.64 R240, [R1+0x1d48] ;  /* 0x001d480001f07983 */ /* 0x000f220000300a00 */
[----:B------:R-:W-:-:S04]  /*2da00*/  IMAD.WIDE R32, R4, 0x4, R32 ;  /* 0x0000000404207825 */ /* 0x000fc800078e0220 */
[C---:B---3--:R-:W-:Y:S01]  /*2da10*/  IMAD.WIDE R24, R4.reuse, 0x4, R24 ;  /* 0x0000000404187825 */ /* 0x048fe200078e0218 */
[----:B------:R1:W-:Y:S04]  /*2da20*/  STL.64 [R1+0x4d8], R32 ;  /* 0x0004d82001007387 */ /* 0x0003e80000100a00 */
[----:B------:R3:W-:Y:S01]  /*2da30*/  STL.64 [R1+0x4d0], R24 ;  /* 0x0004d01801007387 */ /* 0x0007e20000100a00 */
[----:B--2---:R-:W-:-:S04]  /*2da40*/  IMAD.WIDE R18, R4, 0x4, R18 ;  /* 0x0000000404127825 */ /* 0x004fc800078e0212 */
[----:B----4-:R-:W-:-:S04]  /*2da50*/  IMAD.WIDE R28, R4, 0x4, R28 ;  /* 0x00000004041c7825 */ /* 0x010fc800078e021c */
[----:B------:R-:W-:-:S04]  /*2da60*/  IMAD.WIDE R20, R4, 0x4, R20 ;  /* 0x0000000404147825 */ /* 0x000fc800078e0214 */
[----:B------:R-:W-:-:S04]  /*2da70*/  IMAD.WIDE R16, R4, 0x4, R16 ;  /* 0x0000000404107825 */ /* 0x000fc800078e0210 */
[----:B------:R-:W-:-:S04]  /*2da80*/  IMAD.WIDE R12, R4, 0x4, R12 ;  /* 0x00000004040c7825 */ /* 0x000fc800078e020c */
[----:B------:R-:W-:Y:S01]  /*2da90*/  IMAD.WIDE R244, R4, 0x4, R244 ;  /* 0x0000000404f47825 */ /* 0x000fe200078e02f4 */
[----:B------:R-:W-:Y:S04]  /*2daa0*/  LDGSTS.E [R247+0x40000], desc[UR4][R32.64], !P5 ;  /* 0x4000000020f77fae */ /* 0x000fe8000e921844 */
[----:B------:R-:W-:Y:S04]  /*2dab0*/  LDGSTS.E [R247+0x44000], desc[UR4][R24.64], !P5 ;  /* 0x4400000018f77fae */ /* 0x000fe8000e921844 */
[----:B------:R-:W-:Y:S04]  /*2dac0*/  LDGSTS.E [R247+0x40004], desc[UR4][R18.64], !P1 ;  /* 0x4000400012f77fae */ /* 0x000fe8000c921844 */
[----:B-1----:R-:W2:Y:S04]  /*2dad0*/  LDL.LU.64 R32, [R1+0x1d40] ;  /* 0x001d400001207983 */ /* 0x002ea80000300a00 */
[----:B---3--:R-:W3:Y:S04]  /*2dae0*/  LDL.LU.64 R24, [R1+0x1d38] ;  /* 0x001d380001187983 */ /* 0x008ee80000300a00 */
[----:B------:R1:W-:Y:S04]  /*2daf0*/  STL.64 [R1+0x4b8], R18 ;  /* 0x0004b81201007387 */ /* 0x0003e80000100a00 */
[----:B------:R4:W-:Y:S04]  /*2db00*/  STL.64 [R1+0x4b0], R28 ;  /* 0x0004b01c01007387 */ /* 0x0009e80000100a00 */
[----:B------:R-:W-:Y:S04]  /*2db10*/  LDGSTS.E [R247+0x44004], desc[UR4][R28.64], !P1 ;  /* 0x440040001cf77fae */ /* 0x000fe8000c921844 */
[----:B-1----:R-:W2:Y:S04]  /*2db20*/  LDL.LU.64 R18, [R1+0x1d30] ;  /* 0x001d300001127983 */ /* 0x002ea80000300a00 */
[----:B------:R-:W-:Y:S04]  /*2db30*/  LDGSTS.E [R247+0x40008], desc[UR4][R20.64], !P4 ;  /* 0x4000800014f77fae */ /* 0x000fe8000e121844 */
[----:B----4-:R-:W4:Y:S04]  /*2db40*/  LDL.LU.64 R28, [R1+0x1d28] ;  /* 0x001d2800011c7983 */ /* 0x010f280000300a00 */
[----:B------:R1:W-:Y:S04]  /*2db50*/  STL.64 [R1+0x4a8], R20 ;  /* 0x0004a81401007387 */ /* 0x0003e80000100a00 */
[----:B------:R1:W-:Y:S04]  /*2db60*/  STL.64 [R1+0x4a0], R16 ;  /* 0x0004a01001007387 */ /* 0x0003e80000100a00 */
[----:B------:R-:W-:Y:S04]  /*2db70*/  LDGSTS.E [R247+0x44008], desc[UR4][R16.64], !P4 ;  /* 0x4400800010f77fae */ /* 0x000fe8000e121844 */
[----:B-1----:R-:W3:Y:S04]  /*2db80*/  LDL.LU.64 R20, [R1+0x1d20] ;  /* 0x001d200001147983 */ /* 0x002ee80000300a00 */
[----:B------:R-:W-:Y:S04]  /*2db90*/  LDGSTS.E [R247+0x4000c], desc[UR4][R12.64], !P2 ;  /* 0x4000c0000cf77fae */ /* 0x000fe8000d121844 */
[----:B------:R-:W2:Y:S04]  /*2dba0*/  LDL.LU.64 R16, [R1+0x1d18] ;  /* 0x001d180001107983 */ /* 0x000ea80000300a00 */
[----:B------:R1:W-:Y:S04]  /*2dbb0*/  STL.64 [R1+0x498], R12 ;  /* 0x0004980c01007387 */ /* 0x0003e80000100a00 */
[----:B------:R2:W-:Y:S01]  /*2dbc0*/  STL.64 [R1+0x480], R244 ;  /* 0x000480f401007387 */ /* 0x0005e20000100a00 */
[----:B------:R-:W-:-:S02]  /*2dbd0*/  VIADD R14, R14, 0xfffffeda ;  /* 0xfffffeda0e0e7836 */ /* 0x000fc40000000000 */
[----:B------:R-:W-:Y:S01]  /*2dbe0*/  VIADD R15, R15, 0xfffffef7 ;  /* 0xfffffef70f0f7836 */ /* 0x000fe20000000000 */
[----:B------:R-:W-:Y:S01]  /*2dbf0*/  ISETP.GE.U32.AND P5, PT, R243, 0x7ffffe9a, PT ;  /* 0x7ffffe9af300780c */ /* 0x000fe20003fa6070 */
[----:B------:R2:W-:Y:S04]  /*2dc00*/  LDGSTS.E [R247+0x4400c], desc[UR4][R244.64], !P2 ;  /* 0x4400c000f4f77fae */ /* 0x0005e8000d121844 */
[----:B-1----:R-:W3:Y:S01]  /*2dc10*/  LDL.LU.64 R12, [R1+0x1d10] ;  /* 0x001d1000010c7983 */ /* 0x002ee20000300a00 */
[----:B------:R-:W-:Y:S02]  /*2dc20*/  ISETP.GE.U32.AND P6, PT, R14, 0x7ffffe9b, PT ;  /* 0x7ffffe9b0e00780c */ /* 0x000fe40003fc6070 */
[----:B------:R-:W1:Y:S01]  /*2dc30*/  LDC R14, c[0x0][0x230] ;  /* 0x00008c00ff0e7b82 */ /* 0x000e620000000800 */
[----:B------:R-:W-:Y:S01]  /*2dc40*/  ISETP.GE.U32.AND P4, PT, R15, 0x7ffffeb8, PT ;  /* 0x7ffffeb80f00780c */ /* 0x000fe20003f86070 */
[----:B-1----:R-:W-:-:S02]  /*2dc50*/  VIADD R243, R14, 0xfffffef5 ;  /* 0xfffffef50ef37836 */ /* 0x002fc40000000000 */
[----:B--2---:R-:W-:-:S04]  /*2dc60*/  IMAD.WIDE R244, R4, 0x4, R16 ;  /* 0x0000000404f47825 */ /* 0x004fc800078e0210 */
[----:B----4-:R-:W-:-:S04]  /*2dc70*/  IMAD.WIDE R16, R4, 0x4, R28 ;  /* 0x0000000404107825 */ /* 0x010fc800078e021c */
[----:B---3--:R-:W-:Y:S01]  /*2dc80*/  IMAD.WIDE R14, R4, 0x4, R12 ;  /* 0x00000004040e7825 */ /* 0x008fe200078e020c */
[----:B------:R-:W-:Y:S01]  /*2dc90*/  ISETP.GE.U32.AND P1, PT, R242, 0x7ffffe99, PT ;  /* 0x7ffffe99f200780c */ /* 0x000fe20003f26070 */
[----:B------:R-:W1:Y:S03]  /*2dca0*/  LDC R13, c[0x0][0x230] ;  /* 0x00008c00ff0d7b82 */ /* 0x000e660000000800 */
[----:B------:R2:W-:Y:S04]  /*2dcb0*/  STL.64 [R1+0x478], R14 ;  /* 0x0004780e01007387 */ /* 0x0005e80000100a00 */
[----:B------:R-:W-:Y:S01]  /*2dcc0*/  STL.64 [R1+0x470], R244 ;  /* 0x000470f401007387 */ /* 0x000fe20000100a00 */
[----:B------:R-:W3:Y:S03]  /*2dcd0*/  LDC R242, c[0x0][0x230] ;  /* 0x00008c00fff27b82 */ /* 0x000ee60000000800 */
[----:B------:R-:W4:Y:S04]  /*2dce0*/  LDL.LU.64 R28, [R1+0x8] ;  /* 0x00000800011c7983 */ /* 0x000f280000300a00 */
[----:B------:R-:W-:Y:S01]  /*2dcf0*/  LDGSTS.E [R247+0x48000], desc[UR4][R14.64], !P3 ;  /* 0x480000000ef77fae */ /* 0x000fe2000d921844 */
[----:B------:R-:W-:-:S03]  /*2dd00*/  IMAD.WIDE R20, R4, 0x4, R20 ;  /* 0x0000000404147825 */ /* 0x000fc600078e0214 */
[----:B------:R-:W-:Y:S04]  /*2dd10*/  LDGSTS.E [R247+0x4c000], desc[UR4][R244.64], !P3 ;  /* 0x4c000000f4f77fae */ /* 0x000fe8000d921844 */
[----:B--2---:R-:W2:Y:S01]  /*2dd20*/  LDL.LU.64 R14, [R1+0x1d08] ;  /* 0x001d0800010e7983 */ /* 0x004ea20000300a00 */
[----:B-1----:R-:W-:Y:S02]  /*2dd30*/  IADD3 R12, R13, -0x10c, RZ ;  /* 0xfffffef40d0c7810 */ /* 0x002fe40007ffe0ff */
[----:B------:R-:W-:Y:S01]  /*2dd40*/  ISETP.GE.U32.AND P3, PT, R243, 0x7ffffeb6, PT ;  /* 0x7ffffeb6f300780c */ /* 0x000fe20003f66070 */
[----:B------:R1:W-:Y:S01]  /*2dd50*/  LDGSTS.E [R247+0x48004], desc[UR4][R20.64], !P6 ;  /* 0x4800400014f77fae */ /* 0x0003e2000f121844 */
[----:B---3--:R-:W-:Y:S02]  /*2dd60*/  VIADD R13, R242, 0xfffffed7 ;  /* 0xfffffed7f20d7836 */ /* 0x008fe40000000000 */
[C---:B------:R-:W-:Y:S01]  /*2dd70*/  IMAD.WIDE R242, R4.reuse, 0x4, R18 ;  /* 0x0000000404f27825 */ /* 0x040fe200078e0212 */
[----:B------:R1:W-:Y:S04]  /*2dd80*/  STL.64 [R1+0x468], R20 ;  /* 0x0004681401007387 */ /* 0x0003e80000100a00 */
[----:B------:R3:W-:Y:S01]  /*2dd90*/  STL.64 [R1+0x460], R16 ;  /* 0x0004601001007387 */ /* 0x0007e20000100a00 */
[----:B------:R-:W-:Y:S01]  /*2dda0*/  IMAD.WIDE R18, R4, 0x4, R32 ;  /* 0x0000000404127825 */ /* 0x000fe200078e0220 */
[----:B------:R-:W-:-:S02]  /*2ddb0*/  MOV R33, R243 ;  /* 0x000000f300217202 */ /* 0x000fc40000000f00 */
[----:B------:R3:W-:Y:S01]  /*2ddc0*/  LDGSTS.E [R247+0x4c004], desc[UR4][R16.64], !P6 ;  /* 0x4c00400010f77fae */ /* 0x0007e2000f121844 */
[----:B------:R-:W-:Y:S02]  /*2ddd0*/  IMAD.MOV.U32 R32, RZ, RZ, R242 ;  /* 0x000000ffff207224 */ /* 0x000fe400078e00f2 */
[C---:B------:R-:W-:Y:S01]  /*2dde0*/  IMAD.WIDE R24, R4.reuse, 0x4, R24 ;  /* 0x0000000404187825 */ /* 0x040fe200078e0218 */
[----:B-1----:R-:W1:Y:S08]  /*2ddf0*/  LDC R21, c[0x0][0x230] ;  /* 0x00008c00ff157b82 */ /* 0x002e700000000800 */
[----:B---3--:R-:W3:Y:S01]  /*2de00*/  LDC R16, c[0x0][0x230] ;  /* 0x00008c00ff107b82 */ /* 0x008ee20000000800 */
[----:B--2---:R-:W-:-:S07]  /*2de10*/  IMAD.WIDE R244, R4, 0x4, R14 ;  /* 0x0000000404f47825 */ /* 0x004fce00078e020e */
[----:B------:R-:W2:Y:S01]  /*2de20*/  LDC R17, c[0x0][0x230] ;  /* 0x00008c00ff117b82 */ /* 0x000ea20000000800 */
[----:B------:R-:W2:Y:S04]  /*2de30*/  LDL.LU.64 R14, [R1] ;  /* 0x00000000010e7983 */ /* 0x000ea80000300a00 */
[----:B------:R-:W-:Y:S01]  /*2de40*/  STL.64 [R1+0x448], R244 ;  /* 0x000448f401007387 */ /* 0x000fe20000100a00 */
[----:B------:R-:W-:Y:S02]  /*2de50*/  VIADD R7, R7, 0xfffffef6 ;  /* 0xfffffef607077836 */ /* 0x000fe40000000000 */
[----:B----4-:R-:W-:Y:S01]  /*2de60*/  IMAD.WIDE R28, R4, 0x4, R28 ;  /* 0x00000004041c7825 */ /* 0x010fe200078e021c */
[----:B------:R4:W-:Y:S01]  /*2de70*/  STL.64 [R1+0x440], R242 ;  /* 0x000440f201007387 */ /* 0x0009e20000100a00 */
[----:B------:R-:W1:Y:S03]  /*2de80*/  LDC R20, c[0x0][0x230] ;  /* 0x00008c00ff147b82 */ /* 0x000e660000000800 */
[----:B------:R-:W-:Y:S04]  /*2de90*/  LDGSTS.E [R247+0x48008], desc[UR4][R244.64], !P5 ;  /* 0x48008000f4f77fae */ /* 0x000fe8000e921844 */
[----:B------:R-:W-:Y:S04]  /*2dea0*/  LDGSTS.E [R247+0x4c008], desc[UR4][R32.64], !P5 ;  /* 0x4c00800020f77fae */ /* 0x000fe8000e921844 */
[----:B----4-:R-:W4:Y:S04]  /*2deb0*/  LDL.LU.64 R242, [R1+0x1d00] ;  /* 0x001d000001f27983 */ /* 0x010f280000300a00 */
[----:B------:R-:W4:Y:S04]  /*2dec0*/  LDL.LU.64 R244, [R1+0x1cf8] ;  /* 0x001cf80001f47983 */ /* 0x000f280000300a00 */
[----:B------:R-:W-:Y:S04]  /*2ded0*/  STL.64 [R1+0x438], R24 ;  /* 0x0004381801007387 */ /* 0x000fe80000100a00 */
[----:B------:R-:W-:Y:S04]  /*2dee0*/  LDGSTS.E [R247+0x4800c], desc[UR4][R24.64], !P1 ;  /* 0x4800c00018f77fae */ /* 0x000fe8000c921844 */
[----:B------:R3:W-:Y:S04]  /*2def0*/  STL.64 [R1+0x430], R18 ;  /* 0x0004301201007387 */ /* 0x0007e80000100a00 */
[----:B------:R3:W-:Y:S01]  /*2df00*/  LDGSTS.E [R247+0x4c00c], desc[UR4][R18.64], !P1 ;  /* 0x4c00c00012f77fae */ /* 0x0007e2000c921844 */
[----:B------:R-:W-:-:S02]  /*2df10*/  ISETP.GE.U32.AND P2, PT, R7, 0x7ffffeb7, PT ;  /* 0x7ffffeb70700780c */ /* 0x000fc40003f46070 */
[----:B------:R-:W1:Y:S01]  /*2df20*/  LDC R7, c[0x0][0x230] ;  /* 0x00008c00ff077b82 */ /* 0x000e620000000800 */
[----:B------:R-:W-:-:S07]  /*2df30*/  ISETP.GE.U32.AND P6, PT, R12, 0x7ffffeb5, PT ;  /* 0x7ffffeb50c00780c */ /* 0x000fce0003fc6070 */
[----:B---3--:R-:W3:Y:S01]  /*2df40*/  LDC R19, c[0x0][0x230] ;  /* 0x00008c00ff137b82 */ /* 0x008ee20000000800 */
[----:B------:R-:W-:Y:S01]  /*2df50*/  ISETP.GE.U32.AND P5, PT, R13, 0x7ffffe98, PT ;  /* 0x7ffffe980d00780c */ /* 0x000fe20003fa6070 */
[----:B------:R-:W-:Y:S01]  /*2df60*/  VIADD R12, R16, 0xfffffed6 ;  /* 0xfffffed6100c7836 */ /* 0x000fe20000000000 */
[----:B------:R3:W-:Y:S04]  /*2df70*/  STL.64 [R1+0x428], R28 ;  /* 0x0004281c01007387 */ /* 0x0007e80000100a00 */
[----:B------:R3:W-:Y:S01]  /*2df80*/  LDGSTS.E [R246+0x40000], desc[UR4][R28.64], !P4 ;  /* 0x400000001cf67fae */ /* 0x0007e2000e121844 */
[----:B------:R-:W4:Y:S01]  /*2df90*/  LDC R16, c[0x0][0x230] ;  /* 0x00008c00ff107b82 */ /* 0x000f220000000800 */
[----:B---3--:R-:W-:Y:S01]  /*2dfa0*/  VIADD R13, R19, 0xfffffed5 ;  /* 0xfffffed5130d7836 */ /* 0x008fe20000000000 */
[----:B------:R-:W-:Y:S01]  /*2dfb0*/  ISETP.GE.U32.AND P1, PT, R12, 0x7ffffe97, PT ;  /* 0x7ffffe970c00780c */ /* 0x000fe20003f26070 */
[----:B------:R-:W-:-:S04]  /*2dfc0*/  IMAD.WIDE R240, R4, 0x4, R240 ;  /* 0x0000000404f07825 */ /* 0x000fc800078e02f0 */
[----:B------:R-:W-:-:S04]  /*2dfd0*/  IMAD.WIDE R32, R4, 0x4, R238 ;  /* 0x0000000404207825 */ /* 0x000fc800078e02ee */
[----:B------:R-:W-:-:S04]  /*2dfe0*/  IMAD.WIDE R28, R4, 0x4, R236 ;  /* 0x00000004041c7825 */ /* 0x000fc800078e02ec */
[----:B-1----:R-:W-:Y:S02]  /*2dff0*/  VIADD R12, R7, 0xfffffed4 ;  /* 0xfffffed4070c7836 */ /* 0x002fe40000000000 */
[----:B------:R-:W-:-:S04]  /*2e000*/  IMAD.WIDE R22, R4, 0x4, R22 ;  /* 0x0000000404167825 */ /* 0x000fc800078e0216 */
[----:B------:R-:W-:-:S04]  /*2e010*/  IMAD.WIDE R30, R4, 0x4, R30 ;  /* 0x00000004041e7825 */ /* 0x000fc800078e021e */
[----:B------:R-:W-:Y:S01]  /*2e020*/  IMAD.WIDE R26, R4, 0x4, R26 ;  /* 0x00000004041a7825 */ /* 0x000fe200078e021a */
[----:B------:R-:W-:-:S03]  /*2e030*/  UISETP.GT.AND UP1, UPT, UR7, 0x17f, UPT ;  /* 0x0000017f0700788c */ /* 0x000fc6000bf24270 */
[----:B--2---:R-:W-:-:S05]  /*2e040*/  IMAD.WIDE R24, R4, 0x4, R14 ;  /* 0x0000000404187825 */ /* 0x004fca00078e020e */
[----:B------:R-:W-:Y:S04]  /*2e050*/  STL.64 [R1+0x410], R24 ;  /* 0x0004101801007387 */ /* 0x000fe80000100a00 */
[----:B------:R-:W-:Y:S01]  /*2e060*/  LDGSTS.E [R246+0x44000], desc[UR4][R24.64], !P4 ;  /* 0x4400000018f67fae */ /* 0x000fe2000e121844 */
[----:B----4-:R-:W-:-:S04]  /*2e070*/  IMAD.WIDE R14, R4, 0x4, R242 ;  /* 0x00000004040e7825 */ /* 0x010fc800078e02f2 */
[----:B------:R-:W-:-:S05]  /*2e080*/  IMAD.WIDE R18, R4, 0x4, R244 ;  /* 0x0000000404127825 */ /* 0x000fca00078e02f4 */
[----:B------:R1:W-:Y:S04]  /*2e090*/  STL.64 [R1+0x408], R18 ;  /* 0x0004081201007387 */ /* 0x0003e80000100a00 */
[----:B------:R1:W-:Y:S04]  /*2e0a0*/  LDGSTS.E [R246+0x40004], desc[UR4][R18.64], !P2 ;  /* 0x4000400012f67fae */ /* 0x0003e8000d121844 */
[----:B------:R2:W-:Y:S04]  /*2e0b0*/  STL.64 [R1+0x400], R14 ;  /* 0x0004000e01007387 */ /* 0x0005e80000100a00 */
[----:B------:R2:W-:Y:S01]  /*2e0c0*/  LDGSTS.E [R246+0x44004], desc[UR4][R14.64], !P2 ;  /* 0x440040000ef67fae */ /* 0x0005e2000d121844 */
[----:B------:R-:W-:Y:S01]  /*2e0d0*/  ISETP.GE.U32.AND P4, PT, R13, 0x7ffffe96, PT ;  /* 0x7ffffe960d00780c */ /* 0x000fe20003f86070 */
[----:B-1----:R-:W1:Y:S08]  /*2e0e0*/  LDC R19, c[0x0][0x230] ;  /* 0x00008c00ff137b82 */ /* 0x002e700000000800 */
[----:B--2---:R-:W2:Y:S01]  /*2e0f0*/  LDC R15, c[0x0][0x230] ;  /* 0x00008c00ff0f7b82 */ /* 0x004ea20000000800 */
[----:B------:R-:W-:Y:S01]  /*2e100*/  VIADD R13, R17, 0xfffffef3 ;  /* 0xfffffef3110d7836 */ /* 0x000fe20000000000 */
[----:B------:R-:W-:Y:S01]  /*2e110*/  STL.64 [R1+0x3f8], R240 ;  /* 0x0003f8f001007387 */ /* 0x000fe20000100a00 */
[----:B------:R-:W-:-:S03]  /*2e120*/  IMAD.WIDE R24, R4, 0x4, R234 ;  /* 0x0000000404187825 */ /* 0x000fc600078e02ea */
[----:B------:R-:W-:Y:S02]  /*2e130*/  LDGSTS.E [R246+0x40008], desc[UR4][R240.64], !P3 ;  /* 0x40008000f0f67fae */ /* 0x000fe4000d921844 */
[----:B------:R-:W3:Y:S02]  /*2e140*/  LDC R14, c[0x0][0x230] ;  /* 0x00008c00ff0e7b82 */ /* 0x000ee40000000800 */
[----:B------:R-:W-:Y:S04]  /*2e150*/  STL.64 [R1+0x3f0], R32 ;  /* 0x0003f02001007387 */ /* 0x000fe80000100a00 */
[----:B------:R-:W-:Y:S02]  /*2e160*/  LDGSTS.E [R246+0x44008], desc[UR4][R32.64], !P3 ;  /* 0x4400800020f67fae */ /* 0x000fe4000d921844 */
[----:B------:R-:W4:Y:S01]  /*2e170*/  LDC R17, c[0x0][0x230] ;  /* 0x00008c00ff117b82 */ /* 0x000f220000000800 */
[----:B------:R-:W-:Y:S01]  /*2e180*/  ISETP.GE.U32.AND P3, PT, R13, 0x7ffffeb4, PT ;  /* 0x7ffffeb40d00780c */ /* 0x000fe20003f66070 */
[----:B------:R1:W-:Y:S01]  /*2e190*/  STL.64 [R1+0x3d8], R28 ;  /* 0x0003d81c01007387 */ /* 0x0003e20000100a00 */
[----:B------:R-:W-:-:S03]  /*2e1a0*/  VIADD R13, R16, 0xfffffef1 ;  /* 0xfffffef1100d7836 */ /* 0x000fc60000000000 */
[----:B------:R1:W-:Y:S02]  /*2e1b0*/  LDGSTS.E [R246+0x4000c], desc[UR4][R28.64], !P6 ;  /* 0x4000c0001cf67fae */ /* 0x0003e4000f121844 */
[----:B------:R-:W4:Y:S01]  /*2e1c0*/  LDC R18, c[0x0][0x230] ;  /* 0x00008c00ff127b82 */ /* 0x000f220000000800 */
[----:B------:R-:W-:Y:S01]  /*2e1d0*/  ISETP.GE.U32.AND P2, PT, R12, 0x7ffffe95, PT ;  /* 0x7ffffe950c00780c */ /* 0x000fe20003f46070 */
[----:B------:R1:W-:Y:S01]  /*2e1e0*/  STL.64 [R1+0x3d0], R24 ;  /* 0x0003d01801007387 */ /* 0x0003e20000100a00 */
[----:B------:R-:W-:-:S03]  /*2e1f0*/  IADD3 R12, R21, -0x10e, RZ ;  /* 0xfffffef2150c7810 */ /* 0x000fc60007ffe0ff */
[----:B------:R2:W-:Y:S02]  /*2e200*/  LDGSTS.E [R246+0x4400c], desc[UR4][R24.64], !P6 ;  /* 0x4400c00018f67fae */ /* 0x0005e4000f121844 */
[----:B------:R-:W4:Y:S01]  /*2e210*/  LDC R16, c[0x0][0x230] ;  /* 0x00008c00ff107b82 */ /* 0x000f220000000800 */
[C---:B-1----:R-:W-:Y:S01]  /*2e220*/  IMAD.WIDE R28, R4.reuse, 0x4, R36 ;  /* 0x00000004041c7825 */ /* 0x042fe200078e0224 */
[----:B------:R1:W-:Y:S04]  /*2e230*/  STL.64 [R1+0x3c8], R22 ;  /* 0x0003c81601007387 */ /* 0x0003e80000100a00 */
[----:B------:R1:W-:Y:S02]  /*2e240*/  LDGSTS.E [R246+0x48000], desc[UR4][R22.64], !P5 ;  /* 0x4800000016f67fae */ /* 0x0003e4000e921844 */
[----:B------:R-:W4:Y:S01]  /*2e250*/  LDC R21, c[0x0][0x230] ;  /* 0x00008c00ff157b82 */ /* 0x000f220000000800 */
[----:B--2---:R-:W-:Y:S01]  /*2e260*/  IMAD.WIDE R24, R4, 0x4, R40 ;  /* 0x0000000404187825 */ /* 0x004fe200078e0228 */
[----:B------:R-:W-:Y:S04]  /*2e270*/  STL.64 [R1+0x3c0], R30 ;  /* 0x0003c01e01007387 */ /* 0x000fe80000100a00 */
[----:B------:R-:W-:Y:S01]  /*2e280*/  LDGSTS.E [R246+0x4c000], desc[UR4][R30.64], !P5 ;  /* 0x4c0000001ef67fae */ /* 0x000fe2000e921844 */
[----:B------:R-:W-:-:S03]  /*2e290*/  ISETP.GE.U32.AND P5, PT, R13, 0x7ffffeb2, PT ;  /* 0x7ffffeb20d00780c */ /* 0x000fc60003fa6070 */
[----:B------:R2:W-:Y:S01]  /*2e2a0*/  STL.64 [R1+0x3b8], R28 ;  /* 0x0003b81c01007387 */ /* 0x0005e20000100a00 */
[----:B------:R-:W-:-:S03]  /*2e2b0*/  ISETP.GE.U32.AND P6, PT, R12, 0x7ffffeb3, PT ;  /* 0x7ffffeb30c00780c */ /* 0x000fc60003fc6070 */
[----:B------:R2:W-:Y:S01]  /*2e2c0*/  LDGSTS.E [R246+0x48004], desc[UR4][R28.64], !P1 ;  /* 0x480040001cf67fae */ /* 0x0005e2000c921844 */
[----:B------:R-:W-:Y:S02]  /*2e2d0*/  VIADD R13, R15, 0xfffffed3 ;  /* 0xfffffed30f0d7836 */ /* 0x000fe40000000000 */
[----:B------:R-:W4:Y:S01]  /*2e2e0*/  LDC R15, c[0x0][0x230] ;  /* 0x00008c00ff0f7b82 */ /* 0x000f220000000800 */
[----:B------:R3:W-:Y:S01]  /*2e2f0*/  STL.64 [R1+0x3a0], R24 ;  /* 0x0003a01801007387 */ /* 0x0007e20000100a00 */
[----:B------:R-:W-:-:S03]  /*2e300*/  VIADD R12, R20, 0xfffffef0 ;  /* 0xfffffef0140c7836 */ /* 0x000fc60000000000 */
[----:B------:R3:W-:Y:S01]  /*2e310*/  LDGSTS.E [R246+0x4c004], desc[UR4][R24.64], !P1 ;  /* 0x4c00400018f67fae */ /* 0x0007e2000c921844 */
[C---:B-1----:R-:W-:Y:S02]  /*2e320*/  IMAD.WIDE R22, R4.reuse, 0x4, R42 ;  /* 0x0000000404167825 */ /* 0x042fe400078e022a */
[----:B------:R-:W1:Y:S02]  /*2e330*/  LDC R20, c[0x0][0x230] ;  /* 0x00008c00ff147b82 */ /* 0x000e640000000800 */
[C---:B--2---:R-:W-:Y:S01]  /*2e340*/  IMAD.WIDE R28, R4.reuse, 0x4, R34 ;  /* 0x00000004041c7825 */ /* 0x044fe200078e0222 */
[----:B------:R2:W-:Y:S04]  /*2e350*/  STL.64 [R1+0x398], R26 ;  /* 0x0003981a01007387 */ /* 0x0005e80000100a00 */
[----:B------:R2:W-:Y:S01]  /*2e360*/  LDGSTS.E [R246+0x48008], desc[UR4][R26.64], !P4 ;  /* 0x480080001af67fae */ /* 0x0005e2000e121844 */
[----:B---3--:R-:W-:-:S03]  /*2e370*/  IMAD.WIDE R24, R4, 0x4, R38 ;  /* 0x0000000404187825 */ /* 0x008fc600078e0226 */
[----:B------:R3:W-:Y:S04]  /*2e380*/  STL.64 [R1+0x390], R28 ;  /* 0x0003901c01007387 */ /* 0x0007e80000100a00 */
[----:B------:R3:W-:Y:S01]  /*2e390*/  LDGSTS.E [R246+0x4c008], desc[UR4][R28.64], !P4 ;  /* 0x4c0080001cf67fae */ /* 0x0007e2000e121844 */
[----:B------:R-:W-:Y:S01]  /*2e3a0*/  ISETP.GE.U32.AND P4, PT, R13, 0x7ffffe94, PT ;  /* 0x7ffffe940d00780c */ /* 0x000fe20003f86070 */
[----:B------:R-:W-:Y:S02]  /*2e3b0*/  VIADD R13, R14, 0xfffffed1 ;  /* 0xfffffed10e0d7836 */ /* 0x000fe40000000000 */
[----:B--2---:R-:W-:Y:S01]  /*2e3c0*/  IMAD.WIDE R26, R4, 0x4, R230 ;  /* 0x00000004041a7825 */ /* 0x004fe200078e02e6 */
[----:B------:R-:W-:Y:S01]  /*2e3d0*/  ISETP.GE.U32.AND P1, PT, R12, 0x7ffffeb1, PT ;  /* 0x7ffffeb10c00780c */ /* 0x000fe20003f26070 */
[----:B------:R2:W-:Y:S01]  /*2e3e0*/  STL.64 [R1+0x388], R24 ;  /* 0x0003881801007387 */ /* 0x0005e20000100a00 */
[----:B------:R-:W1:Y:S01]  /*2e3f0*/  LDC R14, c[0x0][0x230] ;  /* 0x00008c00ff0e7b82 */ /* 0x000e620000000800 */
[----:B------:R-:W-:-:S02]  /*2e400*/  IADD3 R12, R19, -0x12e, RZ ;  /* 0xfffffed2130c7810 */ /* 0x000fc40007ffe0ff */
[----:B------:R2:W-:Y:S01]  /*2e410*/  LDGSTS.E [R246+0x4800c], desc[UR4][R24.64], !P2 ;  /* 0x4800c00018f67fae */ /* 0x0005e2000d121844 */
[----:B---3--:R-:W-:-:S03]  /*2e420*/  IMAD.WIDE R28, R4, 0x4, R232 ;  /* 0x00000004041c7825 */ /* 0x008fc600078e02e8 */
[----:B------:R3:W-:Y:S01]  /*2e430*/  STL.64 [R1+0x380], R22 ;  /* 0x0003801601007387 */ /* 0x0007e20000100a00 */
[----:B------:R-:W1:Y:S03]  /*2e440*/  LDC R19, c[0x0][0x230] ;  /* 0x00008c00ff137b82 */ /* 0x000e660000000800 */
[----:B------:R3:W-:Y:S01]  /*2e450*/  LDGSTS.E [R246+0x4c00c], desc[UR4][R22.64], !P2 ;  /* 0x4c00c00016f67fae */ /* 0x0007e2000d121844 */
[----:B--2---:R-:W-:-:S03]  /*2e460*/  IMAD.WIDE R24, R4, 0x4, R228 ;  /* 0x0000000404187825 */ /* 0x004fc600078e02e4 */
[----:B------:R2:W-:Y:S04]  /*2e470*/  STL.64 [R1+0x368], R28 ;  /* 0x0003681c01007387 */ /* 0x0005e80000100a00 */
[----:B------:R2:W-:Y:S01]  /*2e480*/  LDGSTS.E [R11+0x40000], desc[UR4][R28.64], !P3 ;  /* 0x400000001c0b7fae */ /* 0x0005e2000d921844 */
[----:B---3--:R-:W-:-:S03]  /*2e490*/  IMAD.WIDE R22, R4, 0x4, R226 ;  /* 0x0000000404167825 */ /* 0x008fc600078e02e2 */
[----:B------:R3:W-:Y:S01]  /*2e4a0*/  STL.64 [R1+0x360], R26 ;  /* 0x0003601a01007387 */ /* 0x0007e20000100a00 */
[----:B------:R-:W-:-:S03]  /*2e4b0*/  ISETP.GE.U32.AND P2, PT, R12, 0x7ffffe93, PT ;  /* 0x7ffffe930c00780c */ /* 0x000fc60003f46070 */
[----:B------:R3:W-:Y:S01]  /*2e4c0*/  LDGSTS.E [R11+0x44000], desc[UR4][R26.64], !P3 ;  /* 0x440000001a0b7fae */ /* 0x0007e2000d921844 */
[----:B------:R-:W-:Y:S01]  /*2e4d0*/  ISETP.GE.U32.AND P3, PT, R13, 0x7ffffe92, PT ;  /* 0x7ffffe920d00780c */ /* 0x000fe20003f66070 */
[----:B----4-:R-:W-:Y:S02]  /*2e4e0*/  VIADD R13, R17, 0xfffffeef ;  /* 0xfffffeef110d7836 */ /* 0x010fe40000000000 */
[----:B--2---:R-:W-:Y:S01]  /*2e4f0*/  IMAD.WIDE R28, R4, 0x4, R44 ;  /* 0x00000004041c7825 */ /* 0x004fe200078e022c */
[----:B------:R2:W-:Y:S01]  /*2e500*/  LDGSTS.E [R11+0x40004], desc[UR4][R24.64], !P6 ;  /* 0x40004000180b7fae */ /* 0x0005e2000f121844 */
[----:B------:R-:W4:Y:S02]  /*2e510*/  LDC R17, c[0x0][0x230] ;  /* 0x00008c00ff117b82 */ /* 0x000f240000000800 */
[----:B------:R-:W-:Y:S01]  /*2e520*/  VIADD R12, R18, 0xfffffed0 ;  /* 0xfffffed0120c7836 */ /* 0x000fe20000000000 */
[----:B------:R2:W-:Y:S01]  /*2e530*/  STL.64 [R1+0x348], R24 ;  /* 0x0003481801007387 */ /* 0x0005e20000100a00 */
[----:B---3--:R-:W-:-:S03]  /*2e540*/  IMAD.WIDE R26, R4, 0x4, R46 ;  /* 0x00000004041a7825 */ /* 0x008fc600078e022e */
[----:B------:R3:W-:Y:S01]  /*2e550*/  LDGSTS.E [R11+0x44004], desc[UR4][R22.64], !P6 ;  /* 0x44004000160b7fae */ /* 0x0007e2000f121844 */
[----:B------:R-:W4:Y:S03]  /*2e560*/  LDC R18, c[0x0][0x230] ;  /* 0x00008c00ff127b82 */ /* 0x000f260000000800 */
[----:B------:R3:W-:Y:S01]  /*2e570*/  STL.64 [R1+0x340], R22 ;  /* 0x0003401601007387 */ /* 0x0007e20000100a00 */
[----:B--2---:R-:W-:-:S03]  /*2e580*/  IMAD.WIDE R24, R4, 0x4, R48 ;  /* 0x0000000404187825 */ /* 0x004fc600078e0230 */
[----:B------:R2:W-:Y:S01]  /*2e590*/  LDGSTS.E [R11+0x40008], desc[UR4][R28.64], !P5 ;  /* 0x400080001c0b7fae */ /* 0x0005e2000e921844 */
[----:B------:R-:W-:-:S03]  /*2e5a0*/  ISETP.GE.U32.AND P6, PT, R12, 0x7ffffe91, PT ;  /* 0x7ffffe910c00780c */ /* 0x000fc60003fc6070 */
[----:B------:R2:W-:Y:S01]  /*2e5b0*/  STL.64 [R1+0x338], R28 ;  /* 0x0003381c01007387 */ /* 0x0005e20000100a00 */
[----:B---3--:R-:W-:-:S03]  /*2e5c0*/  IMAD.WIDE R22, R4, 0x4, R50 ;  /* 0x0000000404167825 */ /* 0x008fc600078e0232 */
[----:B------:R3:W-:Y:S01]  /*2e5d0*/  LDGSTS.E [R11+0x44008], desc[UR4][R26.64], !P5 ;  /* 0x440080001a0b7fae */ /* 0x0007e2000e921844 */
[----:B------:R-:W-:Y:S01]  /*2e5e0*/  ISETP.GE.U32.AND P5, PT, R13, 0x7ffffeb0, PT ;  /* 0x7ffffeb00d00780c */ /* 0x000fe20003fa6070 */
[----:B------:R-:W-:Y:S02]  /*2e5f0*/  VIADD R13, R16, 0xfffffeed ;  /* 0xfffffeed100d7836 */ /* 0x000fe40000000000 */
[----:B------:R3:W-:Y:S01]  /*2e600*/  STL.64 [R1+0x330], R26 ;  /* 0x0003301a01007387 */ /* 0x0007e20000100a00 */
[----:B------:R-:W4:Y:S01]  /*2e610*/  LDC R16, c[0x0][0x230] ;  /* 0x00008c00ff107b82 */ /* 0x000f220000000800 */
[----:B--2---:R-:W-:Y:S02]  /*2e620*/  IMAD.WIDE R28, R4, 0x4, R52 ;  /* 0x00000004041c7825 */ /* 0x004fe400078e0234 */
[----:B------:R2:W-:Y:S01]  /*2e630*/  STL.64 [R1+0x328], R24 ;  /* 0x0003281801007387 */ /* 0x0005e20000100a00 */
[----:B------:R-:W-:-:S03]  /*2e640*/  IADD3 R12, R21, -0x112, RZ ;  /* 0xfffffeee150c7810 */ /* 0x000fc60007ffe0ff */
[----:B------:R2:W-:Y:S01]  /*2e650*/  LDGSTS.E [R11+0x4000c], desc[UR4][R24.64], !P1 ;  /* 0x4000c000180b7fae */ /* 0x0005e2000c921844 */
[----:B------:R-:W4:Y:S01]  /*2e660*/  LDC R21, c[0x0][0x230] ;  /* 0x00008c00ff157b82 */ /* 0x000f220000000800 */
[C---:B---3--:R-:W-:Y:S02]  /*2e670*/  IMAD.WIDE R26, R4.reuse, 0x4, R54 ;  /* 0x00000004041a7825 */ /* 0x048fe400078e0236 */
[----:B------:R3:W-:Y:S04]  /*2e680*/  STL.64 [R1+0x310], R22 ;  /* 0x0003101601007387 */ /* 0x0007e80000100a00 */
[----:B------:R3:W-:Y:S01]  /*2e690*/  LDGSTS.E [R11+0x4400c], desc[UR4][R22.64], !P1 ;  /* 0x4400c000160b7fae */ /* 0x0007e2000c921844 */
[----:B--2---:R-:W-:-:S03]  /*2e6a0*/  IMAD.WIDE R24, R4, 0x4, R56 ;  /* 0x0000000404187825 */ /* 0x004fc600078e0238 */
[----:B------:R2:W-:Y:S01]  /*2e6b0*/  STL.64 [R1+0x308], R28 ;  /* 0x0003081c01007387 */ /* 0x0005e20000100a00 */
[----:B------:R-:W-:-:S03]  /*2e6c0*/  ISETP.GE.U32.AND P1, PT, R12, 0x7ffffeaf, PT ;  /* 0x7ffffeaf0c00780c */ /* 0x000fc60003f26070 */
[----:B------:R2:W-:Y:S01]  /*2e6d0*/  LDGSTS.E [R11+0x48000], desc[UR4][R28.64], !P4 ;  /* 0x480000001c0b7fae */ /* 0x0005e2000e121844 */
[----:B---3--:R-:W-:-:S03]  /*2e6e0*/  IMAD.WIDE R22, R4, 0x4, R58 ;  /* 0x0000000404167825 */ /* 0x008fc600078e023a */
[----:B------:R3:W-:Y:S04]  /*2e6f0*/  STL.64 [R1+0x300], R26 ;  /* 0x0003001a01007387 */ /* 0x0007e80000100a00 */
[----:B------:R3:W-:Y:S01]  /*2e700*/  LDGSTS.E [R11+0x4c000], desc[UR4][R26.64], !P4 ;  /* 0x4c0000001a0b7fae */ /* 0x0007e2000e121844 */
[----:B------:R-:W-:Y:S01]  /*2e710*/  ISETP.GE.U32.AND P4, PT, R13, 0x7ffffeae, PT ;  /* 0x7ffffeae0d00780c */ /* 0x000fe20003f86070 */
[----:B------:R-:W-:Y:S02]  /*2e720*/  VIADD R13, R15, 0xfffffecf ;  /* 0xfffffecf0f0d7836 */ /* 0x000fe40000000000 */
[----:B--2---:R-:W-:Y:S01]  /*2e730*/  IMAD.WIDE R28, R4, 0x4, R60 ;  /* 0x00000004041c7825 */ /* 0x004fe200078e023c */
[----:B------:R2:W-:Y:S01]  /*2e740*/  STL.64 [R1+0x2f8], R24 ;  /* 0x0002f81801007387 */ /* 0x0005e20000100a00 */
[----:B------:R-:W4:Y:S02]  /*2e750*/  LDC R15, c[0x0][0x230] ;  /* 0x00008c00ff0f7b82 */ /* 0x000f240000000800 */
[----:B-1----:R-:W-:Y:S01]  /*2e760*/  VIADD R12, R20, 0xfffffeec ;  /* 0xfffffeec140c7836 */ /* 0x002fe20000000000 */
[----:B------:R2:W-:Y:S01]  /*2e770*/  LDGSTS.E [R11+0x48004], desc[UR4][R24.64], !P2 ;  /* 0x48004000180b7fae */ /* 0x0005e2000d121844 */
[----:B---3--:R-:W-:-:S03]  /*2e780*/  IMAD.WIDE R26, R4, 0x4, R62 ;  /* 0x00000004041a7825 */ /* 0x008fc600078e023e */
[----:B------:R1:W-:Y:S01]  /*2e790*/  STL.64 [R1+0x2f0], R22 ;  /* 0x0002f01601007387 */ /* 0x0003e20000100a00 */
[----:B------:R-:W3:Y:S03]  /*2e7a0*/  LDC R20, c[0x0][0x230] ;  /* 0x00008c00ff147b82 */ /* 0x000ee60000000800 */
[----:B------:R1:W-:Y:S01]  /*2e7b0*/  LDGSTS.E [R11+0x4c004], desc[UR4][R22.64], !P2 ;  /* 0x4c004000160b7fae */ /* 0x0003e2000d121844 */
[----:B--2---:R-:W-:-:S03]  /*2e7c0*/  IMAD.WIDE R24, R4, 0x4, R64 ;  /* 0x0000000404187825 */ /* 0x004fc600078e0240 */
[----:B------:R2:W-:Y:S04]  /*2e7d0*/  STL.64 [R1+0x2d8], R28 ;  /* 0x0002d81c01007387 */ /* 0x0005e80000100a00 */
[----:B------:R2:W-:Y:S01]  /*2e7e0*/  LDGSTS.E [R11+0x48008], desc[UR4][R28.64], !P3 ;  /* 0x480080001c0b7fae */ /* 0x0005e2000d921844 */
[----:B-1----:R-:W-:-:S03]  /*2e7f0*/  IMAD.WIDE R22, R4, 0x4, R66 ;  /* 0x0000000404167825 */ /* 0x002fc600078e0242 */
[----:B------:R1:W-:Y:S01]  /*2e800*/  STL.64 [R1+0x2d0], R26 ;  /* 0x0002d01a01007387 */ /* 0x0003e20000100a00 */
[----:B------:R-:W-:-:S03]  /*2e810*/  ISETP.GE.U32.AND P2, PT, R12, 0x7ffffead, PT ;  /* 0x7ffffead0c00780c */ /* 0x000fc60003f46070 */
[----:B------:R1:W-:Y:S01]  /*2e820*/  LDGSTS.E [R11+0x4c008], desc[UR4][R26.64], !P3 ;  /* 0x4c0080001a0b7fae */ /* 0x0003e2000d921844 */
[----:B------:R-:W-:Y:S01]  /*2e830*/  ISETP.GE.U32.AND P3, PT, R13, 0x7ffffe90, PT ;  /* 0x7ffffe900d00780c */ /* 0x000fe20003f66070 */
[----:B------:R-:W-:Y:S02]  /*2e840*/  VIADD R13, R14, 0xfffffecd ;  /* 0xfffffecd0e0d7836 */ /* 0x000fe40000000000 */
[C---:B--2---:R-:W-:Y:S01]  /*2e850*/  IMAD.WIDE R28, R4.reuse, 0x4, R68 ;  /* 0x00000004041c7825 */ /* 0x044fe200078e0244 */
[----:B------:R2:W-:Y:S01]  /*2e860*/  STL.64 [R1+0x2c8], R24 ;  /* 0x0002c81801007387 */ /* 0x0005e20000100a00 */
[----:B------:R-:W3:Y:S01]  /*2e870*/  LDC R14, c[0x0][0x230] ;  /* 0x00008c00ff0e7b82 */ /* 0x000ee20000000800 */
[----:B------:R-:W-:Y:S02]  /*2e880*/  IADD3 R12, R19, -0x132, RZ ;  /* 0xfffffece130c7810 */ /* 0x000fe40007ffe0ff */
[----:B------:R2:W-:Y:S01]  /*2e890*/  LDGSTS.E [R11+0x4800c], desc[UR4][R24.64], !P6 ;  /* 0x4800c000180b7fae */ /* 0x0005e2000f121844 */
[----:B-1----:R-:W-:-:S03]  /*2e8a0*/  IMAD.WIDE R26, R4, 0x4, R70 ;  /* 0x00000004041a7825 */ /* 0x002fc600078e0246 */
        /* <DEDUP_REMOVED lines=17> */
[----:B-1----:R-:W-:-:S03]  /*2e9c0*/  IMAD.WIDE R26, R4, 0x4, R78 ;  /* 0x00000004041a7825 */ /* 0x002fc600078e024e */
[----:B------:R1:W-:Y:S01]  /*2e9d0*/  LDGSTS.E [R6+0x44004], desc[UR4][R22.64], !P1 ;  /* 0x4400400016067fae */ /* 0x0003e2000c921844 */
[----:B------:R-:W4:Y:S03]  /*2e9e0*/  LDC R18, c[0x0][0x230] ;  /* 0x00008c00ff127b82 */ /* 0x000f260000000800 */
[----:B------:R1:W-:Y:S01]  /*2e9f0*/  STL.64 [R1+0x290], R22 ;  /* 0x0002901601007387 */ /* 0x0003e20000100a00 */
[----:B--2---:R-:W-:-:S03]  /*2ea00*/  IMAD.WIDE R24, R4, 0x4, R80 ;  /* 0x0000000404187825 */ /* 0x004fc600078e0250 */
[----:B------:R2:W-:Y:S01]  /*2ea10*/  LDGSTS.E [R6+0x40008], desc[UR4][R28.64], !P4 ;  /* 0x400080001c067fae */ /* 0x0005e2000e121844 */
[----:B------:R-:W-:-:S03]  /*2ea20*/  ISETP.GE.U32.AND P1, PT, R12, 0x7ffffe8d, PT ;  /* 0x7ffffe8d0c00780c */ /* 0x000fc60003f26070 */
[----:B------:R2:W-:Y:S01]  /*2ea30*/  STL.64 [R1+0x288], R28 ;  /* 0x0002881c01007387 */ /* 0x0005e20000100a00 */
[----:B-1----:R-:W-:-:S03]  /*2ea40*/  IMAD.WIDE R22, R4, 0x4, R82 ;  /* 0x0000000404167825 */ /* 0x002fc600078e0252 */
        /* <DEDUP_REMOVED lines=10> */
[C---:B-1----:R-:W-:Y:S02]  /*2eaf0*/  IMAD.WIDE R26, R4.reuse, 0x4, R86 ;  /* 0x00000004041a7825 */ /* 0x042fe400078e0256 */
[----:B------:R1:W-:Y:S04]  /*2eb00*/  STL.64 [R1+0x260], R22 ;  /* 0x0002601601007387 */ /* 0x0003e80000100a00 */
[----:B------:R1:W-:Y:S01]  /*2eb10*/  LDGSTS.E [R6+0x4400c], desc[UR4][R22.64], !P2 ;  /* 0x4400c00016067fae */ /* 0x0003e2000d121844 */
[----:B--2---:R-:W-:-:S03]  /*2eb20*/  IMAD.WIDE R24, R4, 0x4, R88 ;  /* 0x0000000404187825 */ /* 0x004fc600078e0258 */
[----:B------:R2:W-:Y:S01]  /*2eb30*/  STL.64 [R1+0x258], R28 ;  /* 0x0002581c01007387 */ /* 0x0005e20000100a00 */
[----:B------:R-:W-:-:S03]  /*2eb40*/  ISETP.GE.U32.AND P2, PT, R12, 0x7ffffeab, PT ;  /* 0x7ffffeab0c00780c */ /* 0x000fc60003f46070 */
[----:B------:R2:W-:Y:S01]  /*2eb50*/  LDGSTS.E [R6+0x48000], desc[UR4][R28.64], !P3 ;  /* 0x480000001c067fae */ /* 0x0005e2000d921844 */
[----:B-1----:R-:W-:-:S03]  /*2eb60*/  IMAD.WIDE R22, R4, 0x4, R90 ;  /* 0x0000000404167825 */ /* 0x002fc600078e025a */
[----:B------:R1:W-:Y:S04]  /*2eb70*/  STL.64 [R1+0x250], R26 ;  /* 0x0002501a01007387 */ /* 0x0003e80000100a00 */
[----:B------:R1:W-:Y:S01]  /*2eb80*/  LDGSTS.E [R6+0x4c000], desc[UR4][R26.64], !P3 ;  /* 0x4c0000001a067fae */ /* 0x0003e2000d921844 */
[----:B------:R-:W-:Y:S01]  /*2eb90*/  ISETP.GE.U32.AND P3, PT, R13, 0x7ffffeaa, PT ;  /* 0x7ffffeaa0d00780c */ /* 0x000fe20003f66070 */
[----:B------:R-:W-:Y:S02]  /*2eba0*/  VIADD R13, R15, 0xfffffecb ;  /* 0xfffffecb0f0d7836 */ /* 0x000fe40000000000 */
[----:B--2---:R-:W-:Y:S01]  /*2ebb0*/  IMAD.WIDE R28, R4, 0x4, R92 ;  /* 0x00000004041c7825 */ /* 0x004fe200078e025c */
[----:B------:R2:W-:Y:S01]  /*2ebc0*/  STL.64 [R1+0x248], R24 ;  /* 0x0002481801007387 */ /* 0x0005e20000100a00 */
[----:B------:R-:W4:Y:S02]  /*2ebd0*/  LDC R15, c[0x0][0x230] ;  /* 0x00008c00ff0f7b82 */ /* 0x000f240000000800 */
[----:B---3--:R-:W-:Y:S01]  /*2ebe0*/  VIADD R12, R20, 0xfffffee8 ;  /* 0xfffffee8140c7836 */ /* 0x008fe20000000000 */
        /* <DEDUP_REMOVED lines=16> */
[----:B------:R-:W-:Y:S01]  /*2ecf0*/  IADD3 R12, R19, -0x136, RZ ;  /* 0xfffffeca130c7810 */ /* 0x000fe20007ffe0ff */
[----:B------:R-:W3:Y:S02]  /*2ed00*/  LDC R14, c[0x0][0x230] ;  /* 0x00008c00ff0e7b82 */ /* 0x000ee40000000800 */
[----:B------:R2:W-:Y:S01]  /*2ed10*/  LDGSTS.E [R6+0x4800c], desc[UR4][R24.64], !P1 ;  /* 0x4800c00018067fae */ /* 0x0005e2000c921844 */
[----:B-1----:R-:W-:-:S03]  /*2ed20*/  IMAD.WIDE R26, R4, 0x4, R102 ;  /* 0x00000004041a7825 */ /* 0x002fc600078e0266 */
[----:B------:R1:W-:Y:S02]  /*2ed30*/  STL.64 [R1+0x220], R22 ;  /* 0x0002201601007387 */ /* 0x0003e40000100a00 */
[----:B------:R-:W3:Y:S02]  /*2ed40*/  LDC R19, c[0x0][0x230] ;  /* 0x00008c00ff137b82 */ /* 0x000ee40000000800 */
[----:B------:R1:W-:Y:S01]  /*2ed50*/  LDGSTS.E [R6+0x4c00c], desc[UR4][R22.64], !P1 ;  /* 0x4c00c00016067fae */ /* 0x0003e2000c921844 */
[----:B--2---:R-:W-:-:S03]  /*2ed60*/  IMAD.WIDE R24, R4, 0x4, R104 ;  /* 0x0000000404187825 */ /* 0x004fc600078e0268 */
[----:B------:R2:W-:Y:S04]  /*2ed70*/  STL.64 [R1+0x218], R28 ;  /* 0x0002181c01007387 */ /* 0x0005e80000100a00 */
[----:B------:R2:W-:Y:S01]  /*2ed80*/  LDGSTS.E [R5+0x40000], desc[UR4][R28.64], !P4 ;  /* 0x400000001c057fae */ /* 0x0005e2000e121844 */
[----:B-1----:R-:W-:-:S03]  /*2ed90*/  IMAD.WIDE R22, R4, 0x4, R106 ;  /* 0x0000000404167825 */ /* 0x002fc600078e026a */
[----:B------:R1:W-:Y:S04]  /*2eda0*/  STL.64 [R1+0x210], R26 ;  /* 0x0002101a01007387 */ /* 0x0003e80000100a00 */
[----:B------:R1:W-:Y:S01]  /*2edb0*/  LDGSTS.E [R5+0x44000], desc[UR4][R26.64], !P4 ;  /* 0x440000001a057fae */ /* 0x0003e2000e121844 */
[----:B------:R-:W-:Y:S01]  /*2edc0*/  ISETP.GE.U32.AND P4, PT, R13, 0x7ffffe8a, PT ;  /* 0x7ffffe8a0d00780c */ /* 0x000fe20003f86070 */
[----:B----4-:R-:W-:Y:S02]  /*2edd0*/  VIADD R13, R17, 0xfffffee7 ;  /* 0xfffffee7110d7836 */ /* 0x010fe40000000000 */
[----:B--2---:R-:W-:Y:S01]  /*2ede0*/  IMAD.WIDE R28, R4, 0x4, R108 ;  /* 0x00000004041c7825 */ /* 0x004fe200078e026c */
[----:B------:R2:W-:Y:S01]  /*2edf0*/  LDGSTS.E [R5+0x40004], desc[UR4][R24.64], !P2 ;  /* 0x4000400018057fae */ /* 0x0005e2000d121844 */
[----:B------:R-:W-:Y:S01]  /*2ee00*/  ISETP.GE.U32.AND P1, PT, R12, 0x7ffffe8b, PT ;  /* 0x7ffffe8b0c00780c */ /* 0x000fe20003f26070 */
[----:B------:R-:W4:Y:S02]  /*2ee10*/  LDC R17, c[0x0][0x230] ;  /* 0x00008c00ff117b82 */ /* 0x000f240000000800 */
[----:B------:R2:W-:Y:S01]  /*2ee20*/  LDGSTS.E [R5+0x44004], desc[UR4][R22.64], !P2 ;  /* 0x4400400016057fae */ /* 0x0005e2000d121844 */
[----:B-1----:R-:W-:-:S03]  /*2ee30*/  IMAD.WIDE R26, R4, 0x4, R110 ;  /* 0x00000004041a7825 */ /* 0x002fc600078e026e */
[----:B------:R1:W-:Y:S01]  /*2ee40*/  LDGSTS.E [R5+0x40008], desc[UR4][R28.64], !P3 ;  /* 0x400080001c057fae */ /* 0x0003e2000d921844 */
[----:B------:R-:W-:-:S03]  /*2ee50*/  VIADD R12, R18, 0xfffffec8 ;  /* 0xfffffec8120c7836 */ /* 0x000fc60000000000 */
[----:B------:R3:W-:Y:S01]  /*2ee60*/  LDGSTS.E [R5+0x44008], desc[UR4][R26.64], !P3 ;  /* 0x440080001a057fae */ /* 0x0007e2000d921844 */
[----:B------:R-:W-:Y:S01]  /*2ee70*/  ISETP.GE.U32.AND P3, PT, R13, 0x7ffffea8, PT ;  /* 0x7ffffea80d00780c */ /* 0x000fe20003f66070 */
[----:B------:R-:W-:Y:S01]  /*2ee80*/  VIADD R13, R16, 0xfffffee5 ;  /* 0xfffffee5100d7836 */ /* 0x000fe20000000000 */
[----:B------:R-:W4:Y:S01]  /*2ee90*/  LDC R18, c[0x0][0x230] ;  /* 0x00008c00ff127b82 */ /* 0x000f220000000800 */
[----:B------:R2:W-:Y:S01]  /*2eea0*/  STL.64 [R1+0x208], R24 ;  /* 0x0002081801007387 */ /* 0x0005e20000100a00 */
[----:B------:R-:W-:-:S03]  /*2eeb0*/  ISETP.GE.U32.AND P2, PT, R12, 0x7ffffe89, PT ;  /* 0x7ffffe890c00780c */ /* 0x000fc60003f46070 */
[----:B------:R1:W-:Y:S03]  /*2eec0*/  STL.64 [R1+0x200], R22 ;  /* 0x0002001601007387 */ /* 0x0003e60000100a00 */
[----:B------:R-:W4:Y:S01]  /*2eed0*/  LDC R16, c[0x0][0x230] ;  /* 0x00008c00ff107b82 */ /* 0x000f220000000800 */
[----:B------:R-:W-:Y:S01]  /*2eee0*/  IADD3 R12, R21, -0x11a, RZ ;  /* 0xfffffee6150c7810 */ /* 0x000fe20007ffe0ff */
[----:B------:R3:W-:Y:S01]  /*2eef0*/  STL.64 [R1+0x1f8], R28 ;  /* 0x0001f81c01007387 */ /* 0x0007e20000100a00 */
[----:B--2---:R-:W-:-:S03]  /*2ef00*/  IMAD.WIDE R24, R4, 0x4, R112 ;  /* 0x0000000404187825 */ /* 0x004fc600078e0270 */
[----:B------:R2:W-:Y:S01]  /*2ef10*/  STL.64 [R1+0x1f0], R26 ;  /* 0x0001f01a01007387 */ /* 0x0005e20000100a00 */
[----:B-1----:R-:W-:-:S03]  /*2ef20*/  IMAD.WIDE R22, R4, 0x4, R114 ;  /* 0x0000000404167825 */ /* 0x002fc600078e0272 */
[----:B------:R1:W-:Y:S01]  /*2ef30*/  STL.64 [R1+0x1e8], R24 ;  /* 0x0001e81801007387 */ /* 0x0003e20000100a00 */
[----:B---3--:R-:W-:-:S03]  /*2ef40*/  IMAD.WIDE R28, R4, 0x4, R116 ;  /* 0x00000004041c7825 */ /* 0x008fc600078e0274 */
[----:B------:R1:W-:Y:S01]  /*2ef50*/  LDGSTS.E [R5+0x4000c], desc[UR4][R24.64], !P6 ;  /* 0x4000c00018057fae */ /* 0x0003e2000f121844 */
[----:B--2---:R-:W-:-:S03]  /*2ef60*/  IMAD.WIDE R26, R4, 0x4, R118 ;  /* 0x00000004041a7825 */ /* 0x004fc600078e0276 */
[----:B------:R2:W-:Y:S04]  /*2ef70*/  STL.64 [R1+0x1e0], R22 ;  /* 0x0001e01601007387 */ /* 0x0005e80000100a00 */
[----:B------:R2:W-:Y:S01]  /*2ef80*/  LDGSTS.E [R5+0x4400c], desc[UR4][R22.64], !P6 ;  /* 0x4400c00016057fae */ /* 0x0005e2000f121844 */
[----:B------:R-:W-:Y:S01]  /*2ef90*/  ISETP.GE.U32.AND P6, PT, R12, 0x7ffffea7, PT ;  /* 0x7ffffea70c00780c */ /* 0x000fe20003fc6070 */
[----:B------:R-:W-:Y:S02]  /*2efa0*/  VIADD R12, R20, 0xfffffee4 ;  /* 0xfffffee4140c7836 */ /* 0x000fe40000000000 */
[C---:B-1----:R-:W-:Y:S01]  /*2efb0*/  IMAD.WIDE R24, R4.reuse, 0x4, R120 ;  /* 0x0000000404187825 */ /* 0x042fe200078e0278 */
[----:B------:R1:W-:Y:S01]  /*2efc0*/  STL.64 [R1+0x1d8], R28 ;  /* 0x0001d81c01007387 */ /* 0x0003e20000100a00 */
[----:B------:R-:W3:Y:S03]  /*2efd0*/  LDC R20, c[0x0][0x230] ;  /* 0x00008c00ff147b82 */ /* 0x000ee60000000800 */
[----:B------:R1:W-:Y:S01]  /*2efe0*/  LDGSTS.E [R5+0x48000], desc[UR4][R28.64], !P5 ;  /* 0x480000001c057fae */ /* 0x0003e2000e921844 */
[----:B--2---:R-:W-:-:S03]  /*2eff0*/  IMAD.WIDE R22, R4, 0x4, R122 ;  /* 0x0000000404167825 */ /* 0x004fc600078e027a */
[----:B------:R2:W-:Y:S04]  /*2f000*/  STL.64 [R1+0x1d0], R26 ;  /* 0x0001d01a01007387 */ /* 0x0005e80000100a00 */
[----:B------:R2:W-:Y:S01]  /*2f010*/  LDGSTS.E [R5+0x4c000], desc[UR4][R26.64], !P5 ;  /* 0x4c0000001a057fae */ /* 0x0005e2000e921844 */
[----:B------:R-:W-:Y:S01]  /*2f020*/  ISETP.GE.U32.AND P5, PT, R13, 0x7ffffea6, PT ;  /* 0x7ffffea60d00780c */ /* 0x000fe20003fa6070 */
[----:B------:R-:W-:Y:S02]  /*2f030*/  VIADD R13, R15, 0xfffffec7 ;  /* 0xfffffec70f0d7836 */ /* 0x000fe40000000000 */
[----:B-1----:R-:W-:Y:S01]  /*2f040*/  IMAD.WIDE R28, R4, 0x4, R124 ;  /* 0x00000004041c7825 */ /* 0x002fe200078e027c */
[----:B------:R1:W-:Y:S01]  /*2f050*/  LDGSTS.E [R5+0x48004], desc[UR4][R24.64], !P1 ;  /* 0x4800400018057fae */ /* 0x0003e2000c921844 */
[----:B------:R-:W3:Y:S03]  /*2f060*/  LDC R15, c[0x0][0x230] ;  /* 0x00008c00ff0f7b82 */ /* 0x000ee60000000800 */
[----:B------:R4:W-:Y:S01]  /*2f070*/  LDGSTS.E [R5+0x4c004], desc[UR4][R22.64], !P1 ;  /* 0x4c00400016057fae */ /* 0x0009e2000c921844 */
[----:B------:R-:W-:Y:S01]  /*2f080*/  ISETP.GE.U32.AND P1, PT, R12, 0x7ffffea5, PT ;  /* 0x7ffffea50c00780c */ /* 0x000fe20003f26070 */
[----:B--2---:R-:W-:-:S02]  /*2f090*/  IMAD.WIDE R26, R4, 0x4, R126 ;  /* 0x00000004041a7825 */ /* 0x004fc400078e027e */
[----:B------:R1:W-:Y:S01]  /*2f0a0*/  STL.64 [R1+0x1c8], R24 ;  /* 0x0001c81801007387 */ /* 0x0003e20000100a00 */
[----:B------:R-:W-:Y:S02]  /*2f0b0*/  IADD3 R12, R19, -0x13a, RZ ;  /* 0xfffffec6130c7810 */ /* 0x000fe40007ffe0ff */
[----:B------:R-:W2:Y:S01]  /*2f0c0*/  LDC R19, c[0x0][0x230] ;  /* 0x00008c00ff137b82 */ /* 0x000ea20000000800 */
[----:B------:R4:W-:Y:S04]  /*2f0d0*/  STL.64 [R1+0x1c0], R22 ;  /* 0x0001c01601007387 */ /* 0x0009e80000100a00 */
[----:B------:R4:W-:Y:S01]  /*2f0e0*/  STL.64 [R1+0x1b8], R28 ;  /* 0x0001b81c01007387 */ /* 0x0009e20000100a00 */
[----:B-1----:R-:W-:-:S03]  /*2f0f0*/  IMAD.WIDE R24, R4, 0x4, R128 ;  /* 0x0000000404187825 */ /* 0x002fc600078e0280 */
[----:B------:R1:W-:Y:S01]  /*2f100*/  LDGSTS.E [R5+0x48008], desc[UR4][R28.64], !P4 ;  /* 0x480080001c057fae */ /* 0x0003e2000e121844 */
[----:B----4-:R-:W-:-:S03]  /*2f110*/  IMAD.WIDE R22, R4, 0x4, R130 ;  /* 0x0000000404167825 */ /* 0x010fc600078e0282 */
[----:B------:R4:W-:Y:S04]  /*2f120*/  STL.64 [R1+0x1b0], R26 ;  /* 0x0001b01a01007387 */ /* 0x0009e80000100a00 */
[----:B------:R4:W-:Y:S01]  /*2f130*/  LDGSTS.E [R5+0x4c008], desc[UR4][R26.64], !P4 ;  /* 0x4c0080001a057fae */ /* 0x0009e2000e121844 */
[----:B------:R-:W-:Y:S01]  /*2f140*/  ISETP.GE.U32.AND P4, PT, R13, 0x7ffffe88, PT ;  /* 0x7ffffe880d00780c */ /* 0x000fe20003f86070 */
[----:B------:R-:W-:Y:S02]  /*2f150*/  VIADD R13, R14, 0xfffffec5 ;  /* 0xfffffec50e0d7836 */ /* 0x000fe40000000000 */
[C---:B-1----:R-:W-:Y:S01]  /*2f160*/  IMAD.WIDE R28, R4.reuse, 0x4, R132 ;  /* 0x00000004041c7825 */ /* 0x042fe200078e0284 */
[----:B------:R1:W-:Y:S01]  /*2f170*/  LDGSTS.E [R5+0x4800c], desc[UR4][R24.64], !P2 ;  /* 0x4800c00018057fae */ /* 0x0003e2000d121844 */
[----:B------:R-:W2:Y:S03]  /*2f180*/  LDC R14, c[0x0][0x230] ;  /* 0x00008c00ff0e7b82 */ /* 0x000ea60000000800 */
[----:B------:R3:W-:Y:S01]  /*2f190*/  LDGSTS.E [R5+0x4c00c], desc[UR4][R22.64], !P2 ;  /* 0x4c00c00016057fae */ /* 0x0007e2000d121844 */
[----:B----4-:R-:W-:-:S03]  /*2f1a0*/  IMAD.WIDE R26, R4, 0x4, R134 ;  /* 0x00000004041a7825 */ /* 0x010fc600078e0286 */
[----:B------:R4:W-:Y:S01]  /*2f1b0*/  LDGSTS.E [R3+0x40000], desc[UR4][R28.64], !P3 ;  /* 0x400000001c037fae */ /* 0x0009e2000d921844 */
[----:B------:R-:W-:-:S03]  /*2f1c0*/  ISETP.GE.U32.AND P2, PT, R12, 0x7ffffe87, PT ;  /* 0x7ffffe870c00780c */ /* 0x000fc60003f46070 */
[----:B------:R1:W-:Y:S01]  /*2f1d0*/  STL.64 [R1+0x1a8], R24 ;  /* 0x0001a81801007387 */ /* 0x0003e20000100a00 */
[----:B------:R-:W-:Y:S02]  /*2f1e0*/  VIADD R12, R18, 0xfffffec4 ;  /* 0xfffffec4120c7836 */ /* 0x000fe40000000000 */
[----:B------:R-:W2:Y:S01]  /*2f1f0*/  LDC R18, c[0x0][0x230] ;  /* 0x00008c00ff127b82 */ /* 0x000ea20000000800 */
[----:B------:R4:W-:Y:S01]  /*2f200*/  LDGSTS.E [R3+0x44000], desc[UR4][R26.64], !P3 ;  /* 0x440000001a037fae */ /* 0x0009e2000d921844 */
[----:B------:R-:W-:Y:S01]  /*2f210*/  ISETP.GE.U32.AND P3, PT, R13, 0x7ffffe86, PT ;  /* 0x7ffffe860d00780c */ /* 0x000fe20003f66070 */
[----:B------:R-:W-:Y:S02]  /*2f220*/  VIADD R13, R16, 0xfffffee3 ;  /* 0xfffffee3100d7836 */ /* 0x000fe40000000000 */
[----:B------:R3:W-:Y:S03]  /*2f230*/  STL.64 [R1+0x1a0], R22 ;  /* 0x0001a01601007387 */ /* 0x0007e60000100a00 */
[----:B------:R-:W2:Y:S01]  /*2f240*/  LDC R16, c[0x0][0x230] ;  /* 0x00008c00ff107b82 */ /* 0x000ea20000000800 */
[C---:B-1----:R-:W-:Y:S01]  /*2f250*/  IMAD.WIDE R24, R4.reuse, 0x4, R136 ;  /* 0x0000000404187825 */ /* 0x042fe200078e0288 */
[----:B------:R4:W-:Y:S04]  /*2f260*/  STL.64 [R1+0x198], R28 ;  /* 0x0001981c01007387 */ /* 0x0009e80000100a00 */
[----:B------:R1:W-:Y:S01]  /*2f270*/  STL.64 [R1+0x190], R26 ;  /* 0x0001901a01007387 */ /* 0x0003e20000100a00 */
[----:B---3--:R-:W-:-:S03]  /*2f280*/  IMAD.WIDE R22, R4, 0x4, R138 ;  /* 0x0000000404167825 */ /* 0x008fc600078e028a */
[----:B------:R3:W-:Y:S01]  /*2f290*/  STL.64 [R1+0x188], R24 ;  /* 0x0001881801007387 */ /* 0x0007e20000100a00 */
[----:B----4-:R-:W-:-:S03]  /*2f2a0*/  IMAD.WIDE R28, R4, 0x4, R140 ;  /* 0x00000004041c7825 */ /* 0x010fc600078e028c */
[----:B------:R3:W-:Y:S01]  /*2f2b0*/  LDGSTS.E [R3+0x40004], desc[UR4][R24.64], !P6 ;  /* 0x4000400018037fae */ /* 0x0007e2000f121844 */
[----:B-1----:R-:W-:-:S03]  /*2f2c0*/  IMAD.WIDE R26, R4, 0x4, R142 ;  /* 0x00000004041a7825 */ /* 0x002fc600078e028e */
[----:B------:R1:W-:Y:S04]  /*2f2d0*/  STL.64 [R1+0x180], R22 ;  /* 0x0001801601007387 */ /* 0x0003e80000100a00 */
[----:B------:R1:W-:Y:S01]  /*2f2e0*/  LDGSTS.E [R3+0x44004], desc[UR4][R22.64], !P6 ;  /* 0x4400400016037fae */ /* 0x0003e2000f121844 */
[----:B---3--:R-:W-:-:S03]  /*2f2f0*/  IMAD.WIDE R24, R4, 0x4, R144 ;  /* 0x0000000404187825 */ /* 0x008fc600078e0290 */
[----:B------:R-:W-:Y:S01]  /*2f300*/  STL.64 [R1+0x178], R28 ;  /* 0x0001781c01007387 */ /* 0x000fe20000100a00 */
[----:B------:R-:W-:-:S03]  /*2f310*/  ISETP.GE.U32.AND P6, PT, R12, 0x7ffffe85, PT ;  /* 0x7ffffe850c00780c */ /* 0x000fc60003fc6070 */
[----:B------:R-:W-:Y:S01]  /*2f320*/  LDGSTS.E [R3+0x40008], desc[UR4][R28.64], !P5 ;  /* 0x400080001c037fae */ /* 0x000fe2000e921844 */
[----:B-1----:R-:W-:-:S03]  /*2f330*/  IMAD.WIDE R22, R4, 0x4, R146 ;  /* 0x0000000404167825 */ /* 0x002fc600078e0292 */
[----:B------:R1:W-:Y:S01]  /*2f340*/  STL.64 [R1+0x170], R26 ;  /* 0x0001701a01007387 */ /* 0x0003e20000100a00 */
[----:B------:R-:W-:-:S03]  /*2f350*/  IADD3 R12, R20, -0x11e, RZ ;  /* 0xfffffee2140c7810 */ /* 0x000fc60007ffe0ff */
[----:B------:R1:W-:Y:S01]  /*2f360*/  LDGSTS.E [R3+0x44008], desc[UR4][R26.64], !P5 ;  /* 0x440080001a037fae */ /* 0x0003e2000e921844 */
[----:B------:R-:W-:Y:S01]  /*2f370*/  ISETP.GE.U32.AND P5, PT, R13, 0x7ffffea4, PT ;  /* 0x7ffffea40d00780c */ /* 0x000fe20003fa6070 */
[----:B------:R-:W-:Y:S02]  /*2f380*/  VIADD R13, R17, 0xfffffee1 ;  /* 0xfffffee1110d7836 */ /* 0x000fe40000000000 */
[----:B------:R3:W-:Y:S01]  /*2f390*/  STL.64 [R1+0x168], R24 ;  /* 0x0001681801007387 */ /* 0x0007e20000100a00 */
[----:B------:R-:W-:-:S03]  /*2f3a0*/  IMAD.WIDE R20, R4, 0x4, R154 ;  /* 0x0000000404147825 */ /* 0x000fc600078e029a */
[----:B------:R3:W-:Y:S01]  /*2f3b0*/  LDGSTS.E [R3+0x4000c], desc[UR4][R24.64], !P1 ;  /* 0x4000c00018037fae */ /* 0x0007e2000c921844 */
[----:B-1----:R-:W-:-:S03]  /*2f3c0*/  IMAD.WIDE R26, R4, 0x4, R148 ;  /* 0x00000004041a7825 */ /* 0x002fc600078e0294 */
[----:B------:R1:W-:Y:S04]  /*2f3d0*/  STL.64 [R1+0x160], R22 ;  /* 0x0001601601007387 */ /* 0x0003e80000100a00 */
[----:B------:R1:W-:Y:S01]  /*2f3e0*/  LDGSTS.E [R3+0x4400c], desc[UR4][R22.64], !P1 ;  /* 0x4400c00016037fae */ /* 0x0003e2000c921844 */
[----:B---3--:R-:W-:Y:S01]  /*2f3f0*/  IMAD.WIDE R24, R4, 0x4, R150 ;  /* 0x0000000404187825 */ /* 0x008fe200078e0296 */
[----:B------:R-:W-:Y:S02]  /*2f400*/  ISETP.GE.U32.AND P1, PT, R12, 0x7ffffea3, PT ;  /* 0x7ffffea30c00780c */ /* 0x000fe40003f26070 */
[----:B------:R3:W-:Y:S01]  /*2f410*/  STL.64 [R1+0x158], R26 ;  /* 0x0001581a01007387 */ /* 0x0007e20000100a00 */
[----:B--2---:R-:W-:-:S03]  /*2f420*/  VIADD R12, R19, 0xfffffee0 ;  /* 0xfffffee0130c7836 */ /* 0x004fc60000000000 */
[----:B------:R3:W-:Y:S01]  /*2f430*/  LDGSTS.E [R3+0x48000], desc[UR4][R26.64], !P4 ;  /* 0x480000001a037fae */ /* 0x0007e2000e121844 */
[----:B-1----:R-:W-:-:S03]  /*2f440*/  IMAD.WIDE R22, R4, 0x4, R152 ;  /* 0x0000000404167825 */ /* 0x002fc600078e0298 */
[----:B------:R1:W-:Y:S04]  /*2f450*/  STL.64 [R1+0x150], R24 ;  /* 0x0001501801007387 */ /* 0x0003e80000100a00 */
[----:B------:R1:W-:Y:S01]  /*2f460*/  LDGSTS.E [R3+0x4c000], desc[UR4][R24.64], !P4 ;  /* 0x4c00000018037fae */ /* 0x0003e2000e121844 */
[----:B------:R-:W-:Y:S01]  /*2f470*/  ISETP.GE.U32.AND P4, PT, R13, 0x7ffffea2, PT ;  /* 0x7ffffea20d00780c */ /* 0x000fe20003f86070 */
[C---:B---3--:R-:W-:Y:S02]  /*2f480*/  IMAD.WIDE R26, R4.reuse, 0x4, R156 ;  /* 0x00000004041a7825 */ /* 0x048fe400078e029c */
[----:B------:R2:W-:Y:S04]  /*2f490*/  STL.64 [R1+0x148], R22 ;  /* 0x0001481601007387 */ /* 0x0005e80000100a00 */
[----:B------:R2:W-:Y:S01]  /*2f4a0*/  LDGSTS.E [R3+0x48004], desc[UR4][R22.64], !P2 ;  /* 0x4800400016037fae */ /* 0x0005e2000d121844 */
[----:B-1----:R-:W-:-:S03]  /*2f4b0*/  IMAD.WIDE R24, R4, 0x4, R158 ;  /* 0x0000000404187825 */ /* 0x002fc600078e029e */
[----:B------:R1:W-:Y:S04]  /*2f4c0*/  STL.64 [R1+0x140], R20 ;  /* 0x0001401401007387 */ /* 0x0003e80000100a00 */
[----:B------:R1:W-:Y:S01]  /*2f4d0*/  LDGSTS.E [R3+0x4c004], desc[UR4][R20.64], !P2 ;  /* 0x4c00400014037fae */ /* 0x0003e2000d121844 */
[----:B------:R-:W-:Y:S01]  /*2f4e0*/  ISETP.GE.U32.AND P2, PT, R12, 0x7ffffea1, PT ;  /* 0x7ffffea10c00780c */ /* 0x000fe20003f46070 */
[----:B--2---:R-:W-:Y:S02]  /*2f4f0*/  IMAD.WIDE R22, R4, 0x4, R160 ;  /* 0x0000000404167825 */ /* 0x004fe400078e02a0 */
[----:B------:R2:W-:Y:S02]  /*2f500*/  STL.64 [R1+0x138], R26 ;  /* 0x0001381a01007387 */ /* 0x0005e40000100a00 */
[----:B------:R-:W-:-:S02]  /*2f510*/  VIADD R12, R14, 0xfffffec3 ;  /* 0xfffffec30e0c7836 */ /* 0x000fc40000000000 */
[----:B------:R2:W-:Y:S01]  /*2f520*/  LDGSTS.E [R3+0x48008], desc[UR4][R26.64], !P3 ;  /* 0x480080001a037fae */ /* 0x0005e2000d921844 */
[----:B------:R-:W-:-:S04]  /*2f530*/  IMAD.WIDE R28, R4, 0x4, R164 ;  /* 0x00000004041c7825 */ /* 0x000fc800078e02a4 */
[----:B-1----:R-:W-:Y:S01]  /*2f540*/  IMAD.WIDE R20, R4, 0x4, R162 ;  /* 0x0000000404147825 */ /* 0x002fe200078e02a2 */
[----:B------:R1:W-:Y:S01]  /*2f550*/  STL.64 [R1+0x130], R24 ;  /* 0x0001301801007387 */ /* 0x0003e20000100a00 */
[----:B------:R-:W-:Y:S02]  /*2f560*/  IADD3 R13, R18, -0x140, RZ ;  /* 0xfffffec0120d7810 */ /* 0x000fe40007ffe0ff */
[----:B------:R-:W-:Y:S01]  /*2f570*/  VIADD R15, R15, 0xfffffec2 ;  /* 0xfffffec20f0f7836 */ /* 0x000fe20000000000 */
[----:B------:R1:W-:Y:S01]  /*2f580*/  LDGSTS.E [R3+0x4c008], desc[UR4][R24.64], !P3 ;  /* 0x4c00800018037fae */ /* 0x0003e2000d921844 */
[----:B--2---:R-:W-:-:S03]  /*2f590*/  IMAD.WIDE R26, R4, 0x4, R166 ;  /* 0x00000004041a7825 */ /* 0x004fc600078e02a6 */
[----:B------:R2:W-:Y:S01]  /*2f5a0*/  STL.64 [R1+0x128], R22 ;  /* 0x0001281601007387 */ /* 0x0005e20000100a00 */
[----:B------:R-:W-:-:S03]  /*2f5b0*/  VIADD R14, R16, 0xfffffec1 ;  /* 0xfffffec1100e7836 */ /* 0x000fc60000000000 */
[----:B------:R2:W-:Y:S01]  /*2f5c0*/  LDGSTS.E [R3+0x4800c], desc[UR4][R22.64], !P6 ;  /* 0x4800c00016037fae */ /* 0x0005e2000f121844 */
[----:B------:R-:W-:-:S03]  /*2f5d0*/  IMAD.WIDE R18, R4, 0x4, R174 ;  /* 0x0000000404127825 */ /* 0x000fc600078e02ae */
[----:B------:R3:W-:Y:S01]  /*2f5e0*/  STL.64 [R1+0x120], R20 ;  /* 0x0001201401007387 */ /* 0x0007e20000100a00 */
[----:B-1----:R-:W-:-:S03]  /*2f5f0*/  IMAD.WIDE R24, R4, 0x4, R168 ;  /* 0x0000000404187825 */ /* 0x002fc600078e02a8 */
[----:B------:R3:W-:Y:S01]  /*2f600*/  LDGSTS.E [R3+0x4c00c], desc[UR4][R20.64], !P6 ;  /* 0x4c00c00014037fae */ /* 0x0007e2000f121844 */
[----:B------:R-:W-:Y:S01]  /*2f610*/  ISETP.GE.U32.AND P6, PT, R12, 0x7ffffe84, PT ;  /* 0x7ffffe840c00780c */ /* 0x000fe20003fc6070 */
[C---:B--2---:R-:W-:Y:S02]  /*2f620*/  IMAD.WIDE R22, R4.reuse, 0x4, R170 ;  /* 0x0000000404167825 */ /* 0x044fe400078e02aa */
[----:B------:R-:W-:Y:S04]  /*2f630*/  LDGSTS.E [R0+0x40000], desc[UR4][R28.64], !P5 ;  /* 0x400000001c007fae */ /* 0x000fe8000e921844 */
[----:B------:R-:W-:Y:S01]  /*2f640*/  LDGSTS.E [R0+0x44000], desc[UR4][R26.64], !P5 ;  /* 0x440000001a007fae */ /* 0x000fe2000e921844 */
[----:B---3--:R-:W-:-:S03]  /*2f650*/  IMAD.WIDE R20, R4, 0x4, R172 ;  /* 0x0000000404147825 */ /* 0x008fc600078e02ac */
[----:B------:R-:W-:Y:S01]  /*2f660*/  LDGSTS.E [R0+0x40004], desc[UR4][R24.64], !P1 ;  /* 0x4000400018007fae */ /* 0x000fe2000c921844 */
[----:B------:R-:W-:-:S03]  /*2f670*/  ISETP.GE.U32.AND P5, PT, R15, 0x7ffffe83, PT ;  /* 0x7ffffe830f00780c */ /* 0x000fc60003fa6070 */
[----:B------:R-:W-:Y:S01]  /*2f680*/  STL.64 [R1+0x118], R28 ;  /* 0x0001181c01007387 */ /* 0x000fe20000100a00 */
[----:B------:R-:W-:-:S03]  /*2f690*/  ISETP.GE.AND P3, PT, R10, R13, PT ;  /* 0x0000000d0a00720c */ /* 0x000fc60003f66270 */
[----:B------:R-:W-:Y:S01]  /*2f6a0*/  LDGSTS.E [R0+0x44004], desc[UR4][R22.64], !P1 ;  /* 0x4400400016007fae */ /* 0x000fe2000c921844 */
[----:B------:R-:W-:Y:S01]  /*2f6b0*/  ISETP.GE.U32.AND P1, PT, R14, 0x7ffffe82, PT ;  /* 0x7ffffe820e00780c */ /* 0x000fe20003f26070 */
[C---:B------:R-:W-:Y:S02]  /*2f6c0*/  IMAD.WIDE R42, R4.reuse, 0x4, R176 ;  /* 0x00000004042a7825 */ /* 0x040fe400078e02b0 */
[----:B------:R-:W-:Y:S04]  /*2f6d0*/  STL.64 [R1+0x110], R24 ;  /* 0x0001101801007387 */ /* 0x000fe80000100a00 */
[----:B------:R1:W-:Y:S01]  /*2f6e0*/  LDGSTS.E [R0+0x40008], desc[UR4][R20.64], !P4 ;  /* 0x4000800014007fae */ /* 0x0003e2000e121844 */
[----:B------:R-:W-:-:S03]  /*2f6f0*/  IMAD.WIDE R40, R4, 0x4, R178 ;  /* 0x0000000404287825 */ /* 0x000fc600078e02b2 */
[----:B------:R-:W-:Y:S01]  /*2f700*/  STL.64 [R1+0x108], R26 ;  /* 0x0001081a01007387 */ /* 0x000fe20000100a00 */
[----:B------:R-:W-:-:S03]  /*2f710*/  IMAD.WIDE R38, R4, 0x4, R180 ;  /* 0x0000000404267825 */ /* 0x000fc600078e02b4 */
[----:B------:R2:W-:Y:S01]  /*2f720*/  LDGSTS.E [R0+0x44008], desc[UR4][R18.64], !P4 ;  /* 0x4400800012007fae */ /* 0x0005e2000e121844 */
[----:B------:R-:W-:-:S03]  /*2f730*/  ISETP.GE.U32.AND P4, PT, R13, 0x7ffffe81, PT ;  /* 0x7ffffe810d00780c */ /* 0x000fc60003f86070 */
[----:B------:R1:W-:Y:S01]  /*2f740*/  STL.64 [R1+0x100], R20 ;  /* 0x0001001401007387 */ /* 0x0003e20000100a00 */
[----:B------:R-:W-:Y:S01]  /*2f750*/  SEL R12, RZ, 0x4, P3 ;  /* 0x00000004ff0c7807 */ /* 0x000fe20001800000 */
[C---:B------:R-:W-:Y:S02]  /*2f760*/  IMAD.WIDE R36, R4.reuse, 0x4, R182 ;  /* 0x0000000404247825 */ /* 0x040fe400078e02b6 */
[----:B------:R3:W-:Y:S01]  /*2f770*/  STL.64 [R1+0xf8], R22 ;  /* 0x0000f81601007387 */ /* 0x0007e20000100a00 */
[----:B------:R-:W-:Y:S01]  /*2f780*/  PLOP3.LUT P3, PT, PT, PT, UP1, 0x80, 0x0 ;  /* 0x000000000000781c */ /* 0x000fe20003f6f018 */
[----:B------:R-:W-:Y:S02]  /*2f790*/  IMAD.WIDE R34, R4, 0x4, R184 ;  /* 0x0000000404227825 */ /* 0x000fe400078e02b8 */
[----:B------:R2:W-:Y:S02]  /*2f7a0*/  STL.64 [R1+0xf0], R18 ;  /* 0x0000f01201007387 */ /* 0x0005e40000100a00 */
[----:B------:R-:W-:-:S02]  /*2f7b0*/  IMAD.WIDE R16, R2, 0x4, R202 ;  /* 0x0000000402107825 */ /* 0x000fc400078e02ca */
[----:B------:R-:W-:Y:S02]  /*2f7c0*/  LDGSTS.E [R0+0x4000c], desc[UR4][R42.64], !P2 ;  /* 0x4000c0002a007fae */ /* 0x000fe4000d121844 */
[C---:B-1----:R-:W-:Y:S02]  /*2f7d0*/  IMAD.WIDE R20, R2.reuse, 0x4, R198 ;  /* 0x0000000402147825 */ /* 0x042fe400078e02c6 */
[----:B------:R-:W-:Y:S02]  /*2f7e0*/  LDGSTS.E [R0+0x4400c], desc[UR4][R40.64], !P2 ;  /* 0x4400c00028007fae */ /* 0x000fe4000d121844 */
[----:B---3--:R-:W-:Y:S01]  /*2f7f0*/  IMAD.WIDE R22, R2, 0x4, R196 ;  /* 0x0000000402167825 */ /* 0x008fe200078e02c4 */
[----:B------:R-:W-:Y:S01]  /*2f800*/  SEL R12, R12, RZ, P3 ;  /* 0x000000ff0c0c7207 */ /* 0x000fe20001800000 */
[----:B------:R-:W-:Y:S02]  /*2f810*/  LDGSTS.E [R0+0x48000], desc[UR4][R38.64], !P6 ;  /* 0x4800000026007fae */ /* 0x000fe4000f121844 */
[----:B--2---:R-:W-:-:S02]  /*2f820*/  IMAD.WIDE R18, R2, 0x4, R200 ;  /* 0x0000000402127825 */ /* 0x004fc400078e02c8 */
[----:B------:R1:W-:Y:S02]  /*2f830*/  STL.64 [R1+0xe8], R22 ;  /* 0x0000e81601007387 */ /* 0x0003e40000100a00 */
[C---:B------:R-:W-:Y:S02]  /*2f840*/  IMAD.WIDE R32, R4.reuse, 0x4, R186 ;  /* 0x0000000404207825 */ /* 0x040fe400078e02ba */
[----:B------:R2:W-:Y:S02]  /*2f850*/  STL.64 [R1+0xe0], R20 ;  /* 0x0000e01401007387 */ /* 0x0005e40000100a00 */
[C---:B------:R-:W-:Y:S02]  /*2f860*/  IMAD.WIDE R30, R4.reuse, 0x4, R188 ;  /* 0x00000004041e7825 */ /* 0x040fe400078e02bc */
[----:B------:R-:W-:Y:S02]  /*2f870*/  LDGSTS.E [R0+0x4c000], desc[UR4][R36.64], !P6 ;  /* 0x4c00000024007fae */ /* 0x000fe4000f121844 */
[----:B------:R-:W-:-:S02]  /*2f880*/  IMAD.WIDE R28, R4, 0x4, R190 ;  /* 0x00000004041c7825 */ /* 0x000fc400078e02be */
[----:B------:R3:W-:Y:S02]  /*2f890*/  STL.64 [R1+0xd8], R18 ;  /* 0x0000d81201007387 */ /* 0x0007e40000100a00 */
[C---:B------:R-:W-:Y:S02]  /*2f8a0*/  IMAD.WIDE R26, R4.reuse, 0x4, R192 ;  /* 0x00000004041a7825 */ /* 0x040fe400078e02c0 */
[----:B------:R-:W-:Y:S02]  /*2f8b0*/  LDGSTS.E [R0+0x48004], desc[UR4][R34.64], !P5 ;  /* 0x4800400022007fae */ /* 0x000fe4000e921844 */
[----:B------:R-:W-:Y:S02]  /*2f8c0*/  IMAD.WIDE R24, R4, 0x4, R194 ;  /* 0x0000000404187825 */ /* 0x000fe400078e02c2 */
[----:B------:R-:W-:Y:S01]  /*2f8d0*/  STL.64 [R1+0xd0], R16 ;  /* 0x0000d01001007387 */ /* 0x000fe20000100a00 */
[----:B------:R-:W-:Y:S01]  /*2f8e0*/  ISETP.NE.U32.AND P3, PT, R12, RZ, PT ;  /* 0x000000ff0c00720c */ /* 0x000fe20003f65070 */
[----:B------:R-:W-:-:S02]  /*2f8f0*/  VIADD R14, R249, 0x100000 ;  /* 0x00100000f90e7836 */ /* 0x000fc40000000000 */
[----:B------:R-:W-:Y:S01]  /*2f900*/  LDGSTS.E [R0+0x4c004], desc[UR4][R32.64], !P5 ;  /* 0x4c00400020007fae */ /* 0x000fe2000e921844 */
[C---:B------:R-:W-:Y:S01]  /*2f910*/  IADD3 R13, R249.reuse, 0x100000, RZ ;  /* 0x00100000f90d7810 */ /* 0x040fe20007ffe0ff */
[C---:B------:R-:W-:Y:S02]  /*2f920*/  VIADD R12, R249.reuse, 0x100000 ;  /* 0x00100000f90c7836 */ /* 0x040fe40000000000 */
[----:B------:R-:W-:Y:S01]  /*2f930*/  STL.64 [R1+0xc8], R42 ;  /* 0x0000c82a01007387 */ /* 0x000fe20000100a00 */
[----:B------:R-:W-:-:S03]  /*2f940*/  VIADD R15, R249, 0x100000 ;  /* 0x00100000f90f7836 */ /* 0x000fc60000000000 */
[----:B------:R-:W-:Y:S04]  /*2f950*/  LDGSTS.E [R0+0x48008], desc[UR4][R30.64], !P1 ;  /* 0x480080001e007fae */ /* 0x000fe8000c921844 */
[----:B------:R-:W-:Y:S04]  /*2f960*/  STL.64 [R1+0xc0], R38 ;  /* 0x0000c02601007387 */ /* 0x000fe80000100a00 */
[----:B------:R-:W-:Y:S04]  /*2f970*/  LDGSTS.E [R0+0x4c008], desc[UR4][R28.64], !P1 ;  /* 0x4c0080001c007fae */ /* 0x000fe8000c921844 */
[----:B------:R-:W-:Y:S04]  /*2f980*/  STL.64 [R1+0xb8], R34 ;  /* 0x0000b82201007387 */ /* 0x000fe80000100a00 */
[----:B------:R-:W-:Y:S04]  /*2f990*/  LDGSTS.E [R0+0x4800c], desc[UR4][R26.64], !P4 ;  /* 0x4800c0001a007fae */ /* 0x000fe8000e121844 */
[----:B------:R-:W-:Y:S04]  /*2f9a0*/  STL.64 [R1+0xb0], R30 ;  /* 0x0000b01e01007387 */ /* 0x000fe80000100a00 */
[----:B------:R-:W-:Y:S04]  /*2f9b0*/  LDGSTS.E [R0+0x4c00c], desc[UR4][R24.64], !P4 ;  /* 0x4c00c00018007fae */ /* 0x000fe8000e121844 */
[----:B------:R-:W-:Y:S04]  /*2f9c0*/  STL.64 [R1+0xa0], R40 ;  /* 0x0000a02801007387 */ /* 0x000fe80000100a00 */
[----:B------:R-:W0:Y:S04]  /*2f9d0*/  LDGDEPBAR ;  /* 0x00000000000079af */ /* 0x000e280000000000 */
[----:B------:R-:W-:Y:S04]  /*2f9e0*/  STL.64 [R1+0xa8], R26 ;  /* 0x0000a81a01007387 */ /* 0x000fe80000100a00 */
[----:B------:R1:W-:Y:S04]  /*2f9f0*/  LDGSTS.E [R14+-0x80000], desc[UR4][R22.64], P0 ;  /* 0x80000000160e7fae */ /* 0x0003e80008121844 */
[----:B------:R-:W-:Y:S04]  /*2fa00*/  STL.64 [R1+0x98], R36 ;  /* 0x0000982401007387 */ /* 0x000fe80000100a00 */
[----:B------:R2:W-:Y:S01]  /*2fa10*/  LDGSTS.E [R13+-0x7fc00], desc[UR4][R20.64], P0 ;  /* 0x80400000140d7fae */ /* 0x0005e20008121844 */
[----:B-1----:R-:W-:-:S03]  /*2fa20*/  IMAD.WIDE R22, R2, 0x4, R204 ;  /* 0x0000000402167825 */ /* 0x002fc600078e02cc */
[----:B------:R1:W-:Y:S04]  /*2fa30*/  STL.64 [R1+0x90], R32 ;  /* 0x0000902001007387 */ /* 0x0003e80000100a00 */
[----:B------:R3:W-:Y:S01]  /*2fa40*/  LDGSTS.E [R12+-0x7f800], desc[UR4][R18.64], P0 ;  /* 0x80800000120c7fae */ /* 0x0007e20008121844 */
[----:B--2---:R-:W-:-:S03]  /*2fa50*/  IMAD.WIDE R20, R2, 0x4, R206 ;  /* 0x0000000402147825 */ /* 0x004fc600078e02ce */
[----:B------:R-:W-:Y:S04]  /*2fa60*/  STL.64 [R1+0x88], R28 ;  /* 0x0000881c01007387 */ /* 0x000fe80000100a00 */
[----:B------:R2:W-:Y:S01]  /*2fa70*/  LDGSTS.E [R15+-0x7f400], desc[UR4][R16.64], P0 ;  /* 0x80c00000100f7fae */ /* 0x0005e20008121844 */
[----:B---3--:R-:W-:-:S03]  /*2fa80*/  IMAD.WIDE R18, R2, 0x4, R208 ;  /* 0x0000000402127825 */ /* 0x008fc600078e02d0 */
[----:B------:R-:W-:Y:S04]  /*2fa90*/  STL.64 [R1+0x80], R24 ;  /* 0x0000801801007387 */ /* 0x000fe80000100a00 */
[----:B-1----:R-:W3:Y:S01]  /*2faa0*/  LDL.LU.64 R32, [R1+0x28] ;  /* 0x0000280001207983 */ /* 0x002ee20000300a00 */
[----:B--2---:R-:W-:-:S03]  /*2fab0*/  IMAD.WIDE R16, R2, 0x4, R210 ;  /* 0x0000000402107825 */ /* 0x004fc600078e02d2 */
[----:B------:R1:W-:Y:S04]  /*2fac0*/  STL.64 [R1+0x78], R22 ;  /* 0x0000781601007387 */ /* 0x0003e80000100a00 */
[----:B------:R2:W-:Y:S04]  /*2fad0*/  STL.64 [R1+0x70], R20 ;  /* 0x0000701401007387 */ /* 0x0005e80000100a00 */
[----:B------:R4:W-:Y:S04]  /*2fae0*/  STL.64 [R1+0x68], R18 ;  /* 0x0000681201007387 */ /* 0x0009e80000100a00 */
[----:B------:R4:W-:Y:S04]  /*2faf0*/  STL.64 [R1+0x60], R16 ;  /* 0x0000601001007387 */ /* 0x0009e80000100a00 */
[----:B------:R-:W3:Y:S04]  /*2fb00*/  LDL.LU.64 R240, [R1+0x30] ;  /* 0x0000300001f07983 */ /* 0x000ee80000300a00 */
[----:B------:R-:W3:Y:S04]  /*2fb10*/  LDL.LU.64 R242, [R1+0x358] ;  /* 0x0003580001f27983 */ /* 0x000ee80000300a00 */
[----:B------:R1:W-:Y:S04]  /*2fb20*/  LDGSTS.E [R15+-0x7f000], desc[UR4][R22.64], P0 ;  /* 0x81000000160f7fae */ /* 0x0003e80008121844 */
[----:B------:R2:W-:Y:S04]  /*2fb30*/  LDGSTS.E [R14+-0x7ec00], desc[UR4][R20.64], P0 ;  /* 0x81400000140e7fae */ /* 0x0005e80008121844 */
[----:B------:R4:W-:Y:S01]  /*2fb40*/  LDGSTS.E [R13+-0x7e800], desc[UR4][R18.64], P0 ;  /* 0x81800000120d7fae */ /* 0x0009e20008121844 */
[----:B-1----:R-:W-:-:S03]  /*2fb50*/  IMAD.WIDE R22, R2, 0x4, R212 ;  /* 0x0000000402167825 */ /* 0x002fc600078e02d4 */
[----:B------:R1:W-:Y:S01]  /*2fb60*/  LDGSTS.E [R12+-0x7e400], desc[UR4][R16.64], P0 ;  /* 0x81c00000100c7fae */ /* 0x0003e20008121844 */
[----:B--2---:R-:W-:-:S03]  /*2fb70*/  IMAD.WIDE R20, R2, 0x4, R214 ;  /* 0x0000000402147825 */ /* 0x004fc600078e02d6 */
[----:B------:R2:W-:Y:S01]  /*2fb80*/  STL.64 [R1+0x58], R22 ;  /* 0x0000581601007387 */ /* 0x0005e20000100a00 */
[----:B----4-:R-:W-:-:S03]  /*2fb90*/  IMAD.WIDE R18, R2, 0x4, R216 ;  /* 0x0000000402127825 */ /* 0x010fc600078e02d8 */
[----:B------:R-:W4:Y:S01]  /*2fba0*/  LDL.LU.64 R244, [R1+0x650] ;  /* 0x0006500001f47983 */ /* 0x000f220000300a00 */
[----:B-1----:R-:W-:-:S03]  /*2fbb0*/  IMAD.WIDE R16, R2, 0x4, R218 ;  /* 0x0000000402107825 */ /* 0x002fc600078e02da */
[----:B------:R-:W4:Y:S04]  /*2fbc0*/  LDL.LU.64 R24, [R1+0x710] ;  /* 0x0007100001187983 */ /* 0x000f280000300a00 */
[----:B------:R2:W-:Y:S04]  /*2fbd0*/  LDGSTS.E [R15+-0x7e000], desc[UR4][R22.64], P0 ;  /* 0x82000000160f7fae */ /* 0x0005e80008121844 */
[----:B------:R1:W-:Y:S04]  /*2fbe0*/  STL.64 [R1+0x50], R20 ;  /* 0x0000501401007387 */ /* 0x0003e80000100a00 */
[----:B------:R1:W-:Y:S01]  /*2fbf0*/  LDGSTS.E [R14+-0x7dc00], desc[UR4][R20.64], P0 ;  /* 0x82400000140e7fae */ /* 0x0003e20008121844 */
[----:B--2---:R-:W-:-:S03]  /*2fc00*/  IMAD.WIDE R22, R2, 0x4, R220 ;  /* 0x0000000402167825 */ /* 0x004fc600078e02dc */
[----:B------:R-:W-:Y:S04]  /*2fc10*/  STL.64 [R1+0x48], R18 ;  /* 0x0000481201007387 */ /* 0x000fe80000100a00 */
[----:B------:R2:W-:Y:S01]  /*2fc20*/  STL.64 [R1+0x40], R16 ;  /* 0x0000401001007387 */ /* 0x0005e20000100a00 */
[----:B-1----:R-:W-:-:S03]  /*2fc30*/  IMAD.WIDE R20, R2, 0x4, R222 ;  /* 0x0000000402147825 */ /* 0x002fc600078e02de */
[----:B------:R-:W-:Y:S04]  /*2fc40*/  LDGSTS.E [R13+-0x7d800], desc[UR4][R18.64], P0 ;  /* 0x82800000120d7fae */ /* 0x000fe80008121844 */
[----:B------:R-:W4:Y:S04]  /*2fc50*/  LDL.LU.64 R28, [R1+0x728] ;  /* 0x00072800011c7983 */ /* 0x000f280000300a00 */
[----:B------:R2:W-:Y:S04]  /*2fc60*/  LDGSTS.E [R12+-0x7d400], desc[UR4][R16.64], P0 ;  /* 0x82c00000100c7fae */ /* 0x0005e80008121844 */
[----:B------:R-:W-:Y:S04]  /*2fc70*/  STL.64 [R1+0x38], R22 ;  /* 0x0000381601007387 */ /* 0x000fe80000100a00 */
[----:B------:R1:W-:Y:S01]  /*2fc80*/  STL.64 [R1+0x20], R20 ;  /* 0x0000201401007387 */ /* 0x0003e20000100a00 */
[----:B--2---:R-:W-:-:S03]  /*2fc90*/  IMAD.WIDE R16, R2, 0x4, R224 ;  /* 0x0000000402107825 */ /* 0x004fc600078e02e0 */
[----:B------:R-:W2:Y:S04]  /*2fca0*/  LDL.LU.64 R236, [R1+0x700] ;  /* 0x0007000001ec7983 */ /* 0x000ea80000300a00 */
[----:B------:R-:W2:Y:S04]  /*2fcb0*/  LDL.LU.64 R238, [R1+0x6e8] ;  /* 0x0006e80001ee7983 */ /* 0x000ea80000300a00 */
[----:B------:R-:W-:Y:S04]  /*2fcc0*/  LDGSTS.E [R15+-0x7d000], desc[UR4][R22.64], P0 ;  /* 0x83000000160f7fae */ /* 0x000fe80008121844 */
[----:B------:R1:W-:Y:S04]  /*2fcd0*/  LDGSTS.E [R14+-0x7cc00], desc[UR4][R20.64], P0 ;  /* 0x83400000140e7fae */ /* 0x0003e80008121844 */
[----:B------:R-:W-:Y:S01]  /*2fce0*/  LDGSTS.E [R13+-0x7c800], desc[UR4][R16.64], P0 ;  /* 0x83800000100d7fae */ /* 0x000fe20008121844 */
[----:B---3--:R-:W-:-:S03]  /*2fcf0*/  IMAD.WIDE R18, R2, 0x4, R32 ;  /* 0x0000000402127825 */ /* 0x008fc600078e0220 */
[----:B------:R-:W3:Y:S04]  /*2fd00*/  LDL.LU.64 R32, [R1+0x6d0] ;  /* 0x0006d00001207983 */ /* 0x000ee80000300a00 */
[----:B------:R-:W-:Y:S04]  /*2fd10*/  STL.64 [R1+0x1c70], R16 ;  /* 0x001c701001007387 */ /* 0x000fe80000100a00 */
[----:B------:R3:W-:Y:S04]  /*2fd20*/  STL.64 [R1+0x1c80], R18 ;  /* 0x001c801201007387 */ /* 0x0007e80000100a00 */
[----:B------:R-:W-:Y:S01]  /*2fd30*/  LDGSTS.E [R12+-0x7c400], desc[UR4][R18.64], P0 ;  /* 0x83c00000120c7fae */ /* 0x000fe20008121844 */
[----:B------:R-:W-:-:S03]  /*2fd40*/  IMAD.WIDE R26, R2, 0x4, R242 ;  /* 0x00000004021a7825 */ /* 0x000fc600078e02f2 */
[----:B------:R-:W3:Y:S01]  /*2fd50*/  LDL.LU.64 R242, [R1+0x6c0] ;  /* 0x0006c00001f27983 */ /* 0x000ee20000300a00 */
[----:B-1----:R-:W-:-:S03]  /*2fd60*/  IMAD.WIDE R20, R2, 0x4, R240 ;  /* 0x0000000402147825 */ /* 0x002fc600078e02f0 */
[----:B------:R-:W3:Y:S04]  /*2fd70*/  LDL.LU.64 R234, [R1+0x6a0] ;  /* 0x0006a00001ea7983 */ /* 0x000ee80000300a00 */
[----:B------:R-:W3:Y:S04]  /*2fd80*/  LDL.LU.64 R240, [R1+0x690] ;  /* 0x0006900001f07983 */ /* 0x000ee80000300a00 */
[----:B------:R-:W-:Y:S04]  /*2fd90*/  LDGSTS.E [R15+-0x7c000], desc[UR4][R20.64], P0 ;  /* 0x84000000140f7fae */ /* 0x000fe80008121844 */
[----:B------:R-:W-:Y:S01]  /*2fda0*/  LDGSTS.E [R14+-0x7bc00], desc[UR4][R26.64], P0 ;  /* 0x844000001a0e7fae */ /* 0x000fe20008121844 */
[----:B----4-:R-:W-:-:S03]  /*2fdb0*/  IMAD.WIDE R22, R2, 0x4, R244 ;  /* 0x0000000402167825 */ /* 0x010fc600078e02f4 */
[----:B------:R-:W4:Y:S01]  /*2fdc0*/  LDL.LU.64 R244, [R1+0x678] ;  /* 0x0006780001f47983 */ /* 0x000f220000300a00 */
[----:B------:R-:W-:-:S03]  /*2fdd0*/  IMAD.WIDE R24, R2, 0x4, R24 ;  /* 0x0000000402187825 */ /* 0x000fc600078e0218 */
[----:B------:R-:W-:Y:S04]  /*2fde0*/  STL.64 [R1+0x1c88], R20 ;  /* 0x001c881401007387 */ /* 0x000fe80000100a00 */
[----:B------:R-:W-:Y:S04]  /*2fdf0*/  STL [R1+0x1ca0], R26 ;  /* 0x001ca01a01007387 */ /* 0x000fe80000100800 */
[----:B------:R-:W-:Y:S04]  /*2fe00*/  STL [R1+0x1c90], R27 ;  /* 0x001c901b01007387 */ /* 0x000fe80000100800 */
[----:B------:R-:W-:Y:S04]  /*2fe10*/  STL.64 [R1+0x1c98], R22 ;  /* 0x001c981601007387 */ /* 0x000fe80000100a00 */
[----:B------:R1:W-:Y:S04]  /*2fe20*/  STL.64 [R1+0x1ca8], R24 ;  /* 0x001ca81801007387 */ /* 0x0003e80000100a00 */
[----:B------:R-:W4:Y:S04]  /*2fe30*/  LDL.LU.64 R232, [R1+0x660] ;  /* 0x0006600001e87983 */ /* 0x000f280000300a00 */
[----:B------:R-:W-:Y:S01]  /*2fe40*/  LDGSTS.E [R13+-0x7b800], desc[UR4][R22.64], P0 ;  /* 0x84800000160d7fae */ /* 0x000fe20008121844 */
[----:B------:R-:W-:-:S03]  /*2fe50*/  IMAD.WIDE R28, R2, 0x4, R28 ;  /* 0x00000004021c7825 */ /* 0x000fc600078e021c */
[----:B------:R-:W-:Y:S04]  /*2fe60*/  LDGSTS.E [R12+-0x7b400], desc[UR4][R24.64], P0 ;  /* 0x84c00000180c7fae */ /* 0x000fe80008121844 */
[----:B------:R-:W-:Y:S01]  /*2fe70*/  LDGSTS.E [R15+-0x7b000], desc[UR4][R28.64], P0 ;  /* 0x850000001c0f7fae */ /* 0x000fe20008121844 */
[----:B--2---:R-:W-:-:S03]  /*2fe80*/  IMAD.WIDE R34, R2, 0x4, R236 ;  /* 0x0000000402227825 */ /* 0x004fc600078e02ec */
[----:B------:R-:W2:Y:S01]  /*2fe90*/  LDL.LU.64 R236, [R1+0x648] ;  /* 0x0006480001ec7983 */ /* 0x000ea20000300a00 */
[----:B------:R-:W-:-:S03]  /*2fea0*/  IMAD.WIDE R30, R2, 0x4, R238 ;  /* 0x00000004021e7825 */ /* 0x000fc600078e02ee */
[----:B------:R-:W2:Y:S04]  /*2feb0*/  LDL.LU.64 R238, [R1+0x630] ;  /* 0x0006300001ee7983 */ /* 0x000ea80000300a00 */
[----:B------:R-:W-:Y:S04]  /*2fec0*/  STL.64 [R1+0x1cb0], R28 ;  /* 0x001cb01c01007387 */ /* 0x000fe80000100a00 */
[----:B------:R-:W-:Y:S04]  /*2fed0*/  STL.64 [R1+0x1c50], R34 ;  /* 0x001c502201007387 */ /* 0x000fe80000100a00 */
[----:B------:R-:W-:Y:S04]  /*2fee0*/  STL.64 [R1+0x1c58], R30 ;  /* 0x001c581e01007387 */ /* 0x000fe80000100a00 */
[----:B------:R-:W-:Y:S04]  /*2fef0*/  LDGSTS.E [R14+-0x7ac00], desc[UR4][R34.64], P0 ;  /* 0x85400000220e7fae */ /* 0x000fe80008121844 */
[----:B------:R-:W-:Y:S01]  /*2ff00*/  LDGSTS.E [R13+-0x7a800], desc[UR4][R30.64], P0 ;  /* 0x858000001e0d7fae */ /* 0x000fe20008121844 */
[----:B---3--:R-:W-:-:S03]  /*2ff10*/  IMAD.WIDE R36, R2, 0x4, R242 ;  /* 0x0000000402247825 */ /* 0x008fc600078e02f2 */
[----:B------:R-:W3:Y:S01]  /*2ff20*/  LDL.LU.64 R242, [R1+0x618] ;  /* 0x0006180001f27983 */ /* 0x000ee20000300a00 */
[----:B------:R-:W-:-:S04]  /*2ff30*/  IMAD.WIDE R32, R2, 0x4, R32 ;  /* 0x0000000402207825 */ /* 0x000fc800078e0220 */
[C---:B------:R-:W-:Y:S01]  /*2ff40*/  IMAD.WIDE R42, R2.reuse, 0x4, R234 ;  /* 0x00000004022a7825 */ /* 0x040fe200078e02ea */
[----:B------:R-:W-:Y:S04]  /*2ff50*/  STL.64 [R1+0x1c60], R32 ;  /* 0x001c602001007387 */ /* 0x000fe80000100a00 */
[----:B------:R-:W3:Y:S01]  /*2ff60*/  LDL.LU.64 R230, [R1+0x608] ;  /* 0x0006080001e67983 */ /* 0x000ee20000300a00 */
[----:B------:R-:W-:-:S03]  /*2ff70*/  IMAD.WIDE R38, R2, 0x4, R240 ;  /* 0x0000000402267825 */ /* 0x000fc600078e02f0 */
[----:B------:R-:W3:Y:S04]  /*2ff80*/  LDL.LU.64 R234, [R1+0x5e8] ;  /* 0x0005e80001ea7983 */ /* 0x000ee80000300a00 */
[----:B------:R-:W-:Y:S01]  /*2ff90*/  LDGSTS.E [R12+-0x7a400], desc[UR4][R32.64], P0 ;  /* 0x85c00000200c7fae */ /* 0x000fe20008121844 */
[----:B----4-:R-:W-:-:S03]  /*2ffa0*/  IMAD.WIDE R40, R2, 0x4, R244 ;  /* 0x0000000402287825 */ /* 0x010fc600078e02f4 */
[----:B------:R-:W-:Y:S04]  /*2ffb0*/  LDGSTS.E [R15+-0x7a000], desc[UR4][R36.64], P0 ;  /* 0x86000000240f7fae */ /* 0x000fe80008121844 */
[----:B------:R-:W4:Y:S04]  /*2ffc0*/  LDL.LU.64 R244, [R1+0x5c8] ;  /* 0x0005c80001f47983 */ /* 0x000f280000300a00 */
[----:B------:R-:W4:Y:S04]  /*2ffd0*/  LDL.LU.64 R240, [R1+0x5a8] ;  /* 0x0005a80001f07983 */ /* 0x000f280000300a00 */
[----:B------:R-:W-:Y:S04]  /*2ffe0*/  STL [R1+0x1cc8], R36 ;  /* 0x001cc82401007387 */ /* 0x000fe80000100800 */
[----:B------:R-:W-:Y:S04]  /*2fff0*/  STL [R1+0x1cb8], R37 ;  /* 0x001cb82501007387 */ /* 0x000fe80000100800 */
[----:B------:R-:W-:Y:S01]  /*30000*/  STL.64 [R1+0x1cc0], R42 ;  /* 0x001cc02a01007387 */ /* 0x000fe20000100a00 */
[----:B------:R-:W-:-:S03]  /*30010*/  IMAD.WIDE R44, R2, 0x4, R232 ;  /* 0x00000004022c7825 */ /* 0x000fc600078e02e8 */
[----:B------:R-:W-:Y:S04]  /*30020*/  STL.64 [R1+0x1cd0], R38 ;  /* 0x001cd02601007387 */ /* 0x000fe80000100a00 */
[----:B------:R-:W-:Y:S04]  /*30030*/  STL.64 [R1+0x1cd8], R40 ;  /* 0x001cd82801007387 */ /* 0x000fe80000100a00 */
[----:B------:R-:W4:Y:S04]  /*30040*/  LDL.LU.64 R232, [R1+0x588] ;  /* 0x0005880001e87983 */ /* 0x000f280000300a00 */
[----:B------:R-:W-:Y:S04]  /*30050*/  LDGSTS.E [R14+-0x79c00], desc[UR4][R42.64], P0 ;  /* 0x864000002a0e7fae */ /* 0x000fe80008121844 */
[----:B------:R-:W-:Y:S04]  /*30060*/  LDGSTS.E [R13+-0x79800], desc[UR4][R38.64], P0 ;  /* 0x86800000260d7fae */ /* 0x000fe80008121844 */
[----:B------:R-:W-:Y:S04]  /*30070*/  LDGSTS.E [R12+-0x79400], desc[UR4][R40.64], P0 ;  /* 0x86c00000280c7fae */ /* 0x000fe80008121844 */
[----:B------:R-:W-:Y:S01]  /*30080*/  LDGSTS.E [R15+-0x79000], desc[UR4][R44.64], P0 ;  /* 0x870000002c0f7fae */ /* 0x000fe20008121844 */
[----:B--2---:R-:W-:-:S03]  /*30090*/  IMAD.WIDE R50, R2, 0x4, R236 ;  /* 0x0000000402327825 */ /* 0x004fc600078e02ec */
[----:B------:R-:W2:Y:S01]  /*300a0*/  LDL.LU.64 R236, [R1+0x568] ;  /* 0x0005680001ec7983 */ /* 0x000ea20000300a00 */
[----:B------:R-:W-:-:S03]  /*300b0*/  IMAD.WIDE R46, R2, 0x4, R238 ;  /* 0x00000004022e7825 */ /* 0x000fc600078e02ee */
[----:B------:R-:W2:Y:S04]  /*300c0*/  LDL.LU.64 R238, [R1+0x548] ;  /* 0x0005480001ee7983 */ /* 0x000ea80000300a00 */
[----:B------:R-:W-:Y:S04]  /*300d0*/  LDGSTS.E [R14+-0x78c00], desc[UR4][R50.64], P0 ;  /* 0x87400000320e7fae */ /* 0x000fe80008121844 */
[----:B------:R-:W-:Y:S01]  /*300e0*/  LDGSTS.E [R13+-0x78800], desc[UR4][R46.64], P0 ;  /* 0x878000002e0d7fae */ /* 0x000fe20008121844 */
[----:B---3--:R-:W-:-:S03]  /*300f0*/  IMAD.WIDE R48, R2, 0x4, R242 ;  /* 0x0000000402307825 */ /* 0x008fc600078e02f2 */
[----:B------:R-:W3:Y:S04]  /*30100*/  LDL.LU.64 R242, [R1+0x528] ;  /* 0x0005280001f27983 */ /* 0x000ee80000300a00 */
[----:B------:R-:W-:Y:S04]  /*30110*/  STL.64 [R1+0x1ce0], R44 ;  /* 0x001ce02c01007387 */ /* 0x000fe80000100a00 */
[----:B------:R-:W-:Y:S01]  /*30120*/  STL.64 [R1+0x1ce8], R50 ;  /* 0x001ce83201007387 */ /* 0x000fe20000100a00 */
[----:B------:R-:W-:-:S03]  /*30130*/  IMAD.WIDE R52, R2, 0x4, R230 ;  /* 0x0000000402347825 */ /* 0x000fc600078e02e6 */
[----:B------:R-:W-:Y:S01]  /*30140*/  STL.64 [R1+0x1cf0], R46 ;  /* 0x001cf02e01007387 */ /* 0x000fe20000100a00 */
[----:B------:R-:W-:-:S03]  /*30150*/  IMAD.WIDE R58, R2, 0x4, R234 ;  /* 0x00000004023a7825 */ /* 0x000fc600078e02ea */
[----:B------:R-:W-:Y:S04]  /*30160*/  LDGSTS.E [R12+-0x78400], desc[UR4][R48.64], P0 ;  /* 0x87c00000300c7fae */ /* 0x000fe80008121844 */
[----:B------:R-:W-:Y:S04]  /*30170*/  LDGSTS.E [R15+-0x70000], desc[UR4][R52.64], P0 ;  /* 0x90000000340f7fae */ /* 0x000fe80008121844 */
[----:B------:R-:W-:Y:S01]  /*30180*/  LDGSTS.E [R14+-0x6fc00], desc[UR4][R58.64], P0 ;  /* 0x904000003a0e7fae */ /* 0x000fe20008121844 */
[----:B----4-:R-:W-:-:S03]  /*30190*/  IMAD.WIDE R54, R2, 0x4, R244 ;  /* 0x0000000402367825 */ /* 0x010fc600078e02f4 */
[----:B------:R-:W4:Y:S01]  /*301a0*/  LDL.LU.64 R244, [R1+0x508] ;  /* 0x0005080001f47983 */ /* 0x000f220000300a00 */
[----:B------:R-:W-:-:S03]  /*301b0*/  IMAD.WIDE R56, R2, 0x4, R240 ;  /* 0x0000000402387825 */ /* 0x000fc600078e02f0 */
[----:B------:R-:W4:Y:S04]  /*301c0*/  LDL.LU.64 R230, [R1+0x4e8] ;  /* 0x0004e80001e67983 */ /* 0x000f280000300a00 */
[----:B------:R-:W4:Y:S04]  /*301d0*/  LDL.LU.64 R234, [R1+0x4c8] ;  /* 0x0004c80001ea7983 */ /* 0x000f280000300a00 */
[----:B------:R-:W4:Y:S04]  /*301e0*/  LDL.LU.64 R240, [R1+0x490] ;  /* 0x0004900001f07983 */ /* 0x000f280000300a00 */
[----:B------:R-:W-:Y:S04]  /*301f0*/  LDGSTS.E [R13+-0x6f800], desc[UR4][R54.64], P0 ;  /* 0x90800000360d7fae */ /* 0x000fe80008121844 */
[----:B------:R-:W-:Y:S01]  /*30200*/  LDGSTS.E [R12+-0x6f400], desc[UR4][R56.64], P0 ;  /* 0x90c00000380c7fae */ /* 0x000fe20008121844 */
[----:B--2---:R-:W-:-:S03]  /*30210*/  IMAD.WIDE R62, R2, 0x4, R238 ;  /* 0x00000004023e7825 */ /* 0x004fc600078e02ee */
[----:B------:R-:W2:Y:S04]  /*30220*/  LDL.LU.64 R238, [R1+0x488] ;  /* 0x0004880001ee7983 */ /* 0x000ea80000300a00 */
[----:B------:R-:W2:Y:S04]  /*30230*/  LDL.LU.64 R226, [R1+0x458] ;  /* 0x0004580001e27983 */ /* 0x000ea80000300a00 */
[----:B------:R-:W2:Y:S01]  /*30240*/  LDL.LU.64 R228, [R1+0x450] ;  /* 0x0004500001e47983 */ /* 0x000ea20000300a00 */
[----:B---3--:R-:W-:-:S03]  /*30250*/  IMAD.WIDE R70, R2, 0x4, R242 ;  /* 0x0000000402467825 */ /* 0x008fc600078e02f2 */
[----:B------:R-:W3:Y:S01]  /*30260*/  LDL.LU.64 R242, [R1+0x420] ;  /* 0x0004200001f27983 */ /* 0x000ee20000300a00 */
[----:B------:R-:W-:-:S03]  /*30270*/  IMAD.WIDE R60, R2, 0x4, R232 ;  /* 0x00000004023c7825 */ /* 0x000fc600078e02e8 */
[----:B------:R-:W3:Y:S01]  /*30280*/  LDL.LU.64 R232, [R1+0x418] ;  /* 0x0004180001e87983 */ /* 0x000ee20000300a00 */
[----:B------:R-:W-:-:S03]  /*30290*/  IMAD.WIDE R64, R2, 0x4, R236 ;  /* 0x0000000402407825 */ /* 0x000fc600078e02ec */
[----:B------:R-:W3:Y:S04]  /*302a0*/  LDL.LU.64 R236, [R1+0x3e8] ;  /* 0x0003e80001ec7983 */ /* 0x000ee80000300a00 */
[----:B------:R-:W-:Y:S04]  /*302b0*/  LDGSTS.E [R15+-0x6f000], desc[UR4][R60.64], P0 ;  /* 0x910000003c0f7fae */ /* 0x000fe80008121844 */
[----:B------:R-:W-:Y:S04]  /*302c0*/  LDGSTS.E [R14+-0x6ec00], desc[UR4][R64.64], P0 ;  /* 0x91400000400e7fae */ /* 0x000fe80008121844 */
[----:B------:R-:W-:Y:S04]  /*302d0*/  LDGSTS.E [R13+-0x6e800], desc[UR4][R62.64], P0 ;  /* 0x918000003e0d7fae */ /* 0x000fe80008121844 */
[----:B------:R-:W-:Y:S01]  /*302e0*/  LDGSTS.E [R12+-0x6e400], desc[UR4][R70.64], P0 ;  /* 0x91c00000460c7fae */ /* 0x000fe20008121844 */
[----:B----4-:R-:W-:-:S03]  /*302f0*/  IMAD.WIDE R66, R2, 0x4, R244 ;  /* 0x0000000402427825 */ /* 0x010fc600078e02f4 */
[----:B------:R-:W4:Y:S01]  /*30300*/  LDL.LU.64 R244, [R1+0x3e0] ;  /* 0x0003e00001f47983 */ /* 0x000f220000300a00 */
[----:B------:R-:W-:-:S03]  /*30310*/  IMAD.WIDE R78, R2, 0x4, R230 ;  /* 0x00000004024e7825 */ /* 0x000fc600078e02e6 */
[----:B------:R-:W-:Y:S01]  /*30320*/  LDGSTS.E [R15+-0x6e000], desc[UR4][R66.64], P0 ;  /* 0x92000000420f7fae */ /* 0x000fe20008121844 */
[----:B------:R-:W-:-:S03]  /*30330*/  IMAD.WIDE R76, R2, 0x4, R234 ;  /* 0x00000004024c7825 */ /* 0x000fc600078e02ea */
[----:B------:R-:W-:Y:S01]  /*30340*/  LDGSTS.E [R14+-0x6dc00], desc[UR4][R78.64], P0 ;  /* 0x924000004e0e7fae */ /* 0x000fe20008121844 */
[----:B------:R-:W-:-:S03]  /*30350*/  IMAD.WIDE R68, R2, 0x4, R240 ;  /* 0x0000000402447825 */ /* 0x000fc600078e02f0 */
[----:B------:R-:W4:Y:S04]  /*30360*/  LDL.LU.64 R240, [R1+0x3b0] ;  /* 0x0003b00001f07983 */ /* 0x000f280000300a00 */
[----:B------:R-:W4:Y:S04]  /*30370*/  LDL.LU.64 R230, [R1+0x3a8] ;  /* 0x0003a80001e67983 */ /* 0x000f280000300a00 */
[----:B------:R-:W4:Y:S04]  /*30380*/  LDL.LU.64 R234, [R1+0x378] ;  /* 0x0003780001ea7983 */ /* 0x000f280000300a00 */
[----:B------:R-:W-:Y:S04]  /*30390*/  LDGSTS.E [R13+-0x6d800], desc[UR4][R76.64], P0 ;  /* 0x928000004c0d7fae */ /* 0x000fe80008121844 */
[----:B------:R-:W-:Y:S01]  /*303a0*/  LDGSTS.E [R12+-0x6d400], desc[UR4][R68.64], P0 ;  /* 0x92c00000440c7fae */ /* 0x000fe20008121844 */
[----:B--2---:R-:W-:-:S03]  /*303b0*/  IMAD.WIDE R72, R2, 0x4, R238 ;  /* 0x0000000402487825 */ /* 0x004fc600078e02ee */
[----:B------:R-:W2:Y:S01]  /*303c0*/  LDL.LU.64 R238, [R1+0x370] ;  /* 0x0003700001ee7983 */ /* 0x000ea20000300a00 */
[----:B------:R-:W-:-:S03]  /*303d0*/  IMAD.WIDE R86, R2, 0x4, R226 ;  /* 0x0000000402567825 */ /* 0x000fc600078e02e2 */
[----:B------:R-:W-:Y:S01]  /*303e0*/  LDGSTS.E [R15+-0x6d000], desc[UR4][R72.64], P0 ;  /* 0x93000000480f7fae */ /* 0x000fe20008121844 */
[----:B------:R-:W-:-:S03]  /*303f0*/  IMAD.WIDE R84, R2, 0x4, R228 ;  /* 0x0000000402547825 */ /* 0x000fc600078e02e4 */
[----:B------:R-:W-:Y:S04]  /*30400*/  LDGSTS.E [R14+-0x6cc00], desc[UR4][R86.64], P0 ;  /* 0x93400000560e7fae */ /* 0x000fe80008121844 */
[----:B------:R-:W-:Y:S01]  /*30410*/  LDGSTS.E [R13+-0x6c800], desc[UR4][R84.64], P0 ;  /* 0x93800000540d7fae */ /* 0x000fe20008121844 */
[----:B---3--:R-:W-:-:S03]  /*30420*/  IMAD.WIDE R74, R2, 0x4, R242 ;  /* 0x00000004024a7825 */ /* 0x008fc600078e02f2 */
[----:B------:R-:W3:Y:S01]  /*30430*/  LDL.LU.64 R242, [R1+0x350] ;  /* 0x0003500001f27983 */ /* 0x000ee20000300a00 */
[----:B------:R-:W-:-:S03]  /*30440*/  IMAD.WIDE R80, R2, 0x4, R232 ;  /* 0x0000000402507825 */ /* 0x000fc600078e02e8 */
[----:B------:R-:W-:Y:S01]  /*30450*/  LDGSTS.E [R12+-0x6c400], desc[UR4][R74.64], P0 ;  /* 0x93c000004a0c7fae */ /* 0x000fe20008121844 */
[----:B------:R-:W-:-:S03]  /*30460*/  IMAD.WIDE R94, R2, 0x4, R236 ;  /* 0x00000004025e7825 */ /* 0x000fc600078e02ec */
[----:B------:R-:W-:Y:S04]  /*30470*/  LDGSTS.E [R15+-0x6c000], desc[UR4][R80.64], P0 ;  /* 0x94000000500f7fae */ /* 0x000fe80008121844 */
[----:B------:R-:W-:Y:S01]  /*30480*/  LDGSTS.E [R14+-0x6bc00], desc[UR4][R94.64], P0 ;  /* 0x944000005e0e7fae */ /* 0x000fe20008121844 */
[----:B----4-:R-:W-:-:S03]  /*30490*/  IMAD.WIDE R92, R2, 0x4, R244 ;  /* 0x00000004025c7825 */ /* 0x010fc600078e02f4 */
[----:B------:R-:W4:Y:S04]  /*304a0*/  LDL.LU.64 R244, [R1+0x320] ;  /* 0x0003200001f47983 */ /* 0x000f280000300a00 */
[----:B------:R-:W4:Y:S04]  /*304b0*/  LDL.LU.64 R232, [R1+0x318] ;  /* 0x0003180001e87983 */ /* 0x000f280000300a00 */
[----:B------:R-:W4:Y:S01]  /*304c0*/  LDL.LU.64 R236, [R1+0x2e8] ;  /* 0x0002e80001ec7983 */ /* 0x000f220000300a00 */
[----:B------:R-:W-:-:S03]  /*304d0*/  IMAD.WIDE R82, R2, 0x4, R240 ;  /* 0x0000000402527825 */ /* 0x000fc600078e02f0 */
[----:B------:R-:W4:Y:S01]  /*304e0*/  LDL.LU.64 R240, [R1+0x2e0] ;  /* 0x0002e00001f07983 */ /* 0x000f220000300a00 */
[----:B------:R-:W-:-:S03]  /*304f0*/  IMAD.WIDE R88, R2, 0x4, R230 ;  /* 0x0000000402587825 */ /* 0x000fc600078e02e6 */
[----:B------:R-:W4:Y:S01]  /*30500*/  LDL.LU.64 R106, [R1+0x2b0] ;  /* 0x0002b000016a7983 */ /* 0x000f220000300a00 */
[----:B------:R-:W-:-:S03]  /*30510*/  IMAD.WIDE R102, R2, 0x4, R234 ;  /* 0x0000000402667825 */ /* 0x000fc600078e02ea */
[----:B------:R-:W4:Y:S04]  /*30520*/  LDL.LU.64 R226, [R1+0x2a8] ;  /* 0x0002a80001e27983 */ /* 0x000f280000300a00 */
[----:B------:R-:W4:Y:S04]  /*30530*/  LDL.LU.64 R234, [R1+0x278] ;  /* 0x0002780001ea7983 */ /* 0x000f280000300a00 */
[----:B------:R-:W4:Y:S04]  /*30540*/  LDL.LU.64 R230, [R1+0x270] ;  /* 0x0002700001e67983 */ /* 0x000f280000300a00 */
[----:B------:R-:W-:Y:S04]  /*30550*/  LDGSTS.E [R13+-0x6b800], desc[UR4][R92.64], P0 ;  /* 0x948000005c0d7fae */ /* 0x000fe80008121844 */
[----:B------:R-:W-:Y:S04]  /*30560*/  LDGSTS.E [R12+-0x6b400], desc[UR4][R82.64], P0 ;  /* 0x94c00000520c7fae */ /* 0x000fe80008121844 */
[----:B------:R-:W-:Y:S04]  /*30570*/  LDGSTS.E [R15+-0x6b000], desc[UR4][R88.64], P0 ;  /* 0x95000000580f7fae */ /* 0x000fe80008121844 */
[----:B------:R1:W-:Y:S01]  /*30580*/  LDGSTS.E [R14+-0x6ac00], desc[UR4][R102.64], P0 ;  /* 0x95400000660e7fae */ /* 0x0003e20008121844 */
[----:B--2---:R-:W-:Y:S01]  /*30590*/  IMAD.WIDE R100, R2, 0x4, R238 ;  /* 0x0000000402647825 */ /* 0x004fe200078e02ee */
[----:B------:R-:W-:-:S03]  /*305a0*/  IADD3 R104, R249, 0x100000, RZ ;  /* 0x00100000f9687810 */ /* 0x000fc60007ffe0ff */
[----:B------:R-:W-:Y:S01]  /*305b0*/  VIADD R105, R249, 0x100000 ;  /* 0x00100000f9697836 */ /* 0x000fe20000000000 */
[----:B------:R-:W-:Y:S01]  /*305c0*/  LDGSTS.E [R13+-0x6a800], desc[UR4][R100.64], P0 ;  /* 0x95800000640d7fae */ /* 0x000fe20008121844 */
[----:B---3--:R-:W-:-:S03]  /*305d0*/  IMAD.WIDE R90, R2, 0x4, R242 ;  /* 0x00000004025a7825 */ /* 0x008fc600078e02f2 */
[----:B------:R-:W2:Y:S04]  /*305e0*/  LDL.LU.64 R242, [R1+0xa18] ;  /* 0x000a180001f27983 */ /* 0x000ea80000300a00 */
[----:B------:R-:W3:Y:S01]  /*305f0*/  LDL.LU.64 R238, [R1+0xa00] ;  /* 0x000a000001ee7983 */ /* 0x000ee20000300a00 */
[----:B------:R-:W-:-:S03]  /*30600*/  VIADD R115, R249, 0x100000 ;  /* 0x00100000f9737836 */ /* 0x000fc60000000000 */
[----:B------:R-:W-:Y:S01]  /*30610*/  LDGSTS.E [R12+-0x6a400], desc[UR4][R90.64], P0 ;  /* 0x95c000005a0c7fae */ /* 0x000fe20008121844 */
[----:B----4-:R-:W-:-:S03]  /*30620*/  IMAD.WIDE R96, R2, 0x4, R244 ;  /* 0x0000000402607825 */ /* 0x010fc600078e02f4 */
[----:B------:R-:W4:Y:S01]  /*30630*/  LDL.LU.64 R244, [R1+0x9e8] ;  /* 0x0009e80001f47983 */ /* 0x000f220000300a00 */
[----:B-1----:R-:W-:-:S03]  /*30640*/  IMAD.WIDE R14, R2, 0x4, R232 ;  /* 0x00000004020e7825 */ /* 0x002fc600078e02e8 */
[----:B------:R-:W-:Y:S01]  /*30650*/  LDGSTS.E [R105+-0x6a000], desc[UR4][R96.64], P0 ;  /* 0x9600000060697fae */ /* 0x000fe20008121844 */
[----:B------:R-:W-:-:S03]  /*30660*/  IMAD.WIDE R108, R2, 0x4, R236 ;  /* 0x00000004026c7825 */ /* 0x000fc600078e02ec */
[----:B------:R1:W-:Y:S01]  /*30670*/  LDGSTS.E [R104+-0x69c00], desc[UR4][R14.64], P0 ;  /* 0x964000000e687fae */ /* 0x0003e20008121844 */
[----:B------:R-:W-:-:S03]  /*30680*/  IMAD.WIDE R98, R2, 0x4, R240 ;  /* 0x0000000402627825 */ /* 0x000fc600078e02f0 */
[----:B------:R-:W4:Y:S04]  /*30690*/  LDL.LU.64 R240, [R1+0x9d8] ;  /* 0x0009d80001f07983 */ /* 0x000f280000300a00 */
[----:B------:R-:W4:Y:S04]  /*306a0*/  LDL.LU.64 R236, [R1+0x9c0] ;  /* 0x0009c00001ec7983 */ /* 0x000f280000300a00 */
[----:B------:R-:W4:Y:S01]  /*306b0*/  LDL.LU.64 R232, [R1+0x9a8] ;  /* 0x0009a80001e87983 */ /* 0x000f220000300a00 */
[----:B------:R-:W-:-:S03]  /*306c0*/  IMAD.WIDE R112, R2, 0x4, R234 ;  /* 0x0000000402707825 */ /* 0x000fc600078e02ea */
[----:B------:R-:W4:Y:S04]  /*306d0*/  LDL.LU.64 R228, [R1+0x990] ;  /* 0x0009900001e47983 */ /* 0x000f280000300a00 */
[----:B------:R-:W4:Y:S01]  /*306e0*/  LDL.LU.64 R234, [R1+0x980] ;  /* 0x0009800001ea7983 */ /* 0x000f220000300a00 */
[----:B--2---:R-:W-:-:S03]  /*306f0*/  IMAD.WIDE R18, R2, 0x4, R242 ;  /* 0x0000000402127825 */ /* 0x004fc600078e02f2 */
[----:B------:R-:W-:Y:S04]  /*30700*/  LDGSTS.E [R13+-0x69800], desc[UR4][R108.64], P0 ;  /* 0x968000006c0d7fae */ /* 0x000fe80008121844 */
[----:B------:R-:W2:Y:S01]  /*30710*/  LDL.LU.64 R242, [R1+0x970] ;  /* 0x0009700001f27983 */ /* 0x000ea20000300a00 */
[----:B---3--:R-:W-:-:S03]  /*30720*/  IMAD.WIDE R16, R2, 0x4, R238 ;  /* 0x0000000402107825 */ /* 0x008fc600078e02ee */
[----:B------:R3:W-:Y:S04]  /*30730*/  STL.64 [R1+0x18], R18 ;  /* 0x0000181201007387 */ /* 0x0007e80000100a00 */
[----:B------:R-:W3:Y:S01]  /*30740*/  LDL.LU.64 R238, [R1+0x958] ;  /* 0x0009580001ee7983 */ /* 0x000ee20000300a00 */
[----:B-1----:R-:W-:-:S03]  /*30750*/  IMAD.WIDE R104, R2, 0x4, R106 ;  /* 0x0000000402687825 */ /* 0x002fc600078e026a */
[----:B------:R-:W-:Y:S01]  /*30760*/  LDGSTS.E [R12+-0x69400], desc[UR4][R98.64], P0 ;  /* 0x96c00000620c7fae */ /* 0x000fe20008121844 */
[----:B------:R-:W-:Y:S02]  /*30770*/  VIADD R114, R249, 0x100000 ;  /* 0x00100000f9727836 */ /* 0x000fe40000000000 */
[C---:B------:R-:W-:Y:S01]  /*30780*/  IMAD.WIDE R110, R2.reuse, 0x4, R226 ;  /* 0x00000004026e7825 */ /* 0x040fe200078e02e2 */
[----:B------:R1:W-:Y:S03]  /*30790*/  LDGSTS.E [R115+-0x69000], desc[UR4][R104.64], P0 ;  /* 0x9700000068737fae */ /* 0x0003e60008121844 */
[C---:B------:R-:W-:Y:S01]  /*307a0*/  IMAD.WIDE R106, R2.reuse, 0x4, R230 ;  /* 0x00000004026a7825 */ /* 0x040fe200078e02e6 */
[----:B------:R1:W-:Y:S03]  /*307b0*/  LDGSTS.E [R114+-0x68c00], desc[UR4][R110.64], P0 ;  /* 0x974000006e727fae */ /* 0x0003e60008121844 */
[----:B----4-:R-:W-:Y:S01]  /*307c0*/  IMAD.WIDE R244, R2, 0x4, R244 ;  /* 0x0000000402f47825 */ /* 0x010fe200078e02f4 */
[----:B------:R4:W-:Y:S03]  /*307d0*/  LDGSTS.E [R13+-0x68800], desc[UR4][R112.64], P0 ;  /* 0x97800000700d7fae */ /* 0x0009e60008121844 */
[C---:B-1----:R-:W-:Y:S01]  /*307e0*/  VIADD R115, R250.reuse, 0x100000 ;  /* 0x00100000fa737836 */ /* 0x042fe20000000000 */
[----:B------:R-:W3:Y:S01]  /*307f0*/  LDL.LU.64 R118, [R1+0x948] ;  /* 0x0009480001767983 */ /* 0x000ee20000300a00 */
[----:B------:R-:W-:-:S03]  /*30800*/  IADD3 R114, R250, 0x100000, RZ ;  /* 0x00100000fa727810 */ /* 0x000fc60007ffe0ff */
[----:B------:R1:W-:Y:S01]  /*30810*/  LDGSTS.E [R12+-0x68400], desc[UR4][R106.64], P0 ;  /* 0x97c000006a0c7fae */ /* 0x0003e20008121844 */
[C---:B------:R-:W-:Y:S02]  /*30820*/  VIADD R117, R250.reuse, 0x100000 ;  /* 0x00100000fa757836 */ /* 0x040fe40000000000 */
[----:B----4-:R-:W-:Y:S01]  /*30830*/  VIADD R13, R250, 0x100000 ;  /* 0x00100000fa0d7836 */ /* 0x010fe20000000000 */
[----:B------:R4:W-:Y:S01]  /*30840*/  STL.64 [R1+0x8], R16 ;  /* 0x0000081001007387 */ /* 0x0009e20000100a00 */
[----:B------:R-:W-:Y:S01]  /*30850*/  IMAD.WIDE R240, R2, 0x4, R240 ;  /* 0x0000000402f07825 */ /* 0x000fe200078e02f0 */
[----:B------:R-:W-:Y:S02]  /*30860*/  IADD3 R116, R250, 0x100000, RZ ;  /* 0x00100000fa747810 */ /* 0x000fe40007ffe0ff */
[----:B------:R-:W4:Y:S01]  /*30870*/  LDL.LU.64 R226, [R1+0x938] ;  /* 0x0009380001e27983 */ /* 0x000f220000300a00 */
[----:B------:R-:W-:-:S03]  /*30880*/  IMAD.WIDE R236, R2, 0x4, R236 ;  /* 0x0000000402ec7825 */ /* 0x000fc600078e02ec */
[----:B------:R-:W4:Y:S01]  /*30890*/  LDL.LU.64 R230, [R1+0x920] ;  /* 0x0009200001e67983 */ /* 0x000f220000300a00 */
[----:B-1----:R-:W-:Y:S02]  /*308a0*/  VIADD R12, R250, 0x100000 ;  /* 0x00100000fa0c7836 */ /* 0x002fe40000000000 */
[C---:B------:R-:W-:Y:S01]  /*308b0*/  IMAD.WIDE R232, R2.reuse, 0x4, R232 ;  /* 0x0000000402e87825 */ /* 0x040fe200078e02e8 */
[----:B------:R-:W-:Y:S04]  /*308c0*/  LDGSTS.E [R115+-0x7ff00], desc[UR4][R18.64], P0 ;  /* 0x8010000012737fae */ /* 0x000fe80008121844 */
[----:B------:R1:W-:Y:S04]  /*308d0*/  LDGSTS.E [R114+-0x7fb00], desc[UR4][R16.64], P0 ;  /* 0x8050000010727fae */ /* 0x0003e80008121844 */
[----:B------:R-:W4:Y:S04]  /*308e0*/  LDL.LU.64 R128, [R1+0x910] ;  /* 0x0009100001807983 */ /* 0x000f280000300a00 */
[----:B------:R-:W-:Y:S04]  /*308f0*/  LDGSTS.E [R13+-0x7f700], desc[UR4][R244.64], P0 ;  /* 0x80900000f40d7fae */ /* 0x000fe80008121844 */
[----:B------:R-:W-:Y:S01]  /*30900*/  LDGSTS.E [R12+-0x7f300], desc[UR4][R240.64], P0 ;  /* 0x80d00000f00c7fae */ /* 0x000fe20008121844 */
[----:B-1----:R-:W-:-:S03]  /*30910*/  IMAD.WIDE R114, R2, 0x4, R234 ;  /* 0x0000000402727825 */ /* 0x002fc600078e02ea */
[----:B------:R-:W4:Y:S04]  /*30920*/  LDL.LU.64 R126, [R1+0x900] ;  /* 0x00090000017e7983 */ /* 0x000f280000300a00 */
[----:B------:R-:W4:Y:S04]  /*30930*/  LDL.LU.64 R234, [R1+0x8e8] ;  /* 0x0008e80001ea7983 */ /* 0x000f280000300a00 */
[----:B------:R-:W-:Y:S04]  /*30940*/  LDGSTS.E [R117+-0x7ef00], desc[UR4][R236.64], P0 ;  /* 0x81100000ec757fae */ /* 0x000fe80008121844 */
[----:B------:R2:W-:Y:S02]  /*30950*/  LDGSTS.E [R116+-0x7eb00], desc[UR4][R232.64], P0 ;  /* 0x81500000e8747fae */ /* 0x0005e40008121844 */
[----:B--2---:R-:W-:-:S02]  /*30960*/  IMAD.WIDE R116, R2, 0x4, R242 ;  /* 0x0000000402747825 */ /* 0x004fc400078e02f2 */
[----:B------:R-:W2:Y:S04]  /*30970*/  LDL.LU.64 R242, [R1+0x8d8] ;  /* 0x0008d80001f27983 */ /* 0x000ea80000300a00 */
[----:B------:R-:W2:Y:S01]  /*30980*/  LDL.LU.64 R134, [R1+0x8c0] ;  /* 0x0008c00001867983 */ /* 0x000ea20000300a00 */
[----:B---3--:R-:W-:-:S03]  /*30990*/  IMAD.WIDE R122, R2, 0x4, R238 ;  /* 0x00000004027a7825 */ /* 0x008fc600078e02ee */
[----:B------:R-:W3:Y:S01]  /*309a0*/  LDL.LU.64 R238, [R1+0x8b0] ;  /* 0x0008b00001ee7983 */ /* 0x000ee20000300a00 */
[----:B------:R-:W-:-:S04]  /*309b0*/  IMAD.WIDE R228, R2, 0x4, R228 ;  /* 0x0000000402e47825 */ /* 0x000fc800078e02e4 */
[C---:B------:R-:W-:Y:S01]  /*309c0*/  VIADD R125, R250.reuse, 0x100000 ;  /* 0x00100000fa7d7836 */ /* 0x040fe20000000000 */
[----:B------:R-:W-:Y:S01]  /*309d0*/  LDGSTS.E [R13+-0x7e700], desc[UR4][R228.64], P0 ;  /* 0x81900000e40d7fae */ /* 0x000fe20008121844 */
[----:B------:R-:W-:-:S03]  /*309e0*/  VIADD R124, R250, 0x100000 ;  /* 0x00100000fa7c7836 */ /* 0x000fc60000000000 */
[----:B------:R-:W-:Y:S01]  /*309f0*/  LDGSTS.E [R12+-0x7e300], desc[UR4][R114.64], P0 ;  /* 0x81d00000720c7fae */ /* 0x000fe20008121844 */
[----:B------:R-:W-:-:S03]  /*30a00*/  VIADD R133, R250, 0x100000 ;  /* 0x00100000fa857836 */ /* 0x000fc60000000000 */
[----:B------:R-:W-:Y:S01]  /*30a10*/  LDGSTS.E [R125+-0x7df00], desc[UR4][R116.64], P0 ;  /* 0x82100000747d7fae */ /* 0x000fe20008121844 */
[----:B------:R-:W-:Y:S01]  /*30a20*/  IADD3 R132, R250, 0x100000, RZ ;  /* 0x00100000fa847810 */ /* 0x000fe20007ffe0ff */
[C---:B------:R-:W-:Y:S02]  /*30a30*/  IMAD.WIDE R118, R2.reuse, 0x4, R118 ;  /* 0x0000000402767825 */ /* 0x040fe400078e0276 */
[----:B------:R1:W-:Y:S04]  /*30a40*/  LDGSTS.E [R124+-0x7db00], desc[UR4][R122.64], P0 ;  /* 0x825000007a7c7fae */ /* 0x0003e80008121844 */
[----:B------:R-:W-:Y:S01]  /*30a50*/  LDGSTS.E [R13+-0x7d700], desc[UR4][R118.64], P0 ;  /* 0x82900000760d7fae */ /* 0x000fe20008121844 */
[----:B----4-:R-:W-:-:S03]  /*30a60*/  IMAD.WIDE R120, R2, 0x4, R226 ;  /* 0x0000000402787825 */ /* 0x010fc600078e02e2 */
[----:B------:R-:W4:Y:S01]  /*30a70*/  LDL.LU.64 R226, [R1+0x8a0] ;  /* 0x0008a00001e27983 */ /* 0x000f220000300a00 */
[----:B-1----:R-:W-:-:S03]  /*30a80*/  IMAD.WIDE R124, R2, 0x4, R230 ;  /* 0x00000004027c7825 */ /* 0x002fc600078e02e6 */
[----:B------:R-:W4:Y:S04]  /*30a90*/  LDL.LU.64 R230, [R1+0x888] ;  /* 0x0008880001e67983 */ /* 0x000f280000300a00 */
[----:B------:R-:W4:Y:S04]  /*30aa0*/  LDL.LU.64 R144, [R1+0x878] ;  /* 0x0008780001907983 */ /* 0x000f280000300a00 */
[----:B------:R-:W-:Y:S01]  /*30ab0*/  LDGSTS.E [R12+-0x7d300], desc[UR4][R120.64], P0 ;  /* 0x82d00000780c7fae */ /* 0x000fe20008121844 */
[----:B------:R-:W-:-:S03]  /*30ac0*/  IMAD.WIDE R130, R2, 0x4, R128 ;  /* 0x0000000402827825 */ /* 0x000fc600078e0280 */
[----:B------:R-:W4:Y:S04]  /*30ad0*/  LDL.LU.64 R142, [R1+0x860] ;  /* 0x00086000018e7983 */ /* 0x000f280000300a00 */
[----:B------:R-:W-:Y:S04]  /*30ae0*/  LDGSTS.E [R133+-0x7cf00], desc[UR4][R124.64], P0 ;  /* 0x831000007c857fae */ /* 0x000fe80008121844 */
[----:B------:R2:W-:Y:S01]  /*30af0*/  LDGSTS.E [R132+-0x7cb00], desc[UR4][R130.64], P0 ;  /* 0x8350000082847fae */ /* 0x0005e20008121844 */
[----:B------:R-:W-:-:S03]  /*30b00*/  IMAD.WIDE R128, R2, 0x4, R234 ;  /* 0x0000000402807825 */ /* 0x000fc600078e02ea */
[----:B------:R-:W4:Y:S01]  /*30b10*/  LDL.LU.64 R234, [R1+0x848] ;  /* 0x0008480001ea7983 */ /* 0x000f220000300a00 */
[----:B--2---:R-:W-:-:S03]  /*30b20*/  IMAD.WIDE R132, R2, 0x4, R242 ;  /* 0x0000000402847825 */ /* 0x004fc600078e02f2 */
[----:B------:R-:W2:Y:S01]  /*30b30*/  LDL.LU.64 R242, [R1+0x838] ;  /* 0x0008380001f27983 */ /* 0x000ea20000300a00 */
[----:B------:R-:W-:-:S03]  /*30b40*/  IMAD.WIDE R138, R2, 0x4, R134 ;  /* 0x00000004028a7825 */ /* 0x000fc600078e0286 */
        /* <DEDUP_REMOVED lines=10> */
[----:B------:R-:W-:-:S03]  /*30bf0*/  IADD3 R148, R250, 0x100000, RZ ;  /* 0x00100000fa947810 */ /* 0x000fc60007ffe0ff */
[----:B------:R1:W-:Y:S04]  /*30c00*/  LDGSTS.E [R140+-0x7bb00], desc[UR4][R138.64], P0 ;  /* 0x845000008a8c7fae */ /* 0x0003e80008121844 */
[----:B------:R-:W-:Y:S01]  /*30c10*/  LDGSTS.E [R13+-0x7b700], desc[UR4][R134.64], P0 ;  /* 0x84900000860d7fae */ /* 0x000fe20008121844 */
[----:B----4-:R-:W-:-:S03]  /*30c20*/  IMAD.WIDE R136, R2, 0x4, R226 ;  /* 0x0000000402887825 */ /* 0x010fc600078e02e2 */
[----:B------:R-:W4:Y:S01]  /*30c30*/  LDL.LU.64 R226, [R1+0x808] ;  /* 0x0008080001e27983 */ /* 0x000f220000300a00 */
[----:B-1----:R-:W-:-:S03]  /*30c40*/  IMAD.WIDE R140, R2, 0x4, R230 ;  /* 0x00000004028c7825 */ /* 0x002fc600078e02e6 */
[----:B------:R-:W4:Y:S01]  /*30c50*/  LDL.LU.64 R230, [R1+0x7f0] ;  /* 0x0007f00001e67983 */ /* 0x000f220000300a00 */
[----:B------:R-:W-:-:S03]  /*30c60*/  IMAD.WIDE R146, R2, 0x4, R144 ;  /* 0x0000000402927825 */ /* 0x000fc600078e0290 */
[----:B------:R-:W4:Y:S04]  /*30c70*/  LDL.LU.64 R160, [R1+0x7e0] ;  /* 0x0007e00001a07983 */ /* 0x000f280000300a00 */
[----:B------:R-:W-:Y:S04]  /*30c80*/  LDGSTS.E [R12+-0x7b300], desc[UR4][R136.64], P0 ;  /* 0x84d00000880c7fae */ /* 0x000fe80008121844 */
[----:B------:R-:W4:Y:S04]  /*30c90*/  LDL.LU.64 R158, [R1+0x7d0] ;  /* 0x0007d000019e7983 */ /* 0x000f280000300a00 */
[----:B------:R-:W-:Y:S04]  /*30ca0*/  LDGSTS.E [R149+-0x7af00], desc[UR4][R140.64], P0 ;  /* 0x851000008c957fae */ /* 0x000fe80008121844 */
[----:B------:R2:W-:Y:S01]  /*30cb0*/  LDGSTS.E [R148+-0x7ab00], desc[UR4][R146.64], P0 ;  /* 0x8550000092947fae */ /* 0x0005e20008121844 */
[----:B------:R-:W-:-:S03]  /*30cc0*/  IMAD.WIDE R144, R2, 0x4, R234 ;  /* 0x0000000402907825 */ /* 0x000fc600078e02ea */
[----:B------:R-:W4:Y:S04]  /*30cd0*/  LDL.LU.64 R234, [R1+0x7b8] ;  /* 0x0007b80001ea7983 */ /* 0x000f280000300a00 */
[----:B------:R-:W4:Y:S04]  /*30ce0*/  LDL.LU.64 R166, [R1+0x7a8] ;  /* 0x0007a80001a67983 */ /* 0x000f280000300a00 */
[----:B------:R-:W4:Y:S01]  /*30cf0*/  LDL.LU.64 R168, [R1+0x798] ;  /* 0x0007980001a87983 */ /* 0x000f220000300a00 */
[----:B--2---:R-:W-:-:S03]  /*30d00*/  IMAD.WIDE R148, R2, 0x4, R242 ;  /* 0x0000000402947825 */ /* 0x004fc600078e02f2 */
[----:B------:R-:W2:Y:S01]  /*30d10*/  LDL.LU.64 R242, [R1+0x788] ;  /* 0x0007880001f27983 */ /* 0x000ea20000300a00 */
[----:B------:R-:W-:-:S04]  /*30d20*/  IMAD.WIDE R154, R2, 0x4, R150 ;  /* 0x00000004029a7825 */ /* 0x000fc800078e0296 */
[C---:B---3--:R-:W-:Y:S02]  /*30d30*/  IMAD.WIDE R150, R2.reuse, 0x4, R238 ;  /* 0x0000000402967825 */ /* 0x048fe400078e02ee */
[----:B------:R-:W3:Y:S02]  /*30d40*/  LDL.LU.64 R238, [R1+0x778] ;  /* 0x0007780001ee7983 */ /* 0x000ee40000300a00 */
        /* <DEDUP_REMOVED lines=9> */
[----:B------:R-:W3:Y:S04]  /*30de0*/  LDL.LU.64 R174, [R1+0x768] ;  /* 0x0007680001ae7983 */ /* 0x000ee80000300a00 */
[----:B------:R-:W-:Y:S01]  /*30df0*/  LDGSTS.E [R13+-0x79700], desc[UR4][R150.64], P0 ;  /* 0x86900000960d7fae */ /* 0x000fe20008121844 */
[----:B----4-:R-:W-:-:S03]  /*30e00*/  IMAD.WIDE R152, R2, 0x4, R226 ;  /* 0x0000000402987825 */ /* 0x010fc600078e02e2 */
[----:B------:R-:W4:Y:S01]  /*30e10*/  LDL.LU.64 R226, [R1+0x758] ;  /* 0x0007580001e27983 */ /* 0x000f220000300a00 */
[----:B-1----:R-:W-:-:S03]  /*30e20*/  IMAD.WIDE R156, R2, 0x4, R230 ;  /* 0x00000004029c7825 */ /* 0x002fc600078e02e6 */
[----:B------:R-:W-:Y:S01]  /*30e30*/  LDGSTS.E [R12+-0x79300], desc[UR4][R152.64], P0 ;  /* 0x86d00000980c7fae */ /* 0x000fe20008121844 */
[----:B------:R-:W-:-:S03]  /*30e40*/  IMAD.WIDE R162, R2, 0x4, R160 ;  /* 0x0000000402a27825 */ /* 0x000fc600078e02a0 */
[----:B------:R-:W-:Y:S04]  /*30e50*/  LDGSTS.E [R165+-0x78f00], desc[UR4][R156.64], P0 ;  /* 0x871000009ca57fae */ /* 0x000fe80008121844 */
[----:B------:R1:W-:Y:S04]  /*30e60*/  LDGSTS.E [R164+-0x78b00], desc[UR4][R162.64], P0 ;  /* 0x87500000a2a47fae */ /* 0x0003e80008121844 */
[----:B------:R-:W4:Y:S01]  /*30e70*/  LDL.LU.64 R230, [R1+0x748] ;  /* 0x0007480001e67983 */ /* 0x000f220000300a00 */
[----:B------:R-:W-:-:S03]  /*30e80*/  IMAD.WIDE R160, R2, 0x4, R234 ;  /* 0x0000000402a07825 */ /* 0x000fc600078e02ea */
[----:B------:R-:W4:Y:S01]  /*30e90*/  LDL.LU.64 R234, [R1+0x730] ;  /* 0x0007300001ea7983 */ /* 0x000f220000300a00 */
[----:B-1----:R-:W-:-:S04]  /*30ea0*/  IMAD.WIDE R164, R2, 0x4, R166 ;  /* 0x0000000402a47825 */ /* 0x002fc800078e02a6 */
[----:B------:R-:W-:-:S04]  /*30eb0*/  IMAD.WIDE R170, R2, 0x4, R168 ;  /* 0x0000000402aa7825 */ /* 0x000fc800078e02a8 */
[C---:B--2---:R-:W-:Y:S02]  /*30ec0*/  IMAD.WIDE R166, R2.reuse, 0x4, R242 ;  /* 0x0000000402a67825 */ /* 0x044fe400078e02f2 */
[----:B------:R-:W2:Y:S04]  /*30ed0*/  LDL.LU.64 R242, [R1+0x718] ;  /* 0x0007180001f27983 */ /* 0x000ea80000300a00 */
[----:B------:R-:W2:Y:S01]  /*30ee0*/  LDL.LU.64 R180, [R1+0x708] ;  /* 0x0007080001b47983 */ /* 0x000ea20000300a00 */
[----:B---3--:R-:W-:-:S03]  /*30ef0*/  IMAD.WIDE R168, R2, 0x4, R238 ;  /* 0x0000000402a87825 */ /* 0x008fc600078e02ee */
[----:B------:R-:W3:Y:S04]  /*30f00*/  LDL.LU.64 R202, [R1+0x6f8] ;  /* 0x0006f80001ca7983 */ /* 0x000ee80000300a00 */
        /* <DEDUP_REMOVED lines=15> */
[----:B------:R-:W-:Y:S04]  /*31000*/  LDGSTS.E [R12+-0x6f300], desc[UR4][R168.64], P0 ;  /* 0x90d00000a80c7fae */ /* 0x000fe80008121844 */
[----:B------:R-:W4:Y:S04]  /*31010*/  LDL.LU.64 R196, [R1+0x698] ;  /* 0x0006980001c47983 */ /* 0x000f280000300a00 */
[----:B------:R-:W4:Y:S01]  /*31020*/  LDL.LU.64 R226, [R1+0x688] ;  /* 0x0006880001e27983 */ /* 0x000f220000300a00 */
[----:B------:R-:W-:-:S03]  /*31030*/  IMAD.WIDE R174, R2, 0x4, R230 ;  /* 0x0000000402ae7825 */ /* 0x000fc600078e02e6 */
[----:B------:R-:W-:Y:S04]  /*31040*/  LDGSTS.E [R179+-0x6ef00], desc[UR4][R172.64], P0 ;  /* 0x91100000acb37fae */ /* 0x000fe80008121844 */
[----:B------:R2:W-:Y:S04]  /*31050*/  LDGSTS.E [R178+-0x6eb00], desc[UR4][R176.64], P0 ;  /* 0x91500000b0b27fae */ /* 0x0005e80008121844 */
[----:B------:R-:W4:Y:S01]  /*31060*/  LDL.LU.64 R230, [R1+0x668] ;  /* 0x0006680001e67983 */ /* 0x000f220000300a00 */
[C---:B------:R-:W-:Y:S02]  /*31070*/  VIADD R185, R250.reuse, 0x100000 ;  /* 0x00100000fab97836 */ /* 0x040fe40000000000 */
[----:B------:R-:W-:Y:S01]  /*31080*/  VIADD R184, R250, 0x100000 ;  /* 0x00100000fab87836 */ /* 0x000fe20000000000 */
[----:B------:R-:W-:Y:S01]  /*31090*/  LDGSTS.E [R13+-0x6e700], desc[UR4][R174.64], P0 ;  /* 0x91900000ae0d7fae */ /* 0x000fe20008121844 */
[----:B------:R-:W-:-:S03]  /*310a0*/  IMAD.WIDE R182, R2, 0x4, R234 ;  /* 0x0000000402b67825 */ /* 0x000fc600078e02ea */
[----:B------:R-:W4:Y:S01]  /*310b0*/  LDL.LU.64 R234, [R1+0x658] ;  /* 0x0006580001ea7983 */ /* 0x000f220000300a00 */
[----:B------:R-:W-:-:S03]  /*310c0*/  VIADD R193, R250, 0x100000 ;  /* 0x00100000fac17836 */ /* 0x000fc60000000000 */
[----:B------:R-:W-:Y:S01]  /*310d0*/  LDGSTS.E [R12+-0x6e300], desc[UR4][R182.64], P0 ;  /* 0x91d00000b60c7fae */ /* 0x000fe20008121844 */
[----:B--2---:R-:W-:-:S03]  /*310e0*/  IMAD.WIDE R178, R2, 0x4, R242 ;  /* 0x0000000402b27825 */ /* 0x004fc600078e02f2 */
[----:B------:R-:W2:Y:S01]  /*310f0*/  LDL.LU.64 R242, [R1+0x640] ;  /* 0x0006400001f27983 */ /* 0x000ea20000300a00 */
[----:B------:R-:W-:-:S03]  /*31100*/  IMAD.WIDE R190, R2, 0x4, R180 ;  /* 0x0000000402be7825 */ /* 0x000fc600078e02b4 */
[----:B------:R-:W-:Y:S01]  /*31110*/  LDGSTS.E [R185+-0x6df00], desc[UR4][R178.64], P0 ;  /* 0x92100000b2b97fae */ /* 0x000fe20008121844 */
[----:B---3--:R-:W-:-:S03]  /*31120*/  IMAD.WIDE R188, R2, 0x4, R202 ;  /* 0x0000000402bc7825 */ /* 0x008fc600078e02ca */
[----:B------:R1:W-:Y:S01]  /*31130*/  LDGSTS.E [R184+-0x6db00], desc[UR4][R190.64], P0 ;  /* 0x92500000beb87fae */ /* 0x0003e20008121844 */
[----:B------:R-:W-:-:S03]  /*31140*/  IMAD.WIDE R180, R2, 0x4, R238 ;  /* 0x0000000402b47825 */ /* 0x000fc600078e02ee */
[----:B------:R-:W3:Y:S01]  /*31150*/  LDL.LU.64 R238, [R1+0x628] ;  /* 0x0006280001ee7983 */ /* 0x000ee20000300a00 */
[----:B------:R-:W-:-:S03]  /*31160*/  IADD3 R192, R250, 0x100000, RZ ;  /* 0x00100000fac07810 */ /* 0x000fc60007ffe0ff */
[----:B------:R-:W3:Y:S04]  /*31170*/  LDL.LU.64 R212, [R1+0x610] ;  /* 0x0006100001d47983 */ /* 0x000ee80000300a00 */
[----:B------:R-:W-:Y:S04]  /*31180*/  LDGSTS.E [R13+-0x6d700], desc[UR4][R188.64], P0 ;  /* 0x92900000bc0d7fae */ /* 0x000fe80008121844 */
[----:B------:R-:W3:Y:S04]  /*31190*/  LDL.LU.64 R210, [R1+0x600] ;  /* 0x0006000001d27983 */ /* 0x000ee80000300a00 */
[----:B------:R-:W-:Y:S01]  /*311a0*/  LDGSTS.E [R12+-0x6d300], desc[UR4][R180.64], P0 ;  /* 0x92d00000b40c7fae */ /* 0x000fe20008121844 */
[----:B-1----:R-:W-:-:S03]  /*311b0*/  IMAD.WIDE R184, R2, 0x4, R200 ;  /* 0x0000000402b87825 */ /* 0x002fc600078e02c8 */
[----:B------:R-:W3:Y:S04]  /*311c0*/  LDL.LU.64 R202, [R1+0x5e0] ;  /* 0x0005e00001ca7983 */ /* 0x000ee80000300a00 */
[----:B------:R-:W-:Y:S01]  /*311d0*/  LDGSTS.E [R193+-0x6cf00], desc[UR4][R184.64], P0 ;  /* 0x93100000b8c17fae */ /* 0x000fe20008121844 */
[----:B----4-:R-:W-:-:S05]  /*311e0*/  IMAD.WIDE R198, R2, 0x4, R198 ;  /* 0x0000000402c67825 */ /* 0x010fca00078e02c6 */
[----:B------:R1:W-:Y:S01]  /*311f0*/  LDGSTS.E [R192+-0x6cb00], desc[UR4][R198.64], P0 ;  /* 0x93500000c6c07fae */ /* 0x0003e20008121844 */
[----:B------:R-:W-:-:S03]  /*31200*/  IMAD.WIDE R186, R2, 0x4, R226 ;  /* 0x0000000402ba7825 */ /* 0x000fc600078e02e2 */
[----:B------:R-:W4:Y:S01]  /*31210*/  LDL.LU.64 R226, [R1+0x5c0] ;  /* 0x0005c00001e27983 */ /* 0x000f220000300a00 */
[----:B-1----:R-:W-:-:S04]  /*31220*/  IMAD.WIDE R192, R2, 0x4, R230 ;  /* 0x0000000402c07825 */ /* 0x002fc800078e02e6 */
[----:B------:R-:W-:-:S04]  /*31230*/  IMAD.WIDE R206, R2, 0x4, R234 ;  /* 0x0000000402ce7825 */ /* 0x000fc800078e02ea */
[C---:B--2---:R-:W-:Y:S02]  /*31240*/  IMAD.WIDE R204, R2.reuse, 0x4, R242 ;  /* 0x0000000402cc7825 */ /* 0x044fe400078e02f2 */
[----:B------:R-:W2:Y:S04]  /*31250*/  LDL.LU.64 R242, [R1+0x5a0] ;  /* 0x0005a00001f27983 */ /* 0x000ea80000300a00 */
[----:B------:R-:W4:Y:S04]  /*31260*/  LDL.LU.64 R230, [R1+0x580] ;  /* 0x0005800001e67983 */ /* 0x000f280000300a00 */
[----:B------:R-:W4:Y:S01]  /*31270*/  LDL.LU.64 R234, [R1+0x560] ;  /* 0x0005600001ea7983 */ /* 0x000f220000300a00 */
[----:B---3--:R-:W-:-:S03]  /*31280*/  IMAD.WIDE R194, R2, 0x4, R238 ;  /* 0x0000000402c27825 */ /* 0x008fc600078e02ee */
[----:B------:R-:W3:Y:S04]  /*31290*/  LDL.LU.64 R238, [R1+0x540] ;  /* 0x0005400001ee7983 */ /* 0x000ee80000300a00 */
[----:B------:R-:W3:Y:S01]  /*312a0*/  LDL.LU.64 R24, [R1+0x520] ;  /* 0x0005200001187983 */ /* 0x000ee20000300a00 */
[----:B------:R-:W-:-:S03]  /*312b0*/  IMAD.WIDE R196, R2, 0x4, R196 ;  /* 0x0000000402c47825 */ /* 0x000fc600078e02c4 */
[----:B------:R-:W3:Y:S04]  /*312c0*/  LDL.LU.64 R222, [R1+0x500] ;  /* 0x0005000001de7983 */ /* 0x000ee80000300a00 */
[----:B------:R-:W3:Y:S01]  /*312d0*/  LDL.LU.64 R224, [R1+0x4e0] ;  /* 0x0004e00001e07983 */ /* 0x000ee20000300a00 */
[----:B------:R-:W-:-:S03]  /*312e0*/  VIADD R201, R250, 0x100000 ;  /* 0x00100000fac97836 */ /* 0x000fc60000000000 */
[----:B------:R-:W3:Y:S01]  /*312f0*/  LDL.LU.64 R22, [R1+0x4c0] ;  /* 0x0004c00001167983 */ /* 0x000ee20000300a00 */
[----:B------:R-:W-:-:S03]  /*31300*/  VIADD R200, R250, 0x100000 ;  /* 0x00100000fac87836 */ /* 0x000fc60000000000 */
[----:B------:R-:W3:Y:S04]  /*31310*/  LDL.LU.64 R26, [R1+0xb68] ;  /* 0x000b6800011a7983 */ /* 0x000ee80000300a00 */
[----:B------:R-:W3:Y:S04]  /*31320*/  LDL.LU.64 R18, [R1+0xb58] ;  /* 0x000b580001127983 */ /* 0x000ee80000300a00 */
[----:B------:R-:W-:Y:S01]  /*31330*/  LDGSTS.E [R13+-0x6c700], desc[UR4][R196.64], P0 ;  /* 0x93900000c40d7fae */ /* 0x000fe20008121844 */
[----:B------:R-:W-:-:S03]  /*31340*/  VIADD R209, R250, 0x100000 ;  /* 0x00100000fad17836 */ /* 0x000fc60000000000 */
[----:B------:R-:W-:Y:S01]  /*31350*/  LDGSTS.E [R12+-0x6c300], desc[UR4][R186.64], P0 ;  /* 0x93d00000ba0c7fae */ /* 0x000fe20008121844 */
[----:B------:R-:W-:-:S03]  /*31360*/  IADD3 R208, R250, 0x100000, RZ ;  /* 0x00100000fad07810 */ /* 0x000fc60007ffe0ff */
[----:B------:R-:W-:Y:S01]  /*31370*/  LDGSTS.E [R201+-0x6bf00], desc[UR4][R192.64], P0 ;  /* 0x94100000c0c97fae */ /* 0x000fe20008121844 */
[----:B------:R-:W-:-:S03]  /*31380*/  IMAD.WIDE R214, R2, 0x4, R210 ;  /* 0x0000000402d67825 */ /* 0x000fc600078e02d2 */
[----:B------:R1:W-:Y:S04]  /*31390*/  LDGSTS.E [R200+-0x6bb00], desc[UR4][R206.64], P0 ;  /* 0x94500000cec87fae */ /* 0x0003e80008121844 */
[----:B------:R-:W-:Y:S04]  /*313a0*/  LDGSTS.E [R13+-0x6b700], desc[UR4][R204.64], P0 ;  /* 0x94900000cc0d7fae */ /* 0x000fe80008121844 */
[----:B------:R-:W-:Y:S01]  /*313b0*/  LDGSTS.E [R12+-0x6b300], desc[UR4][R194.64], P0 ;  /* 0x94d00000c20c7fae */ /* 0x000fe20008121844 */
[----:B-1----:R-:W-:-:S05]  /*313c0*/  IMAD.WIDE R200, R2, 0x4, R212 ;  /* 0x0000000402c87825 */ /* 0x002fca00078e02d4 */
[----:B------:R-:W-:Y:S04]  /*313d0*/  LDGSTS.E [R209+-0x6af00], desc[UR4][R200.64], P0 ;  /* 0x95100000c8d17fae */ /* 0x000fe80008121844 */
[----:B------:R2:W-:Y:S02]  /*313e0*/  LDGSTS.E [R208+-0x6ab00], desc[UR4][R214.64], P0 ;  /* 0x95500000d6d07fae */ /* 0x0005e40008121844 */
[C---:B--2---:R-:W-:Y:S02]  /*313f0*/  IMAD.WIDE R208, R2.reuse, 0x4, R242 ;  /* 0x0000000402d07825 */ /* 0x044fe400078e02f2 */
[----:B------:R-:W2:Y:S02]  /*31400*/  LDL.LU.64 R242, [R1+0xb48] ;  /* 0x000b480001f27983 */ /* 0x000ea40000300a00 */
[----:B----4-:R-:W-:-:S04]  /*31410*/  IMAD.WIDE R220, R2, 0x4, R234 ;  /* 0x0000000402dc7825 */ /* 0x010fc800078e02ea */
[C---:B---3--:R-:W-:Y:S02]  /*31420*/  IMAD.WIDE R210, R2.reuse, 0x4, R238 ;  /* 0x0000000402d27825 */ /* 0x048fe400078e02ee */
[----:B------:R-:W3:Y:S04]  /*31430*/  LDL.LU.64 R238, [R1+0xb38] ;  /* 0x000b380001ee7983 */ /* 0x000ee80000300a00 */
[----:B------:R-:W4:Y:S04]  /*31440*/  LDL.LU.64 R234, [R1+0xb28] ;  /* 0x000b280001ea7983 */ /* 0x000f280000300a00 */
[----:B------:R-:W4:Y:S04]  /*31450*/  LDL.LU.64 R20, [R1+0xb18] ;  /* 0x000b180001147983 */ /* 0x000f280000300a00 */
[----:B------:R-:W4:Y:S04]  /*31460*/  LDL.LU.64 R16, [R1+0xb08] ;  /* 0x000b080001107983 */ /* 0x000f280000300a00 */
[----:B------:R-:W4:Y:S01]  /*31470*/  LDL.LU.64 R28, [R1+0xaf8] ;  /* 0x000af800011c7983 */ /* 0x000f220000300a00 */
[----:B------:R-:W-:Y:S01]  /*31480*/  IMAD.WIDE R212, R2, 0x4, R202 ;  /* 0x0000000402d47825 */ /* 0x000fe200078e02ca */
[----:B------:R-:W-:-:S02]  /*31490*/  IADD3 R216, R250, 0x100000, RZ ;  /* 0x00100000fad87810 */ /* 0x000fc40007ffe0ff */
[----:B------:R-:W4:Y:S01]  /*314a0*/  LDL.LU.64 R30, [R1+0xae8] ;  /* 0x000ae800011e7983 */ /* 0x000f220000300a00 */
[----:B------:R-:W-:-:S03]  /*314b0*/  IMAD.WIDE R202, R2, 0x4, R226 ;  /* 0x0000000402ca7825 */ /* 0x000fc600078e02e2 */
[----:B------:R-:W-:Y:S01]  /*314c0*/  LDGSTS.E [R13+-0x6a700], desc[UR4][R212.64], P0 ;  /* 0x95900000d40d7fae */ /* 0x000fe20008121844 */
[C---:B------:R-:W-:Y:S02]  /*314d0*/  VIADD R219, R250.reuse, 0x100000 ;  /* 0x00100000fadb7836 */ /* 0x040fe40000000000 */
[C---:B------:R-:W-:Y:S01]  /*314e0*/  VIADD R218, R250.reuse, 0x100000 ;  /* 0x00100000fada7836 */ /* 0x040fe20000000000 */
[----:B------:R1:W-:Y:S01]  /*314f0*/  LDGSTS.E [R12+-0x6a300], desc[UR4][R202.64], P0 ;  /* 0x95d00000ca0c7fae */ /* 0x0003e20008121844 */
[----:B------:R-:W-:-:S03]  /*31500*/  VIADD R217, R250, 0x100000 ;  /* 0x00100000fad97836 */ /* 0x000fc60000000000 */
[----:B------:R-:W-:Y:S01]  /*31510*/  LDGSTS.E [R219+-0x69f00], desc[UR4][R208.64], P0 ;  /* 0x96100000d0db7fae */ /* 0x000fe20008121844 */
[----:B-1----:R-:W-:-:S05]  /*31520*/  IMAD.WIDE R12, R2, 0x4, R230 ;  /* 0x00000004020c7825 */ /* 0x002fca00078e02e6 */
[----:B------:R-:W-:Y:S01]  /*31530*/  LDGSTS.E [R218+-0x69b00], desc[UR4][R12.64], P0 ;  /* 0x965000000cda7fae */ /* 0x000fe20008121844 */
[----:B------:R-:W-:-:S03]  /*31540*/  VIADD R231, R250, 0x100000 ;  /* 0x00100000fae77836 */ /* 0x000fc60000000000 */
[----:B------:R-:W-:Y:S04]  /*31550*/  LDGSTS.E [R217+-0x69700], desc[UR4][R220.64], P0 ;  /* 0x96900000dcd97fae */ /* 0x000fe80008121844 */
[----:B------:R1:W-:Y:S01]  /*31560*/  LDGSTS.E [R216+-0x69300], desc[UR4][R210.64], P0 ;  /* 0x96d00000d2d87fae */ /* 0x0003e20008121844 */
[----:B------:R-:W-:Y:S02]  /*31570*/  VIADD R230, R250, 0x100000 ;  /* 0x00100000fae67836 */ /* 0x000fe40000000000 */
[----:B------:R-:W-:Y:S01]  /*31580*/  IMAD.WIDE R222, R2, 0x4, R222 ;  /* 0x0000000402de7825 */ /* 0x000fe200078e02de */
[----:B------:R-:W-:-:S03]  /*31590*/  IADD3 R226, R250, 0x100000, RZ ;  /* 0x00100000fae27810 */ /* 0x000fc60007ffe0ff */
[----:B------:R-:W-:-:S04]  /*315a0*/  IMAD.WIDE R26, R2, 0x4, R26 ;  /* 0x00000004021a7825 */ /* 0x000fc800078e021a */
[----:B-1----:R-:W-:-:S04]  /*315b0*/  IMAD.WIDE R216, R2, 0x4, R24 ;  /* 0x0000000402d87825 */ /* 0x002fc800078e0218 */
[----:B------:R-:W-:Y:S01]  /*315c0*/  VIADD R227, R250, 0x100000 ;  /* 0x00100000fae37836 */ /* 0x000fe20000000000 */
[----:B------:R1:W-:Y:S01]  /*315d0*/  LDGSTS.E [R231+-0x68f00], desc[UR4][R216.64], P0 ;  /* 0x97100000d8e77fae */ /* 0x0003e20008121844 */
[----:B------:R-:W-:-:S03]  /*315e0*/  IMAD.WIDE R224, R2, 0x4, R224 ;  /* 0x0000000402e07825 */ /* 0x000fc600078e02e0 */
[----:B------:R1:W-:Y:S01]  /*315f0*/  LDGSTS.E [R230+-0x68b00], desc[UR4][R222.64], P0 ;  /* 0x97500000dee67fae */ /* 0x0003e20008121844 */
[----:B------:R-:W-:-:S03]  /*31600*/  IMAD.WIDE R218, R2, 0x4, R22 ;  /* 0x0000000402da7825 */ /* 0x000fc600078e0216 */
[----:B------:R1:W-:Y:S01]  /*31610*/  STL.64 [R1+0x10], R26 ;  /* 0x0000101a01007387 */ /* 0x0003e20000100a00 */
[----:B------:R-:W-:-:S03]  /*31620*/  IMAD.WIDE R24, R2, 0x4, R18 ;  /* 0x0000000402187825 */ /* 0x000fc600078e0212 */
[----:B------:R-:W-:Y:S01]  /*31630*/  LDGSTS.E [R227+-0x68700], desc[UR4][R224.64], P0 ;  /* 0x97900000e0e37fae */ /* 0x000fe20008121844 */
[----:B-1----:R-:W-:-:S03]  /*31640*/  VIADD R231, R251, 0x100000 ;  /* 0x00100000fbe77836 */ /* 0x002fc60000000000 */
[----:B------:R-:W4:Y:S04]  /*31650*/  LDL.LU.64 R22, [R1+0xad8] ;  /* 0x000ad80001167983 */ /* 0x000f280000300a00 */
[----:B------:R1:W-:Y:S04]  /*31660*/  LDGSTS.E [R226+-0x68300], desc[UR4][R218.64], P0 ;  /* 0x97d00000dae27fae */ /* 0x0003e80008121844 */
[----:B------:R-:W4:Y:S04]  /*31670*/  LDL.LU.64 R18, [R1+0xac8] ;  /* 0x000ac80001127983 */ /* 0x000f280000300a00 */
[----:B------:R1:W-:Y:S04]  /*31680*/  STL.64 [R1], R24 ;  /* 0x0000001801007387 */ /* 0x0003e80000100a00 */
[----:B------:R-:W-:Y:S01]  /*31690*/  LDGSTS.E [R231+-0x7fe00], desc[UR4][R26.64], P0 ;  /* 0x802000001ae77fae */ /* 0x000fe20008121844 */
[C---:B------:R-:W-:Y:S01]  /*316a0*/  VIADD R230, R251.reuse, 0x100000 ;  /* 0x00100000fbe67836 */ /* 0x040fe20000000000 */
[C---:B-1----:R-:W-:Y:S01]  /*316b0*/  IADD3 R226, R251.reuse, 0x100000, RZ ;  /* 0x00100000fbe27810 */ /* 0x042fe20007ffe0ff */
[----:B------:R-:W-:-:S03]  /*316c0*/  VIADD R227, R251, 0x100000 ;  /* 0x00100000fbe37836 */ /* 0x000fc60000000000 */
[----:B------:R1:W-:Y:S04]  /*316d0*/  LDGSTS.E [R230+-0x7fa00], desc[UR4][R24.64], P0 ;  /* 0x8060000018e67fae */ /* 0x0003e80008121844 */
[----:B------:R-:W4:Y:S04]  /*316e0*/  LDL.LU.64 R26, [R1+0xab8] ;  /* 0x000ab800011a7983 */ /* 0x000f280000300a00 */
[----:B------:R-:W4:Y:S01]  /*316f0*/  LDL.LU.64 R34, [R1+0xaa8] ;  /* 0x000aa80001227983 */ /* 0x000f220000300a00 */
[C---:B-1----:R-:W-:Y:S02]  /*31700*/  VIADD R25, R251.reuse, 0x100000 ;  /* 0x00100000fb197836 */ /* 0x042fe40000000000 */
[----:B------:R-:W-:-:S02]  /*31710*/  VIADD R24, R251, 0x100000 ;  /* 0x00100000fb187836 */ /* 0x000fc40000000000 */
[----:B--2---:R-:W-:-:S05]  /*31720*/  IMAD.WIDE R242, R2, 0x4, R242 ;  /* 0x0000000402f27825 */ /* 0x004fca00078e02f2 */
[----:B------:R-:W-:Y:S01]  /*31730*/  LDGSTS.E [R227+-0x7f600], desc[UR4][R242.64], P0 ;  /* 0x80a00000f2e37fae */ /* 0x000fe20008121844 */
[----:B---3--:R-:W-:-:S05]  /*31740*/  IMAD.WIDE R238, R2, 0x4, R238 ;  /* 0x0000000402ee7825 */ /* 0x008fca00078e02ee */
[----:B------:R1:W-:Y:S01]  /*31750*/  LDGSTS.E [R226+-0x7f200], desc[UR4][R238.64], P0 ;  /* 0x80e00000eee27fae */ /* 0x0003e20008121844 */
[----:B----4-:R-:W-:-:S04]  /*31760*/  IMAD.WIDE R234, R2, 0x4, R234 ;  /* 0x0000000402ea7825 */ /* 0x010fc800078e02ea */
[C---:B------:R-:W-:Y:S01]  /*31770*/  IMAD.WIDE R230, R2.reuse, 0x4, R20 ;  /* 0x0000000402e67825 */ /* 0x040fe200078e0214 */
[----:B------:R-:W-:Y:S04]  /*31780*/  LDGSTS.E [R25+-0x7ee00], desc[UR4][R234.64], P0 ;  /* 0x81200000ea197fae */ /* 0x000fe80008121844 */
[----:B------:R-:W2:Y:S01]  /*31790*/  LDL.LU.64 R20, [R1+0xa90] ;  /* 0x000a900001147983 */ /* 0x000ea20000300a00 */
[----:B-1----:R-:W-:-:S03]  /*317a0*/  IMAD.WIDE R226, R2, 0x4, R16 ;  /* 0x0000000402e27825 */ /* 0x002fc600078e0210 */
[----:B------:R-:W3:Y:S01]  /*317b0*/  LDL.LU.64 R16, [R1+0xa80] ;  /* 0x000a800001107983 */ /* 0x000ee20000300a00 */
[----:B------:R-:W-:-:S03]  /*317c0*/  IMAD.WIDE R28, R2, 0x4, R28 ;  /* 0x00000004021c7825 */ /* 0x000fc600078e021c */
[----:B------:R-:W-:Y:S04]  /*317d0*/  LDGSTS.E [R24+-0x7ea00], desc[UR4][R230.64], P0 ;  /* 0x81600000e6187fae */ /* 0x000fe80008121844 */
[----:B------:R1:W-:Y:S04]  /*317e0*/  STL.64 [R1+0x30], R28 ;  /* 0x0000301c01007387 */ /* 0x0003e80000100a00 */
[----:B------:R-:W4:Y:S01]  /*317f0*/  LDL.LU.64 R24, [R1+0xa70] ;  /* 0x000a700001187983 */ /* 0x000f220000300a00 */
[C---:B------:R-:W-:Y:S01]  /*31800*/  VIADD R10, R251.reuse, 0x100000 ;  /* 0x00100000fb0a7836 */ /* 0x040fe20000000000 */
[----:B------:R-:W-:Y:S01]  /*31810*/  IADD3 R7, R251, 0x100000, RZ ;  /* 0x00100000fb077810 */ /* 0x000fe20007ffe0ff */
[----:B------:R-:W-:-:S02]  /*31820*/  IMAD.WIDE R38, R2, 0x4, R30 ;  /* 0x0000000402267825 */ /* 0x000fc400078e021e */
[----:B------:R-:W4:Y:S04]  /*31830*/  LDL.LU.64 R30, [R1+0xa60] ;  /* 0x000a6000011e7983 */ /* 0x000f280000300a00 */
[----:B------:R-:W-:Y:S04]  /*31840*/  LDGSTS.E [R10+-0x7e600], desc[UR4][R226.64], P0 ;  /* 0x81a00000e20a7fae */ /* 0x000fe80008121844 */
[----:B------:R1:W-:Y:S04]  /*31850*/  LDGSTS.E [R7+-0x7e200], desc[UR4][R28.64], P0 ;  /* 0x81e000001c077fae */ /* 0x0003e80008121844 */
[----:B------:R1:W-:Y:S02]  /*31860*/  STL.64 [R1+0x278], R38 ;  /* 0x0002782601007387 */ /* 0x0003e40000100a00 */
[----:B-1----:R-:W-:-:S02]  /*31870*/  VIADD R29, R251, 0x100000 ;  /* 0x00100000fb1d7836 */ /* 0x002fc40000000000 */
[----:B------:R-:W-:-:S03]  /*31880*/  VIADD R28, R251, 0x100000 ;  /* 0x00100000fb1c7836 */ /* 0x000fc60000000000 */
[----:B------:R1:W-:Y:S01]  /*31890*/  LDGSTS.E [R29+-0x7de00], desc[UR4][R38.64], P0 ;  /* 0x82200000261d7fae */ /* 0x0003e20008121844 */
[----:B------:R-:W-:-:S03]  /*318a0*/  IMAD.WIDE R36, R2, 0x4, R22 ;  /* 0x0000000402247825 */ /* 0x000fc600078e0216 */
[----:B------:R-:W4:Y:S04]  /*318b0*/  LDL.LU.64 R22, [R1+0xa50] ;  /* 0x000a500001167983 */ /* 0x000f280000300a00 */
[----:B------:R-:W-:Y:S01]  /*318c0*/  LDGSTS.E [R28+-0x7da00], desc[UR4][R36.64], P0 ;  /* 0x82600000241c7fae */ /* 0x000fe20008121844 */
[----:B------:R-:W-:-:S03]  /*318d0*/  IMAD.WIDE R32, R2, 0x4, R18 ;  /* 0x0000000402207825 */ /* 0x000fc600078e0212 */
[----:B------:R-:W4:Y:S04]  /*318e0*/  LDL.LU.64 R18, [R1+0xa48] ;  /* 0x000a480001127983 */ /* 0x000f280000300a00 */
[----:B------:R-:W-:Y:S04]  /*318f0*/  STL.64 [R1+0x2b0], R36 ;  /* 0x0002b02401007387 */ /* 0x000fe80000100a00 */
[----:B------:R-:W-:Y:S04]  /*31900*/  STL.64 [R1+0x2e8], R32 ;  /* 0x0002e82001007387 */ /* 0x000fe80000100a00 */
[----:B------:R3:W-:Y:S01]  /*31910*/  LDGSTS.E [R10+-0x7d600], desc[UR4][R32.64], P0 ;  /* 0x82a00000200a7fae */ /* 0x0007e20008121844 */
[----:B------:R-:W-:-:S05]  /*31920*/  IMAD.WIDE R26, R2, 0x4, R26 ;  /* 0x00000004021a7825 */ /* 0x000fca00078e021a */
[----:B------:R1:W-:Y:S02]  /*31930*/  STL.64 [R1+0x320], R26 ;  /* 0x0003201a01007387 */ /* 0x0003e40000100a00 */
[C---:B-1----:R-:W-:Y:S02]  /*31940*/  IMAD.WIDE R38, R2.reuse, 0x4, R34 ;  /* 0x0000000402267825 */ /* 0x042fe400078e0222 */
[----:B------:R-:W4:Y:S04]  /*31950*/  LDL.LU.64 R28, [R1+0xa38] ;  /* 0x000a3800011c7983 */ /* 0x000f280000300a00 */
[----:B------:R-:W4:Y:S04]  /*31960*/  LDL.LU.64 R34, [R1+0xa28] ;  /* 0x000a280001227983 */ /* 0x000f280000300a00 */
[----:B------:R-:W-:Y:S04]  /*31970*/  LDGSTS.E [R7+-0x7d200], desc[UR4][R26.64], P0 ;  /* 0x82e000001a077fae */ /* 0x000fe80008121844 */
[----:B------:R-:W-:Y:S04]  /*31980*/  STL.64 [R1+0x358], R38 ;  /* 0x0003582601007387 */ /* 0x000fe80000100a00 */
[----:B------:R-:W4:Y:S01]  /*31990*/  LDL.LU.64 R26, [R1+0xa10] ;  /* 0x000a1000011a7983 */ /* 0x000f220000300a00 */
[----:B---3--:R-:W-:-:S03]  /*319a0*/  IMAD.WIDE R32, R2, 0x4, R16 ;  /* 0x0000000402207825 */ /* 0x008fc600078e0210 */
[----:B------:R-:W3:Y:S01]  /*319b0*/  LDL.LU.64 R16, [R1+0x9f0] ;  /* 0x0009f00001107983 */ /* 0x000ee20000300a00 */
[----:B--2---:R-:W-:Y:S01]  /*319c0*/  IMAD.WIDE R36, R2, 0x4, R20 ;  /* 0x0000000402247825 */ /* 0x004fe200078e0214 */
[----:B------:R-:W-:-:S03]  /*319d0*/  IADD3 R20, R251, 0x100000, RZ ;  /* 0x00100000fb147810 */ /* 0x000fc60007ffe0ff */
[----:B------:R-:W-:Y:S01]  /*319e0*/  VIADD R21, R251, 0x100000 ;  /* 0x00100000fb157836 */ /* 0x000fe20000000000 */
[----:B------:R-:W-:Y:S01]  /*319f0*/  STL.64 [R1+0x378], R36 ;  /* 0x0003782401007387 */ /* 0x000fe20000100a00 */
[----:B----4-:R-:W-:-:S03]  /*31a00*/  IMAD.WIDE R24, R2, 0x4, R24 ;  /* 0x0000000402187825 */ /* 0x010fc600078e0218 */
[----:B------:R-:W-:Y:S04]  /*31a10*/  STL.64 [R1+0x3b0], R32 ;  /* 0x0003b02001007387 */ /* 0x000fe80000100a00 */
[----:B------:R1:W-:Y:S04]  /*31a20*/  LDGSTS.E [R21+-0x7ce00], desc[UR4][R38.64], P0 ;  /* 0x8320000026157fae */ /* 0x0003e80008121844 */
[----:B------:R2:W-:Y:S04]  /*31a30*/  LDGSTS.E [R20+-0x7ca00], desc[UR4][R36.64], P0 ;  /* 0x8360000024147fae */ /* 0x0005e80008121844 */
[----:B------:R4:W-:Y:S04]  /*31a40*/  STL.64 [R1+0x3e8], R24 ;  /* 0x0003e81801007387 */ /* 0x0009e80000100a00 */
[----:B------:R-:W-:Y:S04]  /*31a50*/  LDGSTS.E [R10+-0x7c600], desc[UR4][R32.64], P0 ;  /* 0x83a00000200a7fae */ /* 0x000fe80008121844 */
[----:B------:R-:W3:Y:S04]  /*31a60*/  LDL.LU.64 R20, [R1+0x9e0] ;  /* 0x0009e00001147983 */ /* 0x000ee80000300a00 */
[----:B------:R-:W-:Y:S04]  /*31a70*/  LDGSTS.E [R7+-0x7c200], desc[UR4][R24.64], P0 ;  /* 0x83e0000018077fae */ /* 0x000fe80008121844 */
[----:B----4-:R-:W4:Y:S01]  /*31a80*/  LDL.LU.64 R24, [R1+0x9d0] ;  /* 0x0009d00001187983 */ /* 0x010f220000300a00 */
[----:B-1----:R-:W-:-:S05]  /*31a90*/  IMAD.WIDE R38, R2, 0x4, R30 ;  /* 0x0000000402267825 */ /* 0x002fca00078e021e */
[----:B------:R1:W-:Y:S04]  /*31aa0*/  STL.64 [R1+0x420], R38 ;  /* 0x0004202601007387 */ /* 0x0003e80000100a00 */
[----:B------:R-:W4:Y:S01]  /*31ab0*/  LDL.LU.64 R32, [R1+0x9b8] ;  /* 0x0009b80001207983 */ /* 0x000f220000300a00 */
[----:B--2---:R-:W-:-:S03]  /*31ac0*/  IMAD.WIDE R36, R2, 0x4, R22 ;  /* 0x0000000402247825 */ /* 0x004fc600078e0216 */
[----:B------:R-:W2:Y:S01]  /*31ad0*/  LDL.LU.64 R22, [R1+0x998] ;  /* 0x0009980001167983 */ /* 0x000ea20000300a00 */
[----:B------:R-:W-:-:S04]  /*31ae0*/  IMAD.WIDE R30, R2, 0x4, R18 ;  /* 0x00000004021e7825 */ /* 0x000fc800078e0212 */
[C---:B------:R-:W-:Y:S02]  /*31af0*/  VIADD R19, R251.reuse, 0x100000 ;  /* 0x00100000fb137836 */ /* 0x040fe40000000000 */
[----:B------:R-:W-:Y:S01]  /*31b00*/  VIADD R18, R251, 0x100000 ;  /* 0x00100000fb127836 */ /* 0x000fe20000000000 */
[----:B------:R-:W-:Y:S04]  /*31b10*/  STL.64 [R1+0x458], R36 ;  /* 0x0004582401007387 */ /* 0x000fe80000100a00 */
[----:B------:R-:W-:Y:S04]  /*31b20*/  STL.64 [R1+0x490], R30 ;  /* 0x0004901e01007387 */ /* 0x000fe80000100a00 */
[----:B------:R1:W-:Y:S04]  /*31b30*/  LDGSTS.E [R19+-0x7be00], desc[UR4][R38.64], P0 ;  /* 0x8420000026137fae */ /* 0x0003e80008121844 */
[----:B------:R1:W-:Y:S04]  /*31b40*/  LDGSTS.E [R18+-0x7ba00], desc[UR4][R36.64], P0 ;  /* 0x8460000024127fae */ /* 0x0003e80008121844 */
[----:B------:R3:W-:Y:S01]  /*31b50*/  LDGSTS.E [R10+-0x7b600], desc[UR4][R30.64], P0 ;  /* 0x84a000001e0a7fae */ /* 0x0007e20008121844 */
[----:B------:R-:W-:-:S04]  /*31b60*/  IMAD.WIDE R28, R2, 0x4, R28 ;  /* 0x00000004021c7825 */ /* 0x000fc800078e021c */
[C---:B------:R-:W-:Y:S01]  /*31b70*/  IMAD.WIDE R40, R2.reuse, 0x4, R34 ;  /* 0x0000000402287825 */ /* 0x040fe200078e0222 */
[----:B------:R1:W-:Y:S04]  /*31b80*/  STL.64 [R1+0x4c8], R28 ;  /* 0x0004c81c01007387 */ /* 0x0003e80000100a00 */
[----:B------:R-:W2:Y:S04]  /*31b90*/  LDL.LU.64 R18, [R1+0x988] ;  /* 0x0009880001127983 */ /* 0x000ea80000300a00 */
[----:B------:R-:W2:Y:S04]  /*31ba0*/  LDL.LU.64 R34, [R1+0x978] ;  /* 0x0009780001227983 */ /* 0x000ea80000300a00 */
[----:B------:R-:W-:Y:S01]  /*31bb0*/  LDGSTS.E [R7+-0x7b200], desc[UR4][R28.64], P0 ;  /* 0x84e000001c077fae */ /* 0x000fe20008121844 */
[----:B-1----:R-:W-:-:S03]  /*31bc0*/  IMAD.WIDE R38, R2, 0x4, R26 ;  /* 0x0000000402267825 */ /* 0x002fc600078e021a */
[----:B------:R-:W-:Y:S04]  /*31bd0*/  STL.64 [R1+0x4e8], R40 ;  /* 0x0004e82801007387 */ /* 0x000fe80000100a00 */
[----:B------:R-:W2:Y:S04]  /*31be0*/  LDL.LU.64 R28, [R1+0x960] ;  /* 0x00096000011c7983 */ /* 0x000ea80000300a00 */
[----:B------:R-:W2:Y:S04]  /*31bf0*/  LDL.LU.64 R26, [R1+0x950] ;  /* 0x00095000011a7983 */ /* 0x000ea80000300a00 */
[----:B------:R-:W-:Y:S01]  /*31c00*/  STL.64 [R1+0x508], R38 ;  /* 0x0005082601007387 */ /* 0x000fe20000100a00 */
[----:B------:R-:W-:Y:S01]  /*31c10*/  IADD3 R36, R251, 0x100000, RZ ;  /* 0x00100000fb247810 */ /* 0x000fe20007ffe0ff */
[----:B---3--:R-:W-:-:S04]  /*31c20*/  IMAD.WIDE R30, R2, 0x4, R16 ;  /* 0x00000004021e7825 */ /* 0x008fc800078e0210 */
[----:B------:R-:W-:Y:S01]  /*31c30*/  VIADD R16, R251, 0x100000 ;  /* 0x00100000fb107836 */ /* 0x000fe20000000000 */
[----:B------:R1:W-:Y:S04]  /*31c40*/  STL.64 [R1+0x528], R30 ;  /* 0x0005281e01007387 */ /* 0x0003e80000100a00 */
[----:B------:R4:W-:Y:S04]  /*31c50*/  LDGSTS.E [R16+-0x7ae00], desc[UR4][R40.64], P0 ;  /* 0x8520000028107fae */ /* 0x0009e80008121844 */
[----:B------:R3:W-:Y:S04]  /*31c60*/  LDGSTS.E [R36+-0x7aa00], desc[UR4][R38.64], P0 ;  /* 0x8560000026247fae */ /* 0x0007e80008121844 */
[----:B------:R-:W-:Y:S04]  /*31c70*/  LDGSTS.E [R10+-0x7a600], desc[UR4][R30.64], P0 ;  /* 0x85a000001e0a7fae */ /* 0x000fe80008121844 */
[----:B------:R-:W2:Y:S01]  /*31c80*/  LDL.LU.64 R16, [R1+0x940] ;  /* 0x0009400001107983 */ /* 0x000ea20000300a00 */
[----:B------:R-:W-:-:S05]  /*31c90*/  IMAD.WIDE R20, R2, 0x4, R20 ;  /* 0x0000000402147825 */ /* 0x000fca00078e0214 */
[----:B------:R3:W-:Y:S04]  /*31ca0*/  STL.64 [R1+0x548], R20 ;  /* 0x0005481401007387 */ /* 0x0007e80000100a00 */
[----:B-1----:R-:W2:Y:S04]  /*31cb0*/  LDL.LU.64 R30, [R1+0x930] ;  /* 0x00093000011e7983 */ /* 0x002ea80000300a00 */
[----:B------:R-:W-:Y:S01]  /*31cc0*/  LDGSTS.E [R7+-0x7a200], desc[UR4][R20.64], P0 ;  /* 0x85e0000014077fae */ /* 0x000fe20008121844 */
[----:B----4-:R-:W-:-:S03]  /*31cd0*/  IMAD.WIDE R40, R2, 0x4, R24 ;  /* 0x0000000402287825 */ /* 0x010fc600078e0218 */
[----:B------:R-:W4:Y:S04]  /*31ce0*/  LDL.LU.64 R24, [R1+0x918] ;  /* 0x0009180001187983 */ /* 0x000f280000300a00 */
[----:B------:R1:W-:Y:S04]  /*31cf0*/  STL.64 [R1+0x568], R40 ;  /* 0x0005682801007387 */ /* 0x0003e80000100a00 */
[----:B---3--:R-:W3:Y:S01]  /*31d00*/  LDL.LU.64 R20, [R1+0x908] ;  /* 0x0009080001147983 */ /* 0x008ee20000300a00 */
[----:B------:R-:W-:-:S04]  /*31d10*/  IMAD.WIDE R38, R2, 0x4, R32 ;  /* 0x0000000402267825 */ /* 0x000fc800078e0220 */
[----:B------:R-:W-:Y:S02]  /*31d20*/  VIADD R37, R251, 0x100000 ;  /* 0x00100000fb257836 */ /* 0x000fe40000000000 */
[C---:B--2---:R-:W-:Y:S01]  /*31d30*/  IMAD.WIDE R32, R2.reuse, 0x4, R22 ;  /* 0x0000000402207825 */ /* 0x044fe200078e0216 */
[----:B------:R2:W-:Y:S04]  /*31d40*/  STL.64 [R1+0x588], R38 ;  /* 0x0005882601007387 */ /* 0x0005e80000100a00 */
[----:B------:R1:W-:Y:S04]  /*31d50*/  LDGSTS.E [R37+-0x79e00], desc[UR4][R40.64], P0 ;  /* 0x8620000028257fae */ /* 0x0003e80008121844 */
[----:B------:R-:W-:Y:S04]  /*31d60*/  STL.64 [R1+0x5a8], R32 ;  /* 0x0005a82001007387 */ /* 0x000fe80000100a00 */
[----:B------:R2:W-:Y:S04]  /*31d70*/  LDGSTS.E [R36+-0x79a00], desc[UR4][R38.64], P0 ;  /* 0x8660000026247fae */ /* 0x0005e80008121844 */
[----:B------:R2:W-:Y:S01]  /*31d80*/  LDGSTS.E [R10+-0x79600], desc[UR4][R32.64], P0 ;  /* 0x86a00000200a7fae */ /* 0x0005e20008121844 */
[----:B------:R-:W-:-:S03]  /*31d90*/  IMAD.WIDE R22, R2, 0x4, R18 ;  /* 0x0000000402167825 */ /* 0x000fc600078e0212 */
[----:B------:R-:W4:Y:S01]  /*31da0*/  LDL.LU.64 R18, [R1+0x8f8] ;  /* 0x0008f80001127983 */ /* 0x000f220000300a00 */
[----:B-1----:R-:W-:-:S03]  /*31db0*/  IMAD.WIDE R40, R2, 0x4, R34 ;  /* 0x0000000402287825 */ /* 0x002fc600078e0222 */
[----:B------:R1:W-:Y:S04]  /*31dc0*/  STL.64 [R1+0x5c8], R22 ;  /* 0x0005c81601007387 */ /* 0x0003e80000100a00 */
[----:B------:R-:W-:Y:S04]  /*31dd0*/  LDGSTS.E [R7+-0x79200], desc[UR4][R22.64], P0 ;  /* 0x86e0000016077fae */ /* 0x000fe80008121844 */
[----:B------:R-:W4:Y:S04]  /*31de0*/  LDL.LU.64 R34, [R1+0x8e0] ;  /* 0x0008e00001227983 */ /* 0x000f280000300a00 */
[----:B------:R1:W-:Y:S01]  /*31df0*/  LDGSTS.E [R37+-0x78e00], desc[UR4][R40.64], P0 ;  /* 0x8720000028257fae */ /* 0x0003e20008121844 */
[----:B--2---:R-:W-:-:S03]  /*31e00*/  IMAD.WIDE R38, R2, 0x4, R28 ;  /* 0x0000000402267825 */ /* 0x004fc600078e021c */
[----:B-1----:R-:W2:Y:S01]  /*31e10*/  LDL.LU.64 R22, [R1+0x8d0] ;  /* 0x0008d00001167983 */ /* 0x002ea20000300a00 */
[----:B------:R-:W-:-:S03]  /*31e20*/  IMAD.WIDE R32, R2, 0x4, R26 ;  /* 0x0000000402207825 */ /* 0x000fc600078e021a */
[----:B------:R1:W-:Y:S04]  /*31e30*/  STL.64 [R1+0x5e8], R40 ;  /* 0x0005e82801007387 */ /* 0x0003e80000100a00 */
[----:B------:R-:W-:Y:S04]  /*31e40*/  STL.64 [R1+0x608], R38 ;  /* 0x0006082601007387 */ /* 0x000fe80000100a00 */
[----:B------:R3:W-:Y:S04]  /*31e50*/  STL.64 [R1+0x618], R32 ;  /* 0x0006182001007387 */ /* 0x0007e80000100a00 */
[----:B------:R-:W2:Y:S04]  /*31e60*/  LDL.LU.64 R26, [R1+0x8b8] ;  /* 0x0008b800011a7983 */ /* 0x000ea80000300a00 */
[----:B------:R-:W-:Y:S04]  /*31e70*/  LDGSTS.E [R36+-0x78a00], desc[UR4][R38.64], P0 ;  /* 0x8760000026247fae */ /* 0x000fe80008121844 */
[----:B------:R3:W-:Y:S01]  /*31e80*/  LDGSTS.E [R10+-0x78600], desc[UR4][R32.64], P0 ;  /* 0x87a00000200a7fae */ /* 0x0007e20008121844 */
[----:B------:R-:W-:-:S03]  /*31e90*/  IMAD.WIDE R28, R2, 0x4, R16 ;  /* 0x00000004021c7825 */ /* 0x000fc600078e0210 */
[----:B------:R-:W2:Y:S04]  /*31ea0*/  LDL.LU.64 R16, [R1+0x8a8] ;  /* 0x0008a80001107983 */ /* 0x000ea80000300a00 */
[----:B------:R-:W-:Y:S04]  /*31eb0*/  STL.64 [R1+0x628], R28 ;  /* 0x0006281c01007387 */ /* 0x000fe80000100a00 */
[----:B------:R-:W-:Y:S01]  /*31ec0*/  LDGSTS.E [R7+-0x78200], desc[UR4][R28.64], P0 ;  /* 0x87e000001c077fae */ /* 0x000fe20008121844 */
[----:B-1----:R-:W-:-:S05]  /*31ed0*/  IMAD.WIDE R40, R2, 0x4, R30 ;  /* 0x0000000402287825 */ /* 0x002fca00078e021e */
[----:B------:R-:W-:Y:S01]  /*31ee0*/  STL.64 [R1+0x640], R40 ;  /* 0x0006402801007387 */ /* 0x000fe20000100a00 */
[----:B---3--:R-:W-:-:S03]  /*31ef0*/  IMAD.WIDE R32, R2, 0x4, R20 ;  /* 0x0000000402207825 */ /* 0x008fc600078e0214 */
[----:B------:R-:W3:Y:S01]  /*31f00*/  LDL.LU.64 R20, [R1+0x890] ;  /* 0x0008900001147983 */ /* 0x000ee20000300a00 */
[----:B----4-:R-:W-:-:S04]  /*31f10*/  IMAD.WIDE R38, R2, 0x4, R24 ;  /* 0x0000000402267825 */ /* 0x010fc800078e0218 */
[C---:B------:R-:W-:Y:S01]  /*31f20*/  VIADD R24, R251.reuse, 0x100000 ;  /* 0x00100000fb187836 */ /* 0x040fe20000000000 */
[----:B------:R-:W-:Y:S04]  /*31f30*/  STL.64 [R1+0x658], R38 ;  /* 0x0006582601007387 */ /* 0x000fe80000100a00 */
[----:B------:R1:W-:Y:S04]  /*31f40*/  STL.64 [R1+0x668], R32 ;  /* 0x0006682001007387 */ /* 0x0003e80000100a00 */
[----:B------:R-:W4:Y:S04]  /*31f50*/  LDL.LU.64 R30, [R1+0x880] ;  /* 0x00088000011e7983 */ /* 0x000f280000300a00 */
[----:B------:R-:W-:Y:S04]  /*31f60*/  LDGSTS.E [R24+-0x6fe00], desc[UR4][R40.64], P0 ;  /* 0x9020000028187fae */ /* 0x000fe80008121844 */
[----:B------:R-:W-:Y:S04]  /*31f70*/  LDGSTS.E [R36+-0x6fa00], desc[UR4][R38.64], P0 ;  /* 0x9060000026247fae */ /* 0x000fe80008121844 */
[----:B------:R1:W-:Y:S02]  /*31f80*/  LDGSTS.E [R10+-0x6f600], desc[UR4][R32.64], P0 ;  /* 0x90a00000200a7fae */ /* 0x0003e40008121844 */
[----:B-1----:R-:W-:-:S02]  /*31f90*/  VIADD R33, R251, 0x100000 ;  /* 0x00100000fb217836 */ /* 0x002fc40000000000 */
[C---:B------:R-:W-:Y:S02]  /*31fa0*/  IMAD.WIDE R28, R2.reuse, 0x4, R18 ;  /* 0x00000004021c7825 */ /* 0x040fe400078e0212 */
[----:B------:R-:W4:Y:S04]  /*31fb0*/  LDL.LU.64 R18, [R1+0x868] ;  /* 0x0008680001127983 */ /* 0x000f280000300a00 */
[----:B------:R1:W-:Y:S04]  /*31fc0*/  STL.64 [R1+0x678], R28 ;  /* 0x0006781c01007387 */ /* 0x0003e80000100a00 */
[----:B------:R-:W4:Y:S01]  /*31fd0*/  LDL.LU.64 R24, [R1+0x850] ;  /* 0x0008500001187983 */ /* 0x000f220000300a00 */
[----:B------:R-:W-:-:S03]  /*31fe0*/  IMAD.WIDE R34, R2, 0x4, R34 ;  /* 0x0000000402227825 */ /* 0x000fc600078e0222 */
[----:B------:R1:W-:Y:S01]  /*31ff0*/  LDGSTS.E [R7+-0x6f200], desc[UR4][R28.64], P0 ;  /* 0x90e000001c077fae */ /* 0x0003e20008121844 */
[C---:B--2---:R-:W-:Y:S01]  /*32000*/  IMAD.WIDE R38, R2.reuse, 0x4, R22 ;  /* 0x0000000402267825 */ /* 0x044fe200078e0216 */
[----:B------:R-:W-:Y:S02]  /*32010*/  IADD3 R32, R251, 0x100000, RZ ;  /* 0x00100000fb207810 */ /* 0x000fe40007ffe0ff */
[----:B------:R-:W2:Y:S04]  /*32020*/  LDL.LU.64 R22, [R1+0x840] ;  /* 0x0008400001167983 */ /* 0x000ea80000300a00 */
[----:B------:R1:W-:Y:S04]  /*32030*/  STL.64 [R1+0x688], R34 ;  /* 0x0006882201007387 */ /* 0x0003e80000100a00 */
[----:B------:R-:W-:Y:S04]  /*32040*/  STL.64 [R1+0x6a0], R38 ;  /* 0x0006a02601007387 */ /* 0x000fe80000100a00 */
[----:B------:R-:W2:Y:S01]  /*32050*/  LDL.LU.64 R36, [R1+0x830] ;  /* 0x0008300001247983 */ /* 0x000ea20000300a00 */
[----:B-1----:R-:W-:-:S03]  /*32060*/  IMAD.WIDE R28, R2, 0x4, R26 ;  /* 0x00000004021c7825 */ /* 0x002fc600078e021a */
[----:B------:R-:W-:Y:S04]  /*32070*/  LDGSTS.E [R33+-0x6ee00], desc[UR4][R34.64], P0 ;  /* 0x9120000022217fae */ /* 0x000fe80008121844 */
[----:B------:R-:W-:Y:S04]  /*32080*/  STL.64 [R1+0x6b8], R28 ;  /* 0x0006b81c01007387 */ /* 0x000fe80000100a00 */
[----:B------:R3:W-:Y:S04]  /*32090*/  LDGSTS.E [R32+-0x6ea00], desc[UR4][R38.64], P0 ;  /* 0x9160000026207fae */ /* 0x0007e80008121844 */
[----:B------:R1:W-:Y:S01]  /*320a0*/  LDGSTS.E [R10+-0x6e600], desc[UR4][R28.64], P0 ;  /* 0x91a000001c0a7fae */ /* 0x0003e20008121844 */
[----:B------:R-:W-:-:S03]  /*320b0*/  IMAD.WIDE R26, R2, 0x4, R16 ;  /* 0x00000004021a7825 */ /* 0x000fc600078e0210 */
[----:B------:R-:W2:Y:S04]  /*320c0*/  LDL.LU.64 R16, [R1+0x820] ;  /* 0x0008200001107983 */ /* 0x000ea80000300a00 */
[----:B------:R1:W-:Y:S04]  /*320d0*/  STL.64 [R1+0x6c8], R26 ;  /* 0x0006c81a01007387 */ /* 0x0003e80000100a00 */
[----:B------:R-:W2:Y:S04]  /*320e0*/  LDL.LU.64 R34, [R1+0x810] ;  /* 0x0008100001227983 */ /* 0x000ea80000300a00 */
[----:B------:R-:W2:Y:S04]  /*320f0*/  LDL.LU.64 R32, [R1+0x800] ;  /* 0x0008000001207983 */ /* 0x000ea80000300a00 */
[----:B------:R-:W-:Y:S04]  /*32100*/  LDGSTS.E [R7+-0x6e200], desc[UR4][R26.64], P0 ;  /* 0x91e000001a077fae */ /* 0x000fe80008121844 */
[----:B-1----:R-:W2:Y:S01]  /*32110*/  LDL.LU.64 R26, [R1+0x7e8] ;  /* 0x0007e800011a7983 */ /* 0x002ea20000300a00 */
[----:B---3--:R-:W-:-:S03]  /*32120*/  IMAD.WIDE R38, R2, 0x4, R20 ;  /* 0x0000000402267825 */ /* 0x008fc600078e0214 */
[----:B------:R-:W3:Y:S01]  /*32130*/  LDL.LU.64 R20, [R1+0x7d8] ;  /* 0x0007d80001147983 */ /* 0x000ee20000300a00 */
[C---:B------:R-:W-:Y:S02]  /*32140*/  VIADD R29, R251.reuse, 0x100000 ;  /* 0x00100000fb1d7836 */ /* 0x040fe40000000000 */
[----:B------:R-:W-:Y:S01]  /*32150*/  VIADD R28, R251, 0x100000 ;  /* 0x00100000fb1c7836 */ /* 0x000fe20000000000 */
[----:B------:R2:W-:Y:S04]  /*32160*/  STL.64 [R1+0x6d8], R38 ;  /* 0x0006d82601007387 */ /* 0x0005e80000100a00 */
[----:B------:R2:W-:Y:S01]  /*32170*/  LDGSTS.E [R29+-0x6de00], desc[UR4][R38.64], P0 ;  /* 0x92200000261d7fae */ /* 0x0005e20008121844 */
[----:B----4-:R-:W-:-:S05]  /*32180*/  IMAD.WIDE R30, R2, 0x4, R30 ;  /* 0x00000004021e7825 */ /* 0x010fca00078e021e */
[----:B------:R1:W-:Y:S04]  /*32190*/  STL.64 [R1+0x6f8], R30 ;  /* 0x0006f81e01007387 */ /* 0x0003e80000100a00 */
[----:B------:R-:W-:Y:S01]  /*321a0*/  LDGSTS.E [R28+-0x6da00], desc[UR4][R30.64], P0 ;  /* 0x926000001e1c7fae */ /* 0x000fe20008121844 */
[----:B------:R-:W-:-:S04]  /*321b0*/  IMAD.WIDE R18, R2, 0x4, R18 ;  /* 0x0000000402127825 */ /* 0x000fc800078e0212 */
[C---:B------:R-:W-:Y:S01]  /*321c0*/  IMAD.WIDE R24, R2.reuse, 0x4, R24 ;  /* 0x0000000402187825 */ /* 0x040fe200078e0218 */
[----:B------:R4:W-:Y:S04]  /*321d0*/  STL.64 [R1+0x708], R18 ;  /* 0x0007081201007387 */ /* 0x0009e80000100a00 */
[----:B------:R4:W-:Y:S04]  /*321e0*/  STL.64 [R1+0x718], R24 ;  /* 0x0007181801007387 */ /* 0x0009e80000100a00 */
[----:B------:R4:W-:Y:S01]  /*321f0*/  LDGSTS.E [R10+-0x6d600], desc[UR4][R18.64], P0 ;  /* 0x92a00000120a7fae */ /* 0x0009e20008121844 */
[----:B--2---:R-:W-:-:S03]  /*32200*/  IMAD.WIDE R38, R2, 0x4, R22 ;  /* 0x0000000402267825 */ /* 0x004fc600078e0216 */
[----:B-1----:R-:W2:Y:S04]  /*32210*/  LDL.LU.64 R30, [R1+0x7c8] ;  /* 0x0007c800011e7983 */ /* 0x002ea80000300a00 */
[----:B------:R-:W-:Y:S01]  /*32220*/  LDGSTS.E [R7+-0x6d200], desc[UR4][R24.64], P0 ;  /* 0x92e0000018077fae */ /* 0x000fe20008121844 */
[C---:B----4-:R-:W-:Y:S01]  /*32230*/  VIADD R19, R251.reuse, 0x100000 ;  /* 0x00100000fb137836 */ /* 0x050fe20000000000 */
[----:B------:R-:W-:Y:S02]  /*32240*/  IADD3 R18, R251, 0x100000, RZ ;  /* 0x00100000fb127810 */ /* 0x000fe40007ffe0ff */
[----:B------:R-:W4:Y:S01]  /*32250*/  LDL.LU.64 R28, [R1+0x7b0] ;  /* 0x0007b000011c7983 */ /* 0x000f220000300a00 */
[----:B------:R-:W-:-:S03]  /*32260*/  IMAD.WIDE R36, R2, 0x4, R36 ;  /* 0x0000000402247825 */ /* 0x000fc600078e0224 */
[----:B------:R-:W-:Y:S04]  /*32270*/  LDGSTS.E [R19+-0x6ce00], desc[UR4][R38.64], P0 ;  /* 0x9320000026137fae */ /* 0x000fe80008121844 */
[----:B------:R-:W4:Y:S04]  /*32280*/  LDL.LU.64 R24, [R1+0x7a0] ;  /* 0x0007a00001187983 */ /* 0x000f280000300a00 */
[----:B------:R-:W4:Y:S04]  /*32290*/  LDL.LU.64 R22, [R1+0x790] ;  /* 0x0007900001167983 */ /* 0x000f280000300a00 */
[----:B------:R-:W-:Y:S04]  /*322a0*/  STL.64 [R1+0x730], R38 ;  /* 0x0007302601007387 */ /* 0x000fe80000100a00 */
[----:B------:R-:W-:Y:S04]  /*322b0*/  STL.64 [R1+0x748], R36 ;  /* 0x0007482401007387 */ /* 0x000fe80000100a00 */
[----:B------:R1:W-:Y:S01]  /*322c0*/  LDGSTS.E [R18+-0x6ca00], desc[UR4][R36.64], P0 ;  /* 0x9360000024127fae */ /* 0x0003e20008121844 */
[----:B------:R-:W-:-:S04]  /*322d0*/  IMAD.WIDE R16, R2, 0x4, R16 ;  /* 0x0000000402107825 */ /* 0x000fc800078e0210 */
[C---:B------:R-:W-:Y:S01]  /*322e0*/  IMAD.WIDE R34, R2.reuse, 0x4, R34 ;  /* 0x0000000402227825 */ /* 0x040fe200078e0222 */
[----:B------:R1:W-:Y:S03]  /*322f0*/  STL.64 [R1+0x758], R16 ;  /* 0x0007581001007387 */ /* 0x0003e60000100a00 */
[C---:B------:R-:W-:Y:S01]  /*32300*/  IMAD.WIDE R40, R2.reuse, 0x4, R32 ;  /* 0x0000000402287825 */ /* 0x040fe200078e0220 */
[----:B------:R-:W-:Y:S04]  /*32310*/  LDGSTS.E [R10+-0x6c600], desc[UR4][R16.64], P0 ;  /* 0x93a00000100a7fae */ /* 0x000fe80008121844 */
[----:B------:R3:W-:Y:S04]  /*32320*/  STL.64 [R1+0x768], R34 ;  /* 0x0007682201007387 */ /* 0x0007e80000100a00 */
[----:B------:R3:W-:Y:S04]  /*32330*/  LDGSTS.E [R7+-0x6c200], desc[UR4][R34.64], P0 ;  /* 0x93e0000022077fae */ /* 0x0007e80008121844 */
[----:B-1----:R-:W4:Y:S01]  /*32340*/  LDL.LU.64 R16, [R1+0x780] ;  /* 0x0007800001107983 */ /* 0x002f220000300a00 */
[----:B------:R-:W-:-:S03]  /*32350*/  IMAD.WIDE R36, R2, 0x4, R26 ;  /* 0x0000000402247825 */ /* 0x000fc600078e021a */
[----:B------:R-:W4:Y:S04]  /*32360*/  LDL.LU.64 R38, [R1+0x770] ;  /* 0x0007700001267983 */ /* 0x000f280000300a00 */
[----:B------:R-:W-:Y:S04]  /*32370*/  STL.64 [R1+0x788], R40 ;  /* 0x0007882801007387 */ /* 0x000fe80000100a00 */
[----:B------:R-:W4:Y:S01]  /*32380*/  LDL.LU.64 R32, [R1+0x750] ;  /* 0x0007500001207983 */ /* 0x000f220000300a00 */
[----:B---3--:R-:W-:-:S03]  /*32390*/  IMAD.WIDE R26, R2, 0x4, R20 ;  /* 0x00000004021a7825 */ /* 0x008fc600078e0214 */
[----:B------:R-:W-:Y:S04]  /*323a0*/  STL.64 [R1+0x798], R36 ;  /* 0x0007982401007387 */ /* 0x000fe80000100a00 */
[----:B------:R-:W3:Y:S01]  /*323b0*/  LDL.LU.64 R20, [R1+0x738] ;  /* 0x0007380001147983 */ /* 0x000ee20000300a00 */
[----:B------:R-:W-:-:S03]  /*323c0*/  VIADD R34, R251, 0x100000 ;  /* 0x00100000fb227836 */ /* 0x000fc60000000000 */
[----:B------:R1:W-:Y:S04]  /*323d0*/  STL.64 [R1+0x7b8], R26 ;  /* 0x0007b81a01007387 */ /* 0x0003e80000100a00 */
[----:B------:R-:W-:Y:S04]  /*323e0*/  LDGSTS.E [R18+-0x6be00], desc[UR4][R40.64], P0 ;  /* 0x9420000028127fae */ /* 0x000fe80008121844 */
[----:B------:R-:W-:Y:S04]  /*323f0*/  LDGSTS.E [R34+-0x6ba00], desc[UR4][R36.64], P0 ;  /* 0x9460000024227fae */ /* 0x000fe80008121844 */
[----:B------:R1:W-:Y:S04]  /*32400*/  LDGSTS.E [R10+-0x6b600], desc[UR4][R26.64], P0 ;  /* 0x94a000001a0a7fae */ /* 0x0003e80008121844 */
[----:B------:R-:W3:Y:S01]  /*32410*/  LDL.LU.64 R18, [R1+0x6f0] ;  /* 0x0006f00001127983 */ /* 0x000ee20000300a00 */
[----:B-1----:R-:W-:-:S02]  /*32420*/  VIADD R27, R251, 0x100000 ;  /* 0x00100000fb1b7836 */ /* 0x002fc40000000000 */
[----:B------:R-:W-:Y:S02]  /*32430*/  VIADD R26, R251, 0x100000 ;  /* 0x00100000fb1a7836 */ /* 0x000fe40000000000 */
[----:B--2---:R-:W-:-:S05]  /*32440*/  IMAD.WIDE R30, R2, 0x4, R30 ;  /* 0x00000004021e7825 */ /* 0x004fca00078e021e */
[----:B------:R1:W-:Y:S04]  /*32450*/  STL.64 [R1+0x7c8], R30 ;  /* 0x0007c81e01007387 */ /* 0x0003e80000100a00 */
[----:B------:R-:W2:Y:S01]  /*32460*/  LDL.LU.64 R42, [R1+0x6b0] ;  /* 0x0006b000012a7983 */ /* 0x000ea20000300a00 */
[----:B----4-:R-:W-:-:S03]  /*32470*/  IMAD.WIDE R34, R2, 0x4, R28 ;  /* 0x0000000402227825 */ /* 0x010fc600078e021c */
[----:B------:R-:W-:Y:S01]  /*32480*/  LDGSTS.E [R7+-0x6b200], desc[UR4][R30.64], P0 ;  /* 0x94e000001e077fae */ /* 0x000fe20008121844 */
[----:B------:R-:W-:-:S03]  /*32490*/  IMAD.WIDE R28, R2, 0x4, R24 ;  /* 0x00000004021c7825 */ /* 0x000fc600078e0218 */
[----:B------:R-:W-:Y:S01]  /*324a0*/  STL.64 [R1+0x7e8], R34 ;  /* 0x0007e82201007387 */ /* 0x000fe20000100a00 */
[----:B------:R-:W-:-:S03]  /*324b0*/  IMAD.WIDE R24, R2, 0x4, R22 ;  /* 0x0000000402187825 */ /* 0x000fc600078e0216 */
[----:B------:R-:W4:Y:S04]  /*324c0*/  LDL.LU.64 R36, [R1+0x680] ;  /* 0x0006800001247983 */ /* 0x000f280000300a00 */
[----:B------:R-:W-:Y:S04]  /*324d0*/  STL.64 [R1+0x850], R28 ;  /* 0x0008501c01007387 */ /* 0x000fe80000100a00 */
[----:B-1----:R-:W4:Y:S04]  /*324e0*/  LDL.LU.64 R30, [R1+0x638] ;  /* 0x00063800011e7983 */ /* 0x002f280000300a00 */
[----:B------:R1:W-:Y:S04]  /*324f0*/  STL.64 [R1+0x848], R24 ;  /* 0x0008481801007387 */ /* 0x0003e80000100a00 */
[----:B------:R-:W-:Y:S04]  /*32500*/  LDGSTS.E [R27+-0x6ae00], desc[UR4][R34.64], P0 ;  /* 0x95200000221b7fae */ /* 0x000fe80008121844 */
[----:B------:R-:W4:Y:S04]  /*32510*/  LDL.LU.64 R22, [R1+0x5f8] ;  /* 0x0005f80001167983 */ /* 0x000f280000300a00 */
[----:B------:R-:W-:Y:S04]  /*32520*/  LDGSTS.E [R26+-0x6aa00], desc[UR4][R28.64], P0 ;  /* 0x956000001c1a7fae */ /* 0x000fe80008121844 */
[----:B------:R1:W-:Y:S02]  /*32530*/  LDGSTS.E [R10+-0x6a600], desc[UR4][R24.64], P0 ;  /* 0x95a00000180a7fae */ /* 0x0003e40008121844 */
[----:B-1----:R-:W-:Y:S01]  /*32540*/  IADD3 R24, R251, 0x100000, RZ ;  /* 0x00100000fb187810 */ /* 0x002fe20007ffe0ff */
[----:B------:R-:W-:-:S04]  /*32550*/  IMAD.WIDE R16, R2, 0x4, R16 ;  /* 0x0000000402107825 */ /* 0x000fc800078e0210 */
[C---:B------:R-:W-:Y:S01]  /*32560*/  IMAD.WIDE R38, R2.reuse, 0x4, R38 ;  /* 0x0000000402267825 */ /* 0x040fe200078e0226 */
[----:B------:R1:W-:Y:S04]  /*32570*/  STL.64 [R1+0x840], R16 ;  /* 0x0008401001007387 */ /* 0x0003e80000100a00 */
[----:B------:R-:W4:Y:S01]  /*32580*/  LDL.LU.64 R34, [R1+0xc10] ;  /* 0x000c100001227983 */ /* 0x000f220000300a00 */
[----:B------:R-:W-:-:S03]  /*32590*/  IMAD.WIDE R32, R2, 0x4, R32 ;  /* 0x0000000402207825 */ /* 0x000fc600078e0220 */
[----:B------:R-:W-:Y:S04]  /*325a0*/  LDGSTS.E [R7+-0x6a200], desc[UR4][R16.64], P0 ;  /* 0x95e0000010077fae */ /* 0x000fe80008121844 */
[----:B------:R-:W4:Y:S01]  /*325b0*/  LDL.LU.64 R26, [R1+0xc08] ;  /* 0x000c0800011a7983 */ /* 0x000f220000300a00 */
[----:B---3--:R-:W-:-:S03]  /*325c0*/  IMAD.WIDE R20, R2, 0x4, R20 ;  /* 0x0000000402147825 */ /* 0x008fc600078e0214 */
[----:B------:R-:W-:Y:S04]  /*325d0*/  LDGSTS.E [R24+-0x69e00], desc[UR4][R38.64], P0 ;  /* 0x9620000026187fae */ /* 0x000fe80008121844 */
[----:B-1----:R-:W3:Y:S04]  /*325e0*/  LDL.LU.64 R16, [R1+0xc00] ;  /* 0x000c000001107983 */ /* 0x002ee80000300a00 */
[----:B------:R-:W-:Y:S04]  /*325f0*/  STL.64 [R1+0x838], R38 ;  /* 0x0008382601007387 */ /* 0x000fe80000100a00 */
[----:B------:R1:W-:Y:S04]  /*32600*/  STL.64 [R1+0x830], R32 ;  /* 0x0008302001007387 */ /* 0x0003e80000100a00 */
[----:B------:R1:W-:Y:S04]  /*32610*/  STL.64 [R1+0x828], R20 ;  /* 0x0008281401007387 */ /* 0x0003e80000100a00 */
[----:B------:R-:W3:Y:S01]  /*32620*/  LDL.LU.64 R24, [R1+0xbf8] ;  /* 0x000bf80001187983 */ /* 0x000ee20000300a00 */
[----:B------:R-:W-:-:S02]  /*32630*/  VIADD R28, R251, 0x100000 ;  /* 0x00100000fb1c7836 */ /* 0x000fc40000000000 */
[----:B------:R-:W-:-:S03]  /*32640*/  IMAD.WIDE R18, R2, 0x4, R18 ;  /* 0x0000000402127825 */ /* 0x000fc600078e0212 */
[----:B------:R1:W-:Y:S04]  /*32650*/  LDGSTS.E [R28+-0x69a00], desc[UR4][R32.64], P0 ;  /* 0x96600000201c7fae */ /* 0x0003e80008121844 */
[----:B------:R1:W-:Y:S04]  /*32660*/  STL.64 [R1+0x820], R18 ;  /* 0x0008201201007387 */ /* 0x0003e80000100a00 */
[----:B------:R-:W-:Y:S04]  /*32670*/  LDGSTS.E [R10+-0x69600], desc[UR4][R20.64], P0 ;  /* 0x96a00000140a7fae */ /* 0x000fe80008121844 */
[----:B------:R-:W-:Y:S01]  /*32680*/  LDGSTS.E [R7+-0x69200], desc[UR4][R18.64], P0 ;  /* 0x96e0000012077fae */ /* 0x000fe20008121844 */
[----:B-1----:R-:W-:-:S03]  /*32690*/  VIADD R32, R251, 0x100000 ;  /* 0x00100000fb207836 */ /* 0x002fc60000000000 */
[----:B------:R-:W3:Y:S04]  /*326a0*/  LDL.LU.64 R20, [R1+0xbe8] ;  /* 0x000be80001147983 */ /* 0x000ee80000300a00 */
[----:B------:R-:W3:Y:S01]  /*326b0*/  LDL.LU.64 R18, [R1+0xbe0] ;  /* 0x000be00001127983 */ /* 0x000ee20000300a00 */
[----:B--2---:R-:W-:-:S05]  /*326c0*/  IMAD.WIDE R38, R2, 0x4, R42 ;  /* 0x0000000402267825 */ /* 0x004fca00078e022a */
[----:B------:R-:W-:Y:S04]  /*326d0*/  STL.64 [R1+0x818], R38 ;  /* 0x0008182601007387 */ /* 0x000fe80000100a00 */
[----:B------:R-:W-:Y:S01]  /*326e0*/  LDGSTS.E [R28+-0x68e00], desc[UR4][R38.64], P0 ;  /* 0x97200000261c7fae */ /* 0x000fe20008121844 */
[----:B----4-:R-:W-:-:S04]  /*326f0*/  IMAD.WIDE R36, R2, 0x4, R36 ;  /* 0x0000000402247825 */ /* 0x010fc800078e0224 */
[C---:B------:R-:W-:Y:S01]  /*32700*/  IMAD.WIDE R30, R2.reuse, 0x4, R30 ;  /* 0x00000004021e7825 */ /* 0x040fe200078e021e */
[----:B------:R-:W-:Y:S04]  /*32710*/  STL.64 [R1+0x810], R36 ;  /* 0x0008102401007387 */ /* 0x000fe80000100a00 */
[----:B------:R1:W-:Y:S04]  /*32720*/  STL.64 [R1+0x868], R30 ;  /* 0x0008681e01007387 */ /* 0x0003e80000100a00 */
[----:B------:R2:W-:Y:S01]  /*32730*/  LDGSTS.E [R32+-0x68a00], desc[UR4][R36.64], P0 ;  /* 0x9760000024207fae */ /* 0x0005e20008121844 */
[----:B------:R-:W-:-:S03]  /*32740*/  IMAD.WIDE R22, R2, 0x4, R22 ;  /* 0x0000000402167825 */ /* 0x000fc600078e0216 */
[----:B------:R-:W4:Y:S04]  /*32750*/  LDL.LU.64 R28, [R1+0xbd8] ;  /* 0x000bd800011c7983 */ /* 0x000f280000300a00 */
[----:B------:R2:W-:Y:S04]  /*32760*/  STL.64 [R1+0x860], R22 ;  /* 0x0008601601007387 */ /* 0x0005e80000100a00 */
[----:B------:R3:W-:Y:S04]  /*32770*/  LDGSTS.E [R10+-0x68600], desc[UR4][R30.64], P0 ;  /* 0x97a000001e0a7fae */ /* 0x0007e80008121844 */
[----:B------:R-:W-:Y:S04]  /*32780*/  LDGSTS.E [R7+-0x68200], desc[UR4][R22.64], P0 ;  /* 0x97e0000016077fae */ /* 0x000fe80008121844 */
[----:B-1----:R-:W4:Y:S01]  /*32790*/  LDL.LU.64 R30, [R1+0xbd0] ;  /* 0x000bd000011e7983 */ /* 0x002f220000300a00 */
[----:B--2---:R-:W-:-:S05]  /*327a0*/  IMAD.WIDE R36, R2, 0x4, R34 ;  /* 0x0000000402247825 */ /* 0x004fca00078e0222 */
[----:B------:R-:W-:Y:S01]  /*327b0*/  STL.64 [R1+0x800], R36 ;  /* 0x0008002401007387 */ /* 0x000fe20000100a00 */
[----:B------:R-:W-:Y:S01]  /*327c0*/  IMAD.WIDE R34, R2, 0x4, R26 ;  /* 0x0000000402227825 */ /* 0x000fe200078e021a */
[C---:B------:R-:W-:Y:S02]  /*327d0*/  IADD3 R26, R252.reuse, 0x100000, RZ ;  /* 0x00100000fc1a7810 */ /* 0x040fe40007ffe0ff */
[----:B------:R-:W2:Y:S01]  /*327e0*/  LDL.LU.64 R22, [R1+0xbc8] ;  /* 0x000bc80001167983 */ /* 0x000ea20000300a00 */
[----:B------:R-:W-:Y:S02]  /*327f0*/  VIADD R27, R252, 0x100000 ;  /* 0x00100000fc1b7836 */ /* 0x000fe40000000000 */
[----:B---3--:R-:W-:-:S03]  /*32800*/  IMAD.WIDE R32, R2, 0x4, R16 ;  /* 0x0000000402207825 */ /* 0x008fc600078e0210 */
[----:B------:R1:W-:Y:S04]  /*32810*/  LDGSTS.E [R27+-0x7fd00], desc[UR4][R36.64], P0 ;  /* 0x80300000241b7fae */ /* 0x0003e80008121844 */
[----:B------:R-:W3:Y:S04]  /*32820*/  LDL.LU.64 R16, [R1+0xbc0] ;  /* 0x000bc00001107983 */ /* 0x000ee80000300a00 */
[----:B------:R1:W-:Y:S01]  /*32830*/  STL.64 [R1+0x878], R34 ;  /* 0x0008782201007387 */ /* 0x0003e20000100a00 */
[----:B------:R-:W-:-:S03]  /*32840*/  IMAD.WIDE R24, R2, 0x4, R24 ;  /* 0x0000000402187825 */ /* 0x000fc600078e0218 */
[----:B------:R1:W-:Y:S04]  /*32850*/  STL.64 [R1+0x890], R32 ;  /* 0x0008902001007387 */ /* 0x0003e80000100a00 */
[----:B------:R-:W-:Y:S04]  /*32860*/  LDGSTS.E [R26+-0x7f900], desc[UR4][R34.64], P0 ;  /* 0x80700000221a7fae */ /* 0x000fe80008121844 */
[----:B------:R1:W-:Y:S04]  /*32870*/  STL.64 [R1+0x8a0], R24 ;  /* 0x0008a01801007387 */ /* 0x0003e80000100a00 */
[----:B------:R-:W3:Y:S01]  /*32880*/  LDL.LU.64 R26, [R1+0xbb8] ;  /* 0x000bb800011a7983 */ /* 0x000ee20000300a00 */
[----:B------:R-:W-:-:S03]  /*32890*/  VIADD R10, R252, 0x100000 ;  /* 0x00100000fc0a7836 */ /* 0x000fc60000000000 */
[----:B-1----:R-:W3:Y:S04]  /*328a0*/  LDL.LU.64 R34, [R1+0xbb0] ;  /* 0x000bb00001227983 */ /* 0x002ee80000300a00 */
[----:B------:R1:W-:Y:S01]  /*328b0*/  LDGSTS.E [R10+-0x7f500], desc[UR4][R32.64], P0 ;  /* 0x80b00000200a7fae */ /* 0x0003e20008121844 */
[----:B------:R-:W-:-:S03]  /*328c0*/  IMAD.WIDE R36, R2, 0x4, R20 ;  /* 0x0000000402247825 */ /* 0x000fc600078e0214 */
[----:B------:R-:W3:Y:S01]  /*328d0*/  LDL.LU.64 R20, [R1+0xba8] ;  /* 0x000ba80001147983 */ /* 0x000ee20000300a00 */
[----:B------:R-:W-:Y:S02]  /*328e0*/  VIADD R7, R252, 0x100000 ;  /* 0x00100000fc077836 */ /* 0x000fe40000000000 */
[----:B------:R-:W-:-:S03]  /*328f0*/  IMAD.WIDE R8, R2, 0x4, R8 ;  /* 0x0000000402087825 */ /* 0x000fc600078e0208 */
[----:B------:R1:W-:Y:S02]  /*32900*/  LDGSTS.E [R7+-0x7f100], desc[UR4][R24.64], P0 ;  /* 0x80f0000018077fae */ /* 0x0003e40008121844 */
[----:B-1----:R-:W-:Y:S02]  /*32910*/  IMAD.WIDE R32, R2, 0x4, R18 ;  /* 0x0000000402207825 */ /* 0x002fe400078e0212 */
[----:B------:R-:W3:Y:S04]  /*32920*/  LDL.LU.64 R18, [R1+0xba0] ;  /* 0x000ba00001127983 */ /* 0x000ee80000300a00 */
[----:B------:R-:W-:Y:S01]  /*32930*/  STL.64 [R1+0x8c0], R36 ;  /* 0x0008c02401007387 */ /* 0x000fe20000100a00 */
[C---:B------:R-:W-:Y:S01]  /*32940*/  VIADD R25, R252.reuse, 0x100000 ;  /* 0x00100000fc197836 */ /* 0x040fe20000000000 */
[----:B------:R-:W-:-:S02]  /*32950*/  IADD3 R24, R252, 0x100000, RZ ;  /* 0x00100000fc187810 */ /* 0x000fc40007ffe0ff */
[----:B------:R-:W-:Y:S04]  /*32960*/  STL.64 [R1+0x8d0], R32 ;  /* 0x0008d02001007387 */ /* 0x000fe80000100a00 */
[----:B------:R-:W-:Y:S04]  /*32970*/  LDGSTS.E [R25+-0x7ed00], desc[UR4][R8.64], P0 ;  /* 0x8130000008197fae */ /* 0x000fe80008121844 */
[----:B------:R-:W-:Y:S04]  /*32980*/  LDGSTS.E [R24+-0x7e900], desc[UR4][R36.64], P0 ;  /* 0x8170000024187fae */ /* 0x000fe80008121844 */
[----:B------:R-:W-:Y:S01]  /*32990*/  LDGSTS.E [R10+-0x7e500], desc[UR4][R32.64], P0 ;  /* 0x81b00000200a7fae */ /* 0x000fe20008121844 */
[----:B----4-:R-:W-:-:S05]  /*329a0*/  IMAD.WIDE R28, R2, 0x4, R28 ;  /* 0x00000004021c7825 */ /* 0x010fca00078e021c */
[----:B------:R1:W-:Y:S04]  /*329b0*/  STL.64 [R1+0x8e8], R28 ;  /* 0x0008e81c01007387 */ /* 0x0003e80000100a00 */
[----:B------:R-:W4:Y:S04]  /*329c0*/  LDL.LU.64 R24, [R1+0xb98] ;  /* 0x000b980001187983 */ /* 0x000f280000300a00 */
[----:B------:R1:W-:Y:S01]  /*329d0*/  LDGSTS.E [R7+-0x7e100], desc[UR4][R28.64], P0 ;  /* 0x81f000001c077fae */ /* 0x0003e20008121844 */
[----:B------:R-:W-:-:S03]  /*329e0*/  IMAD.WIDE R38, R2, 0x4, R30 ;  /* 0x0000000402267825 */ /* 0x000fc600078e021e */
[----:B------:R-:W4:Y:S01]  /*329f0*/  LDL.LU.64 R30, [R1+0xb90] ;  /* 0x000b9000011e7983 */ /* 0x000f220000300a00 */
[----:B-1----:R-:W-:-:S03]  /*32a00*/  VIADD R29, R252, 0x100000 ;  /* 0x00100000fc1d7836 */ /* 0x002fc60000000000 */
[----:B------:R1:W-:Y:S01]  /*32a10*/  STL.64 [R1+0x8f8], R38 ;  /* 0x0008f82601007387 */ /* 0x0003e20000100a00 */
[----:B------:R-:W-:-:S03]  /*32a20*/  VIADD R28, R252, 0x100000 ;  /* 0x00100000fc1c7836 */ /* 0x000fc60000000000 */
[----:B------:R1:W-:Y:S01]  /*32a30*/  LDGSTS.E [R29+-0x7dd00], desc[UR4][R38.64], P0 ;  /* 0x82300000261d7fae */ /* 0x0003e20008121844 */
[----:B--2---:R-:W-:-:S03]  /*32a40*/  IMAD.WIDE R36, R2, 0x4, R22 ;  /* 0x0000000402247825 */ /* 0x004fc600078e0216 */
[----:B------:R-:W2:Y:S04]  /*32a50*/  LDL.LU.64 R22, [R1+0xb88] ;  /* 0x000b880001167983 */ /* 0x000ea80000300a00 */
[----:B------:R-:W-:Y:S01]  /*32a60*/  LDGSTS.E [R28+-0x7d900], desc[UR4][R36.64], P0 ;  /* 0x82700000241c7fae */ /* 0x000fe20008121844 */
[----:B---3--:R-:W-:-:S03]  /*32a70*/  IMAD.WIDE R32, R2, 0x4, R16 ;  /* 0x0000000402207825 */ /* 0x008fc600078e0210 */
[----:B------:R-:W3:Y:S04]  /*32a80*/  LDL.LU.64 R16, [R1+0xb80] ;  /* 0x000b800001107983 */ /* 0x000ee80000300a00 */
[----:B------:R-:W-:Y:S04]  /*32a90*/  STL.64 [R1+0x908], R36 ;  /* 0x0009082401007387 */ /* 0x000fe80000100a00 */
[----:B------:R1:W-:Y:S04]  /*32aa0*/  STL.64 [R1+0x920], R32 ;  /* 0x0009202001007387 */ /* 0x0003e80000100a00 */
[----:B------:R1:W-:Y:S01]  /*32ab0*/  LDGSTS.E [R10+-0x7d500], desc[UR4][R32.64], P0 ;  /* 0x82b00000200a7fae */ /* 0x0003e20008121844 */
[----:B------:R-:W-:-:S05]  /*32ac0*/  IMAD.WIDE R26, R2, 0x4, R26 ;  /* 0x00000004021a7825 */ /* 0x000fca00078e021a */
[----:B------:R1:W-:Y:S04]  /*32ad0*/  STL.64 [R1+0x930], R26 ;  /* 0x0009301a01007387 */ /* 0x0003e80000100a00 */
[----:B------:R-:W3:Y:S01]  /*32ae0*/  LDL.LU.64 R28, [R1+0xb78] ;  /* 0x000b7800011c7983 */ /* 0x000ee20000300a00 */
[----:B-1----:R-:W-:-:S03]  /*32af0*/  IMAD.WIDE R38, R2, 0x4, R34 ;  /* 0x0000000402267825 */ /* 0x002fc600078e0222 */
[----:B------:R-:W3:Y:S04]  /*32b00*/  LDL.LU.64 R34, [R1+0xb70] ;  /* 0x000b700001227983 */ /* 0x000ee80000300a00 */
[----:B------:R-:W-:Y:S04]  /*32b10*/  LDGSTS.E [R7+-0x7d100], desc[UR4][R26.64], P0 ;  /* 0x82f000001a077fae */ /* 0x000fe80008121844 */
[----:B------:R1:W-:Y:S01]  /*32b20*/  STL.64 [R1+0x940], R38 ;  /* 0x0009402601007387 */ /* 0x0003e20000100a00 */
[----:B------:R-:W-:-:S03]  /*32b30*/  IMAD.WIDE R32, R2, 0x4, R18 ;  /* 0x0000000402207825 */ /* 0x000fc600078e0212 */
[----:B------:R-:W3:Y:S04]  /*32b40*/  LDL.LU.64 R26, [R1+0xb60] ;  /* 0x000b6000011a7983 */ /* 0x000ee80000300a00 */
[----:B------:R-:W3:Y:S01]  /*32b50*/  LDL.LU.64 R18, [R1+0xb50] ;  /* 0x000b500001127983 */ /* 0x000ee20000300a00 */
[----:B------:R-:W-:Y:S01]  /*32b60*/  IMAD.WIDE R36, R2, 0x4, R20 ;  /* 0x0000000402247825 */ /* 0x000fe200078e0214 */
[----:B------:R-:W-:-:S03]  /*32b70*/  IADD3 R20, R252, 0x100000, RZ ;  /* 0x00100000fc147810 */ /* 0x000fc60007ffe0ff */
[----:B------:R-:W-:Y:S01]  /*32b80*/  VIADD R21, R252, 0x100000 ;  /* 0x00100000fc157836 */ /* 0x000fe20000000000 */
[----:B------:R-:W-:Y:S04]  /*32b90*/  STL.64 [R1+0x950], R36 ;  /* 0x0009502401007387 */ /* 0x000fe80000100a00 */
[----:B------:R-:W-:Y:S04]  /*32ba0*/  STL.64 [R1+0x960], R32 ;  /* 0x0009602001007387 */ /* 0x000fe80000100a00 */
[----:B------:R1:W-:Y:S04]  /*32bb0*/  LDGSTS.E [R21+-0x7cd00], desc[UR4][R38.64], P0 ;  /* 0x8330000026157fae */ /* 0x0003e80008121844 */
[----:B------:R2:W-:Y:S04]  /*32bc0*/  LDGSTS.E [R20+-0x7c900], desc[UR4][R36.64], P0 ;  /* 0x8370000024147fae */ /* 0x0005e80008121844 */
[----:B------:R-:W-:Y:S01]  /*32bd0*/  LDGSTS.E [R10+-0x7c500], desc[UR4][R32.64], P0 ;  /* 0x83b00000200a7fae */ /* 0x000fe20008121844 */
[----:B----4-:R-:W-:-:S05]  /*32be0*/  IMAD.WIDE R24, R2, 0x4, R24 ;  /* 0x0000000402187825 */ /* 0x010fca00078e0218 */
[----:B------:R4:W-:Y:S04]  /*32bf0*/  STL.64 [R1+0x978], R24 ;  /* 0x0009781801007387 */ /* 0x0009e80000100a00 */
[----:B------:R-:W3:Y:S01]  /*32c00*/  LDL.LU.64 R20, [R1+0xb40] ;  /* 0x000b400001147983 */ /* 0x000ee20000300a00 */
[----:B-1----:R-:W-:-:S03]  /*32c10*/  IMAD.WIDE R38, R2, 0x4, R30 ;  /* 0x0000000402267825 */ /* 0x002fc600078e021e */
[----:B------:R-:W-:Y:S04]  /*32c20*/  LDGSTS.E [R7+-0x7c100], desc[UR4][R24.64], P0 ;  /* 0x83f0000018077fae */ /* 0x000fe80008121844 */
[----:B----4-:R-:W4:Y:S04]  /*32c30*/  LDL.LU.64 R24, [R1+0xb30] ;  /* 0x000b300001187983 */ /* 0x010f280000300a00 */
[----:B------:R-:W-:Y:S04]  /*32c40*/  STL.64 [R1+0x988], R38 ;  /* 0x0009882601007387 */ /* 0x000fe80000100a00 */
[----:B------:R-:W4:Y:S01]  /*32c50*/  LDL.LU.64 R32, [R1+0xb20] ;  /* 0x000b200001207983 */ /* 0x000f220000300a00 */
[----:B--2---:R-:W-:-:S03]  /*32c60*/  IMAD.WIDE R36, R2, 0x4, R22 ;  /* 0x0000000402247825 */ /* 0x004fc600078e0216 */
[----:B------:R-:W2:Y:S04]  /*32c70*/  LDL.LU.64 R22, [R1+0xb10] ;  /* 0x000b100001167983 */ /* 0x000ea80000300a00 */
[----:B------:R-:W-:Y:S01]  /*32c80*/  STL.64 [R1+0x998], R36 ;  /* 0x0009982401007387 */ /* 0x000fe20000100a00 */
[----:B---3--:R-:W-:-:S04]  /*32c90*/  IMAD.WIDE R30, R2, 0x4, R16 ;  /* 0x00000004021e7825 */ /* 0x008fc800078e0210 */
[C---:B------:R-:W-:Y:S02]  /*32ca0*/  VIADD R17, R252.reuse, 0x100000 ;  /* 0x00100000fc117836 */ /* 0x040fe40000000000 */
[----:B------:R-:W-:Y:S01]  /*32cb0*/  VIADD R16, R252, 0x100000 ;  /* 0x00100000fc107836 */ /* 0x000fe20000000000 */
[----:B------:R1:W-:Y:S04]  /*32cc0*/  STL.64 [R1+0x9a8], R30 ;  /* 0x0009a81e01007387 */ /* 0x0003e80000100a00 */
[----:B------:R3:W-:Y:S04]  /*32cd0*/  LDGSTS.E [R17+-0x7bd00], desc[UR4][R38.64], P0 ;  /* 0x8430000026117fae */ /* 0x0007e80008121844 */
[----:B------:R3:W-:Y:S04]  /*32ce0*/  LDGSTS.E [R16+-0x7b900], desc[UR4][R36.64], P0 ;  /* 0x8470000024107fae */ /* 0x0007e80008121844 */
[----:B------:R-:W-:Y:S01]  /*32cf0*/  LDGSTS.E [R10+-0x7b500], desc[UR4][R30.64], P0 ;  /* 0x84b000001e0a7fae */ /* 0x000fe20008121844 */
[----:B------:R-:W-:-:S05]  /*32d00*/  IMAD.WIDE R28, R2, 0x4, R28 ;  /* 0x00000004021c7825 */ /* 0x000fca00078e021c */
[----:B------:R3:W-:Y:S04]  /*32d10*/  STL.64 [R1+0x9c0], R28 ;  /* 0x0009c01c01007387 */ /* 0x0007e80000100a00 */
[----:B------:R-:W2:Y:S04]  /*32d20*/  LDL.LU.64 R16, [R1+0xb00] ;  /* 0x000b000001107983 */ /* 0x000ea80000300a00 */
[----:B-1----:R-:W2:Y:S01]  /*32d30*/  LDL.LU.64 R30, [R1+0xaf0] ;  /* 0x000af000011e7983 */ /* 0x002ea20000300a00 */
[----:B------:R-:W-:-:S03]  /*32d40*/  IMAD.WIDE R40, R2, 0x4, R34 ;  /* 0x0000000402287825 */ /* 0x000fc600078e0222 */
[----:B------:R-:W-:Y:S01]  /*32d50*/  LDGSTS.E [R7+-0x7b100], desc[UR4][R28.64], P0 ;  /* 0x84f000001c077fae */ /* 0x000fe20008121844 */
[----:B---3--:R-:W-:-:S03]  /*32d60*/  IMAD.WIDE R38, R2, 0x4, R26 ;  /* 0x0000000402267825 */ /* 0x008fc600078e021a */
[----:B------:R-:W-:Y:S01]  /*32d70*/  STL.64 [R1+0x9d0], R40 ;  /* 0x0009d02801007387 */ /* 0x000fe20000100a00 */
[----:B------:R-:W-:-:S03]  /*32d80*/  IMAD.WIDE R34, R2, 0x4, R18 ;  /* 0x0000000402227825 */ /* 0x000fc600078e0212 */
[----:B------:R-:W3:Y:S04]  /*32d90*/  LDL.LU.64 R28, [R1+0xae0] ;  /* 0x000ae000011c7983 */ /* 0x000ee80000300a00 */
[----:B------:R-:W3:Y:S01]  /*32da0*/  LDL.LU.64 R26, [R1+0xad0] ;  /* 0x000ad000011a7983 */ /* 0x000ee20000300a00 */
[----:B------:R-:W-:-:S03]  /*32db0*/  VIADD R18, R252, 0x100000 ;  /* 0x00100000fc127836 */ /* 0x000fc60000000000 */
[----:B------:R-:W-:Y:S04]  /*32dc0*/  STL.64 [R1+0x9e0], R38 ;  /* 0x0009e02601007387 */ /* 0x000fe80000100a00 */
[----:B------:R1:W-:Y:S04]  /*32dd0*/  STL.64 [R1+0x9f0], R34 ;  /* 0x0009f02201007387 */ /* 0x0003e80000100a00 */
[----:B------:R4:W-:Y:S04]  /*32de0*/  LDGSTS.E [R18+-0x7ad00], desc[UR4][R40.64], P0 ;  /* 0x8530000028127fae */ /* 0x0009e80008121844 */
[----:B------:R-:W3:Y:S01]  /*32df0*/  LDL.LU.64 R18, [R1+0xac0] ;  /* 0x000ac00001127983 */ /* 0x000ee20000300a00 */
[----:B------:R-:W-:-:S05]  /*32e00*/  IADD3 R36, R252, 0x100000, RZ ;  /* 0x00100000fc247810 */ /* 0x000fca0007ffe0ff */
[----:B------:R4:W-:Y:S04]  /*32e10*/  LDGSTS.E [R36+-0x7a900], desc[UR4][R38.64], P0 ;  /* 0x8570000026247fae */ /* 0x0009e80008121844 */
[----:B------:R-:W-:Y:S01]  /*32e20*/  LDGSTS.E [R10+-0x7a500], desc[UR4][R34.64], P0 ;  /* 0x85b00000220a7fae */ /* 0x000fe20008121844 */
[----:B------:R-:W-:-:S05]  /*32e30*/  IMAD.WIDE R20, R2, 0x4, R20 ;  /* 0x0000000402147825 */ /* 0x000fca00078e0214 */
[----:B------:R4:W-:Y:S04]  /*32e40*/  STL.64 [R1+0xa00], R20 ;  /* 0x000a001401007387 */ /* 0x0009e80000100a00 */
[----:B-1----:R-:W3:Y:S04]  /*32e50*/  LDL.LU.64 R34, [R1+0xab0] ;  /* 0x000ab00001227983 */ /* 0x002ee80000300a00 */
[----:B------:R-:W-:Y:S01]  /*32e60*/  LDGSTS.E [R7+-0x7a100], desc[UR4][R20.64], P0 ;  /* 0x85f0000014077fae */ /* 0x000fe20008121844 */
[----:B----4-:R-:W-:-:S03]  /*32e70*/  IMAD.WIDE R40, R2, 0x4, R24 ;  /* 0x0000000402287825 */ /* 0x010fc600078e0218 */
[----:B------:R-:W4:Y:S01]  /*32e80*/  LDL.LU.64 R24, [R1+0xaa0] ;  /* 0x000aa00001187983 */ /* 0x000f220000300a00 */
[----:B------:R-:W-:-:S03]  /*32e90*/  IMAD.WIDE R38, R2, 0x4, R32 ;  /* 0x0000000402267825 */ /* 0x000fc600078e0220 */
[----:B------:R1:W-:Y:S04]  /*32ea0*/  STL.64 [R1+0xa18], R40 ;  /* 0x000a182801007387 */ /* 0x0003e80000100a00 */
[----:B------:R-:W4:Y:S04]  /*32eb0*/  LDL.LU.64 R20, [R1+0xa98] ;  /* 0x000a980001147983 */ /* 0x000f280000300a00 */
[----:B------:R-:W-:Y:S01]  /*32ec0*/  STL.64 [R1+0xa28], R38 ;  /* 0x000a282601007387 */ /* 0x000fe20000100a00 */
[----:B------:R-:W-:-:S05]  /*32ed0*/  VIADD R37, R252, 0x100000 ;  /* 0x00100000fc257836 */ /* 0x000fca0000000000 */
[----:B------:R1:W-:Y:S04]  /*32ee0*/  LDGSTS.E [R37+-0x79d00], desc[UR4][R40.64], P0 ;  /* 0x8630000028257fae */ /* 0x0003e80008121844 */
[----:B------:R3:W-:Y:S01]  /*32ef0*/  LDGSTS.E [R36+-0x79900], desc[UR4][R38.64], P0 ;  /* 0x8670000026247fae */ /* 0x0007e20008121844 */
[----:B--2---:R-:W-:-:S05]  /*32f00*/  IMAD.WIDE R32, R2, 0x4, R22 ;  /* 0x0000000402207825 */ /* 0x004fca00078e0216 */
[----:B------:R-:W-:Y:S04]  /*32f10*/  STL.64 [R1+0xa38], R32 ;  /* 0x000a382001007387 */ /* 0x000fe80000100a00 */
[----:B------:R2:W-:Y:S01]  /*32f20*/  LDGSTS.E [R10+-0x79500], desc[UR4][R32.64], P0 ;  /* 0x86b00000200a7fae */ /* 0x0005e20008121844 */
[----:B------:R-:W-:-:S03]  /*32f30*/  IMAD.WIDE R22, R2, 0x4, R16 ;  /* 0x0000000402167825 */ /* 0x000fc600078e0210 */
[----:B------:R-:W4:Y:S01]  /*32f40*/  LDL.LU.64 R16, [R1+0xa88] ;  /* 0x000a880001107983 */ /* 0x000f220000300a00 */
[----:B-1----:R-:W-:-:S03]  /*32f50*/  IMAD.WIDE R40, R2, 0x4, R30 ;  /* 0x0000000402287825 */ /* 0x002fc600078e021e */
[----:B------:R1:W-:Y:S04]  /*32f60*/  STL.64 [R1+0xa50], R22 ;  /* 0x000a501601007387 */ /* 0x0003e80000100a00 */
[----:B------:R-:W-:Y:S04]  /*32f70*/  LDGSTS.E [R7+-0x79100], desc[UR4][R22.64], P0 ;  /* 0x86f0000016077fae */ /* 0x000fe80008121844 */
[----:B------:R-:W4:Y:S04]  /*32f80*/  LDL.LU.64 R30, [R1+0xa78] ;  /* 0x000a7800011e7983 */ /* 0x000f280000300a00 */
[----:B------:R2:W-:Y:S04]  /*32f90*/  LDGSTS.E [R37+-0x78d00], desc[UR4][R40.64], P0 ;  /* 0x8730000028257fae */ /* 0x0005e80008121844 */
[----:B-1----:R-:W4:Y:S01]  /*32fa0*/  LDL.LU.64 R22, [R1+0xa68] ;  /* 0x000a680001167983 */ /* 0x002f220000300a00 */
[----:B---3--:R-:W-:-:S04]  /*32fb0*/  IMAD.WIDE R38, R2, 0x4, R28 ;  /* 0x0000000402267825 */ /* 0x008fc800078e021c */
[C---:B--2---:R-:W-:Y:S01]  /*32fc0*/  IMAD.WIDE R32, R2.reuse, 0x4, R26 ;  /* 0x0000000402207825 */ /* 0x044fe200078e021a */
[----:B------:R1:W-:Y:S04]  /*32fd0*/  STL.64 [R1+0xa60], R40 ;  /* 0x000a602801007387 */ /* 0x0003e80000100a00 */
[----:B------:R4:W-:Y:S04]  /*32fe0*/  STL.64 [R1+0xa70], R38 ;  /* 0x000a702601007387 */ /* 0x0009e80000100a00 */
[----:B------:R2:W-:Y:S04]  /*32ff0*/  STL.64 [R1+0xa80], R32 ;  /* 0x000a802001007387 */ /* 0x0005e80000100a00 */
[----:B------:R-:W3:Y:S04]  /*33000*/  LDL.LU.64 R26, [R1+0xa58] ;  /* 0x000a5800011a7983 */ /* 0x000ee80000300a00 */
[----:B------:R4:W-:Y:S01]  /*33010*/  LDGSTS.E [R36+-0x78900], desc[UR4][R38.64], P0 ;  /* 0x8770000026247fae */ /* 0x0009e20008121844 */
[----:B------:R-:W-:-:S03]  /*33020*/  IMAD.WIDE R28, R2, 0x4, R18 ;  /* 0x00000004021c7825 */ /* 0x000fc600078e0212 */
[----:B------:R2:W-:Y:S04]  /*33030*/  LDGSTS.E [R10+-0x78500], desc[UR4][R32.64], P0 ;  /* 0x87b00000200a7fae */ /* 0x0005e80008121844 */
[----:B------:R-:W3:Y:S04]  /*33040*/  LDL.LU.64 R18, [R1+0xa40] ;  /* 0x000a400001127983 */ /* 0x000ee80000300a00 */
[----:B------:R2:W-:Y:S04]  /*33050*/  STL.64 [R1+0xa90], R28 ;  /* 0x000a901c01007387 */ /* 0x0005e80000100a00 */
[----:B------:R2:W-:Y:S01]  /*33060*/  LDGSTS.E [R7+-0x78100], desc[UR4][R28.64], P0 ;  /* 0x87f000001c077fae */ /* 0x0005e20008121844 */
[----:B-1----:R-:W-:-:S05]  /*33070*/  IMAD.WIDE R40, R2, 0x4, R34 ;  /* 0x0000000402287825 */ /* 0x002fca00078e0222 */
[----:B------:R-:W-:Y:S01]  /*33080*/  STL.64 [R1+0xaa8], R40 ;  /* 0x000aa82801007387 */ /* 0x000fe20000100a00 */
[----:B----4-:R-:W-:-:S04]  /*33090*/  IMAD.WIDE R38, R2, 0x4, R24 ;  /* 0x0000000402267825 */ /* 0x010fc800078e0218 */
[----:B------:R-:W-:-:S05]  /*330a0*/  VIADD R24, R252, 0x100000 ;  /* 0x00100000fc187836 */ /* 0x000fca0000000000 */
[----:B------:R-:W-:Y:S01]  /*330b0*/  LDGSTS.E [R24+-0x6fd00], desc[UR4][R40.64], P0 ;  /* 0x9030000028187fae */ /* 0x000fe20008121844 */
[----:B--2---:R-:W-:-:S03]  /*330c0*/  IMAD.WIDE R32, R2, 0x4, R20 ;  /* 0x0000000402207825 */ /* 0x004fc600078e0214 */
[----:B------:R-:W2:Y:S04]  /*330d0*/  LDL.LU.64 R20, [R1+0xa30] ;  /* 0x000a300001147983 */ /* 0x000ea80000300a00 */
[----:B------:R1:W-:Y:S04]  /*330e0*/  STL.64 [R1+0xab8], R38 ;  /* 0x000ab82601007387 */ /* 0x0003e80000100a00 */
[----:B------:R4:W-:Y:S04]  /*330f0*/  STL.64 [R1+0xac8], R32 ;  /* 0x000ac82001007387 */ /* 0x0009e80000100a00 */
[----:B------:R-:W2:Y:S04]  /*33100*/  LDL.LU.64 R34, [R1+0xa20] ;  /* 0x000a200001227983 */ /* 0x000ea80000300a00 */
[----:B------:R1:W-:Y:S04]  /*33110*/  LDGSTS.E [R36+-0x6f900], desc[UR4][R38.64], P0 ;  /* 0x9070000026247fae */ /* 0x0003e80008121844 */
[----:B------:R4:W-:Y:S01]  /*33120*/  LDGSTS.E [R10+-0x6f500], desc[UR4][R32.64], P0 ;  /* 0x90b00000200a7fae */ /* 0x0009e20008121844 */
[----:B------:R-:W-:-:S03]  /*33130*/  IMAD.WIDE R28, R2, 0x4, R16 ;  /* 0x00000004021c7825 */ /* 0x000fc600078e0210 */
[----:B------:R-:W2:Y:S04]  /*33140*/  LDL.LU.64 R16, [R1+0xa08] ;  /* 0x000a080001107983 */ /* 0x000ea80000300a00 */
[----:B------:R3:W-:Y:S04]  /*33150*/  STL.64 [R1+0xad8], R28 ;  /* 0x000ad81c01007387 */ /* 0x0007e80000100a00 */
[----:B------:R-:W2:Y:S01]  /*33160*/  LDL.LU.64 R24, [R1+0x9f8] ;  /* 0x0009f80001187983 */ /* 0x000ea20000300a00 */
[----:B-1----:R-:W-:-:S03]  /*33170*/  IMAD.WIDE R38, R2, 0x4, R22 ;  /* 0x0000000402267825 */ /* 0x002fc600078e0216 */
[----:B------:R3:W-:Y:S04]  /*33180*/  LDGSTS.E [R7+-0x6f100], desc[UR4][R28.64], P0 ;  /* 0x90f000001c077fae */ /* 0x0007e80008121844 */
[----:B------:R-:W2:Y:S01]  /*33190*/  LDL.LU.64 R22, [R1+0x9c8] ;  /* 0x0009c80001167983 */ /* 0x000ea20000300a00 */
[----:B----4-:R-:W-:-:S05]  /*331a0*/  IMAD.WIDE R32, R2, 0x4, R30 ;  /* 0x0000000402207825 */ /* 0x010fca00078e021e */
[----:B------:R1:W-:Y:S04]  /*331b0*/  STL.64 [R1+0xaf0], R32 ;  /* 0x000af02001007387 */ /* 0x0003e80000100a00 */
[----:B------:R-:W-:Y:S01]  /*331c0*/  STL.64 [R1+0xb00], R38 ;  /* 0x000b002601007387 */ /* 0x000fe20000100a00 */
[----:B---3--:R-:W-:-:S03]  /*331d0*/  IMAD.WIDE R28, R2, 0x4, R26 ;  /* 0x00000004021c7825 */ /* 0x008fc600078e021a */
[----:B------:R-:W3:Y:S04]  /*331e0*/  LDL.LU.64 R36, [R1+0x9b0] ;  /* 0x0009b00001247983 */ /* 0x000ee80000300a00 */
[----:B------:R4:W-:Y:S01]  /*331f0*/  STL.64 [R1+0xb10], R28 ;  /* 0x000b101c01007387 */ /* 0x0009e20000100a00 */
[----:B------:R-:W-:-:S03]  /*33200*/  IMAD.WIDE R26, R2, 0x4, R18 ;  /* 0x00000004021a7825 */ /* 0x000fc600078e0212 */
[----:B------:R-:W3:Y:S01]  /*33210*/  LDL.LU.64 R18, [R1+0x9a0] ;  /* 0x0009a00001127983 */ /* 0x000ee20000300a00 */
[C---:B------:R-:W-:Y:S01]  /*33220*/  IADD3 R30, R252.reuse, 0x100000, RZ ;  /* 0x00100000fc1e7810 */ /* 0x040fe20007ffe0ff */
[----:B------:R-:W-:Y:S02]  /*33230*/  VIADD R31, R252, 0x100000 ;  /* 0x00100000fc1f7836 */ /* 0x000fe40000000000 */
[----:B------:R4:W-:Y:S04]  /*33240*/  STL.64 [R1+0xb20], R26 ;  /* 0x000b201a01007387 */ /* 0x0009e80000100a00 */
[----:B------:R-:W-:Y:S04]  /*33250*/  LDGSTS.E [R31+-0x6ed00], desc[UR4][R32.64], P0 ;  /* 0x91300000201f7fae */ /* 0x000fe80008121844 */
[----:B------:R2:W-:Y:S04]  /*33260*/  LDGSTS.E [R30+-0x6e900], desc[UR4][R38.64], P0 ;  /* 0x91700000261e7fae */ /* 0x0005e80008121844 */
[----:B------:R-:W-:Y:S04]  /*33270*/  LDGSTS.E [R10+-0x6e500], desc[UR4][R28.64], P0 ;  /* 0x91b000001c0a7fae */ /* 0x000fe80008121844 */
[----:B-1----:R-:W3:Y:S04]  /*33280*/  LDL.LU.64 R32, [R1+0x968] ;  /* 0x0009680001207983 */ /* 0x002ee80000300a00 */
[----:B------:R-:W-:Y:S04]  /*33290*/  LDGSTS.E [R7+-0x6e100], desc[UR4][R26.64], P0 ;  /* 0x91f000001a077fae */ /* 0x000fe80008121844 */
[----:B----4-:R-:W4:Y:S04]  /*332a0*/  LDL.LU.64 R28, [R1+0x928] ;  /* 0x00092800011c7983 */ /* 0x010f280000300a00 */
[----:B------:R-:W4:Y:S01]  /*332b0*/  LDL.LU.64 R26, [R1+0x8f0] ;  /* 0x0008f000011a7983 */ /* 0x000f220000300a00 */
[----:B--2---:R-:W-:-:S03]  /*332c0*/  IMAD.WIDE R38, R2, 0x4, R20 ;  /* 0x0000000402267825 */ /* 0x004fc600078e0214 */
[----:B------:R-:W2:Y:S04]  /*332d0*/  LDL.LU.64 R20, [R1+0x8c8] ;  /* 0x0008c80001147983 */ /* 0x000ea80000300a00 */
[----:B------:R1:W-:Y:S04]  /*332e0*/  STL.64 [R1+0xb30], R38 ;  /* 0x000b302601007387 */ /* 0x0003e80000100a00 */
[----:B------:R1:W-:Y:S01]  /*332f0*/  LDGSTS.E [R31+-0x6dd00], desc[UR4][R38.64], P0 ;  /* 0x92300000261f7fae */ /* 0x0003e20008121844 */
[----:B------:R-:W-:-:S05]  /*33300*/  IMAD.WIDE R34, R2, 0x4, R34 ;  /* 0x0000000402227825 */ /* 0x000fca00078e0222 */
[----:B------:R1:W-:Y:S04]  /*33310*/  STL.64 [R1+0xc18], R34 ;  /* 0x000c182201007387 */ /* 0x0003e80000100a00 */
[----:B------:R-:W-:Y:S01]  /*33320*/  LDGSTS.E [R30+-0x6d900], desc[UR4][R34.64], P0 ;  /* 0x92700000221e7fae */ /* 0x000fe20008121844 */
[----:B------:R-:W-:-:S04]  /*33330*/  IMAD.WIDE R16, R2, 0x4, R16 ;  /* 0x0000000402107825 */ /* 0x000fc800078e0210 */
[C---:B------:R-:W-:Y:S01]  /*33340*/  IMAD.WIDE R24, R2.reuse, 0x4, R24 ;  /* 0x0000000402187825 */ /* 0x040fe200078e0218 */
[----:B------:R-:W-:Y:S04]  /*33350*/  STL.64 [R1+0xc10], R16 ;  /* 0x000c101001007387 */ /* 0x000fe80000100a00 */
[----:B------:R1:W-:Y:S04]  /*33360*/  STL.64 [R1+0xc08], R24 ;  /* 0x000c081801007387 */ /* 0x0003e80000100a00 */
[----:B------:R-:W2:Y:S04]  /*33370*/  LDL.LU.64 R30, [R1+0x898] ;  /* 0x00089800011e7983 */ /* 0x000ea80000300a00 */
[----:B------:R3:W-:Y:S01]  /*33380*/  LDGSTS.E [R10+-0x6d500], desc[UR4][R16.64], P0 ;  /* 0x92b00000100a7fae */ /* 0x0007e20008121844 */
[----:B-1----:R-:W-:-:S03]  /*33390*/  IMAD.WIDE R38, R2, 0x4, R22 ;  /* 0x0000000402267825 */ /* 0x002fc600078e0216 */
[----:B------:R-:W2:Y:S04]  /*333a0*/  LDL.LU.64 R34, [R1+0x870] ;  /* 0x0008700001227983 */ /* 0x000ea80000300a00 */
[----:B------:R-:W-:Y:S04]  /*333b0*/  LDGSTS.E [R7+-0x6d100], desc[UR4][R24.64], P0 ;  /* 0x92f0000018077fae */ /* 0x000fe80008121844 */
[----:B------:R-:W2:Y:S04]  /*333c0*/  LDL.LU.64 R24, [R1+0x858] ;  /* 0x0008580001187983 */ /* 0x000ea80000300a00 */
[----:B------:R-:W2:Y:S01]  /*333d0*/  LDL.LU.64 R22, [R1+0x7f8] ;  /* 0x0007f80001167983 */ /* 0x000ea20000300a00 */
[----:B---3--:R-:W-:-:S02]  /*333e0*/  VIADD R17, R252, 0x100000 ;  /* 0x00100000fc117836 */ /* 0x008fc40000000000 */
[----:B------:R-:W-:Y:S01]  /*333f0*/  IMAD.WIDE R36, R2, 0x4, R36 ;  /* 0x0000000402247825 */ /* 0x000fe200078e0224 */
[----:B------:R-:W-:Y:S03]  /*33400*/  STL.64 [R1+0xc00], R38 ;  /* 0x000c002601007387 */ /* 0x000fe60000100a00 */
[----:B------:R-:W-:Y:S02]  /*33410*/  VIADD R16, R252, 0x100000 ;  /* 0x00100000fc107836 */ /* 0x000fe40000000000 */
[C---:B------:R-:W-:Y:S01]  /*33420*/  IMAD.WIDE R18, R2.reuse, 0x4, R18 ;  /* 0x0000000402127825 */ /* 0x040fe200078e0212 */
[----:B------:R-:W-:Y:S04]  /*33430*/  STL.64 [R1+0xbf8], R36 ;  /* 0x000bf82401007387 */ /* 0x000fe80000100a00 */
[----:B------:R-:W-:Y:S04]  /*33440*/  LDGSTS.E [R17+-0x6cd00], desc[UR4][R38.64], P0 ;  /* 0x9330000026117fae */ /* 0x000fe80008121844 */
[----:B------:R1:W-:Y:S04]  /*33450*/  STL.64 [R1+0xbf0], R18 ;  /* 0x000bf01201007387 */ /* 0x0003e80000100a00 */
[----:B------:R-:W-:Y:S01]  /*33460*/  LDGSTS.E [R16+-0x6c900], desc[UR4][R36.64], P0 ;  /* 0x9370000024107fae */ /* 0x000fe20008121844 */
[----:B------:R-:W-:-:S03]  /*33470*/  IMAD.WIDE R32, R2, 0x4, R32 ;  /* 0x0000000402207825 */ /* 0x000fc600078e0220 */
[----:B------:R1:W-:Y:S04]  /*33480*/  LDGSTS.E [R10+-0x6c500], desc[UR4][R18.64], P0 ;  /* 0x93b00000120a7fae */ /* 0x0003e80008121844 */
[----:B------:R3:W-:Y:S04]  /*33490*/  LDGSTS.E [R7+-0x6c100], desc[UR4][R32.64], P0 ;  /* 0x93f0000020077fae */ /* 0x0007e80008121844 */
[----:B------:R-:W2:Y:S01]  /*334a0*/  LDL.LU.64 R16, [R1+0x7c0] ;  /* 0x0007c00001107983 */ /* 0x000ea20000300a00 */
[----:B----4-:R-:W-:-:S03]  /*334b0*/  IMAD.WIDE R40, R2, 0x4, R28 ;  /* 0x0000000402287825 */ /* 0x010fc600078e021c */
[----:B------:R3:W-:Y:S01]  /*334c0*/  STL.64 [R1+0xbe8], R32 ;  /* 0x000be82001007387 */ /* 0x0007e20000100a00 */
[----:B-1----:R-:W-:Y:S02]  /*334d0*/  VIADD R18, R252, 0x100000 ;  /* 0x00100000fc127836 */ /* 0x002fe40000000000 */
[----:B------:R-:W-:Y:S01]  /*334e0*/  IMAD.WIDE R38, R2, 0x4, R26 ;  /* 0x0000000402267825 */ /* 0x000fe200078e021a */
[----:B------:R-:W4:Y:S04]  /*334f0*/  LDL.LU.64 R36, [R1+0x760] ;  /* 0x0007600001247983 */ /* 0x000f280000300a00 */
[----:B------:R-:W-:Y:S01]  /*33500*/  STL.64 [R1+0xbe0], R40 ;  /* 0x000be02801007387 */ /* 0x000fe20000100a00 */
[----:B---3--:R-:W-:-:S03]  /*33510*/  IADD3 R32, R252, 0x100000, RZ ;  /* 0x00100000fc207810 */ /* 0x008fc60007ffe0ff */
[----:B------:R-:W3:Y:S04]  /*33520*/  LDL.LU.64 R28, [R1+0x740] ;  /* 0x00074000011c7983 */ /* 0x000ee80000300a00 */
[----:B------:R-:W-:Y:S01]  /*33530*/  LDGSTS.E [R18+-0x6bd00], desc[UR4][R40.64], P0 ;  /* 0x9430000028127fae */ /* 0x000fe20008121844 */
[----:B--2---:R-:W-:-:S03]  /*33540*/  IMAD.WIDE R26, R2, 0x4, R20 ;  /* 0x00000004021a7825 */ /* 0x004fc600078e0214 */
[----:B------:R-:W-:Y:S04]  /*33550*/  STL.64 [R1+0xbd8], R38 ;  /* 0x000bd82601007387 */ /* 0x000fe80000100a00 */
[----:B------:R-:W-:Y:S04]  /*33560*/  LDGSTS.E [R32+-0x6b900], desc[UR4][R38.64], P0 ;  /* 0x9470000026207fae */ /* 0x000fe80008121844 */
[----:B------:R-:W2:Y:S04]  /*33570*/  LDL.LU.64 R20, [R1+0x720] ;  /* 0x0007200001147983 */ /* 0x000ea80000300a00 */
[----:B------:R1:W-:Y:S04]  /*33580*/  STL.64 [R1+0xbd0], R26 ;  /* 0x000bd01a01007387 */ /* 0x0003e80000100a00 */
[----:B------:R-:W2:Y:S04]  /*33590*/  LDL.LU.64 R18, [R1+0x6e0] ;  /* 0x0006e00001127983 */ /* 0x000ea80000300a00 */
[----:B------:R1:W-:Y:S02]  /*335a0*/  LDGSTS.E [R10+-0x6b500], desc[UR4][R26.64], P0 ;  /* 0x94b000001a0a7fae */ /* 0x0003e40008121844 */
[----:B-1----:R-:W-:-:S02]  /*335b0*/  VIADD R26, R252, 0x100000 ;  /* 0x00100000fc1a7836 */ /* 0x002fc40000000000 */
[----:B------:R-:W-:-:S05]  /*335c0*/  IMAD.WIDE R30, R2, 0x4, R30 ;  /* 0x00000004021e7825 */ /* 0x000fca00078e021e */
[----:B------:R1:W-:Y:S01]  /*335d0*/  STL.64 [R1+0xbc8], R30 ;  /* 0x000bc81e01007387 */ /* 0x0003e20000100a00 */
[----:B------:R-:W-:-:S03]  /*335e0*/  IMAD.WIDE R38, R2, 0x4, R34 ;  /* 0x0000000402267825 */ /* 0x000fc600078e0222 */
[----:B------:R1:W-:Y:S04]  /*335f0*/  LDGSTS.E [R7+-0x6b100], desc[UR4][R30.64], P0 ;  /* 0x94f000001e077fae */ /* 0x0003e80008121844 */
[----:B------:R-:W-:Y:S01]  /*33600*/  LDGSTS.E [R26+-0x6ad00], desc[UR4][R38.64], P0 ;  /* 0x95300000261a7fae */ /* 0x000fe20008121844 */
[----:B------:R-:W-:-:S04]  /*33610*/  IMAD.WIDE R32, R2, 0x4, R24 ;  /* 0x0000000402207825 */ /* 0x000fc800078e0218 */
[----:B------:R-:W-:Y:S02]  /*33620*/  IMAD.WIDE R24, R2, 0x4, R22 ;  /* 0x0000000402187825 */ /* 0x000fe400078e0216 */
[----:B------:R-:W2:Y:S04]  /*33630*/  LDL.LU.64 R22, [R1+0x6a8] ;  /* 0x0006a80001167983 */ /* 0x000ea80000300a00 */
[----:B------:R-:W-:Y:S04]  /*33640*/  STL.64 [R1+0xbc0], R38 ;  /* 0x000bc02601007387 */ /* 0x000fe80000100a00 */
[----:B------:R-:W2:Y:S04]  /*33650*/  LDL.LU.64 R34, [R1+0x670] ;  /* 0x0006700001227983 */ /* 0x000ea80000300a00 */
[----:B------:R4:W-:Y:S04]  /*33660*/  STL.64 [R1+0xbb8], R32 ;  /* 0x000bb82001007387 */ /* 0x0009e80000100a00 */
[----:B------:R4:W-:Y:S04]  /*33670*/  STL.64 [R1+0xbb0], R24 ;  /* 0x000bb01801007387 */ /* 0x0009e80000100a00 */
[----:B------:R-:W2:Y:S01]  /*33680*/  LDL.LU.64 R26, [R1+0x620] ;  /* 0x00062000011a7983 */ /* 0x000ea20000300a00 */
[----:B-1----:R-:W-:-:S05]  /*33690*/  VIADD R30, R252, 0x100000 ;  /* 0x00100000fc1e7836 */ /* 0x002fca0000000000 */
[----:B------:R-:W-:Y:S04]  /*336a0*/  LDGSTS.E [R30+-0x6a900], desc[UR4][R32.64], P0 ;  /* 0x95700000201e7fae */ /* 0x000fe80008121844 */
[----:B------:R1:W-:Y:S01]  /*336b0*/  LDGSTS.E [R10+-0x6a500], desc[UR4][R24.64], P0 ;  /* 0x95b00000180a7fae */ /* 0x0003e20008121844 */
[----:B------:R-:W-:-:S05]  /*336c0*/  IMAD.WIDE R16, R2, 0x4, R16 ;  /* 0x0000000402107825 */ /* 0x000fca00078e0210 */
[----:B------:R3:W-:Y:S04]  /*336d0*/  STL.64 [R1+0xba8], R16 ;  /* 0x000ba81001007387 */ /* 0x0007e80000100a00 */
[----:B----4-:R-:W4:Y:S01]  /*336e0*/  LDL.LU.64 R32, [R1+0x5f0] ;  /* 0x0005f00001207983 */ /* 0x010f220000300a00 */
[C---:B------:R-:W-:Y:S01]  /*336f0*/  IMAD.WIDE R36, R2.reuse, 0x4, R36 ;  /* 0x0000000402247825 */ /* 0x040fe200078e0224 */
[----:B-1----:R-:W1:Y:S02]  /*33700*/  LDC R25, c[0x0][0x230] ;  /* 0x00008c00ff197b82 */ /* 0x002e640000000800 */
[----:B------:R3:W-:Y:S02]  /*33710*/  LDGSTS.E [R7+-0x6a100], desc[UR4][R16.64], P0 ;  /* 0x95f0000010077fae */ /* 0x0007e40008121844 */
[----:B---3--:R-:W-:-:S02]  /*33720*/  IMAD.WIDE R28, R2, 0x4, R28 ;  /* 0x00000004021c7825 */ /* 0x008fc400078e021c */
[----:B------:R-:W-:Y:S02]  /*33730*/  STL.64 [R1+0xba0], R36 ;  /* 0x000ba02401007387 */ /* 0x000fe40000100a00 */
[----:B------:R-:W3:Y:S02]  /*33740*/  LDC R24, c[0x0][0x230] ;  /* 0x00008c00ff187b82 */ /* 0x000ee40000000800 */
[----:B------:R-:W-:Y:S01]  /*33750*/  LDGSTS.E [R30+-0x69d00], desc[UR4][R36.64], P0 ;  /* 0x96300000241e7fae */ /* 0x000fe20008121844 */
[----:B------:R-:W-:-:S03]  /*33760*/  VIADD R17, R252, 0x100000 ;  /* 0x00100000fc117836 */ /* 0x000fc60000000000 */
[----:B------:R-:W-:Y:S02]  /*33770*/  STL.64 [R1+0xb98], R28 ;  /* 0x000b981c01007387 */ /* 0x000fe40000100a00 */
[----:B------:R-:W4:Y:S02]  /*33780*/  LDC R16, c[0x0][0x230] ;  /* 0x00008c00ff107b82 */ /* 0x000f240000000800 */
[----:B------:R-:W-:Y:S01]  /*33790*/  LDGSTS.E [R17+-0x69900], desc[UR4][R28.64], P0 ;  /* 0x967000001c117fae */ /* 0x000fe20008121844 */
[----:B--2---:R-:W-:-:S05]  /*337a0*/  IMAD.WIDE R20, R2, 0x4, R20 ;  /* 0x0000000402147825 */ /* 0x004fca00078e0214 */
[----:B------:R2:W-:Y:S01]  /*337b0*/  STL.64 [R1+0xb90], R20 ;  /* 0x000b901401007387 */ /* 0x0005e20000100a00 */
[----:B------:R-:W-:-:S03]  /*337c0*/  IMAD.WIDE R18, R2, 0x4, R18 ;  /* 0x0000000402127825 */ /* 0x000fc600078e0212 */
[----:B------:R2:W-:Y:S01]  /*337d0*/  LDGSTS.E [R7+-0x69500], desc[UR4][R20.64], P0 ;  /* 0x96b0000014077fae */ /* 0x0005e20008121844 */
[----:B------:R-:W-:Y:S01]  /*337e0*/  IMAD.WIDE R22, R2, 0x4, R22 ;  /* 0x0000000402167825 */ /* 0x000fe200078e0216 */
[----:B--2---:R-:W-:Y:S02]  /*337f0*/  IADD3 R20, R252, 0x100000, RZ ;  /* 0x00100000fc147810 */ /* 0x004fe40007ffe0ff */
[----:B------:R-:W-:Y:S01]  /*33800*/  STL.64 [R1+0xb88], R18 ;  /* 0x000b881201007387 */ /* 0x000fe20000100a00 */
[----:B---3--:R-:W-:Y:S01]  /*33810*/  IADD3 R24, R24, -0x142, RZ ;  /* 0xfffffebe18187810 */ /* 0x008fe20007ffe0ff */
[C---:B------:R-:W-:Y:S02]  /*33820*/  IMAD.WIDE R36, R2.reuse, 0x4, R34 ;  /* 0x0000000402247825 */ /* 0x040fe400078e0222 */
[----:B------:R2:W-:Y:S01]  /*33830*/  STL.64 [R1+0xb80], R22 ;  /* 0x000b801601007387 */ /* 0x0005e20000100a00 */
[----:B------:R-:W3:Y:S03]  /*33840*/  LDC R7, c[0x0][0x230] ;  /* 0x00008c00ff077b82 */ /* 0x000ee60000000800 */
[----:B------:R-:W-:Y:S04]  /*33850*/  STL.64 [R1+0xb78], R36 ;  /* 0x000b782401007387 */ /* 0x000fe80000100a00 */
[----:B------:R2:W-:Y:S01]  /*33860*/  LDGSTS.E [R10+-0x69100], desc[UR4][R18.64], P0 ;  /* 0x96f00000120a7fae */ /* 0x0005e20008121844 */
[----:B-1----:R-:W-:Y:S01]  /*33870*/  VIADD R25, R25, 0xfffffebf ;  /* 0xfffffebf19197836 */ /* 0x002fe20000000000 */
[----:B------:R-:W1:Y:S01]  /*33880*/  LDC R17, c[0x0][0x230] ;  /* 0x00008c00ff117b82 */ /* 0x000e620000000800 */
[----:B------:R-:W-:Y:S01]  /*33890*/  IMAD.WIDE R34, R2, 0x4, R26 ;  /* 0x0000000402227825 */ /* 0x000fe200078e021a */
[----:B------:R-:W3:Y:S04]  /*338a0*/  LDL.LU.64 R30, [R1+0x5d8] ;  /* 0x0005d800011e7983 */ /* 0x000ee80000300a00 */
[----:B------:R1:W-:Y:S01]  /*338b0*/  LDGSTS.E [R20+-0x68d00], desc[UR4][R22.64], P0 ;  /* 0x9730000016147fae */ /* 0x0003e20008121844 */
[----:B------:R-:W-:-:S02]  /*338c0*/  VIADD R28, R252, 0x100000 ;  /* 0x00100000fc1c7836 */ /* 0x000fc40000000000 */
[----:B------:R-:W-:Y:S01]  /*338d0*/  VIADD R29, R252, 0x100000 ;  /* 0x00100000fc1d7836 */ /* 0x000fe20000000000 */
[----:B------:R-:W-:Y:S01]  /*338e0*/  ISETP.GE.U32.AND P4, PT, R25, 0x7ffffe80, PT ;  /* 0x7ffffe801900780c */ /* 0x000fe20003f86070 */
[----:B----4-:R-:W-:Y:S01]  /*338f0*/  IMAD.WIDE R32, R2, 0x4, R32 ;  /* 0x0000000402207825 */ /* 0x010fe200078e0220 */
[----:B--2---:R-:W1:Y:S01]  /*33900*/  LDL.LU.64 R22, [R1+0x5d0] ;  /* 0x0005d00001167983 */ /* 0x004e620000300a00 */
[----:B------:R-:W-:Y:S01]  /*33910*/  ISETP.GE.U32.AND P6, PT, R24, 0x7ffffe7f, PT ;  /* 0x7ffffe7f1800780c */ /* 0x000fe20003fc6070 */
[----:B------:R-:W2:Y:S02]  /*33920*/  LDC R19, c[0x0][0x230] ;  /* 0x00008c00ff137b82 */ /* 0x000ea40000000800 */
[----:B------:R4:W-:Y:S04]  /*33930*/  STL.64 [R1+0xb70], R34 ;  /* 0x000b702201007387 */ /* 0x0009e80000100a00 */
[----:B------:R-:W2:Y:S01]  /*33940*/  LDL.LU.64 R26, [R1+0x5b8] ;  /* 0x0005b800011a7983 */ /* 0x000ea20000300a00 */
[----:B------:R-:W-:Y:S01]  /*33950*/  VIADD R16, R16, 0xfffffebd ;  /* 0xfffffebd10107836 */ /* 0x000fe20000000000 */
[----:B------:R-:W2:Y:S02]  /*33960*/  LDC R18, c[0x0][0x230] ;  /* 0x00008c00ff127b82 */ /* 0x000ea40000000800 */
[----:B------:R-:W2:Y:S04]  /*33970*/  LDL.LU.64 R20, [R1+0x5b0] ;  /* 0x0005b00001147983 */ /* 0x000ea80000300a00 */
[----:B------:R2:W-:Y:S01]  /*33980*/  LDGSTS.E [R28+-0x68900], desc[UR4][R36.64], P0 ;  /* 0x97700000241c7fae */ /* 0x0005e20008121844 */
[----:B---3--:R-:W-:Y:S01]  /*33990*/  VIADD R7, R7, 0xfffffebc ;  /* 0xfffffebc07077836 */ /* 0x008fe20000000000 */
[----:B------:R-:W3:Y:S02]  /*339a0*/  LDC R10, c[0x0][0x230] ;  /* 0x00008c00ff0a7b82 */ /* 0x000ee40000000800 */
[----:B------:R2:W-:Y:S04]  /*339b0*/  LDGSTS.E [R29+-0x68500], desc[UR4][R34.64], P0 ;  /* 0x97b00000221d7fae */ /* 0x0005e80008121844 */
[----:B------:R4:W-:Y:S04]  /*339c0*/  STL.64 [R1+0xb68], R32 ;  /* 0x000b682001007387 */ /* 0x0009e80000100a00 */
[----:B------:R-:W-:Y:S04]  /*339d0*/  LDGSTS.E [R28+-0x68100], desc[UR4][R32.64], P0 ;  /* 0x97f00000201c7fae */ /* 0x000fe80008121844 */
[----:B----4-:R-:W4:Y:S04]  /*339e0*/  LDL.LU.64 R34, [R1+0x598] ;  /* 0x0005980001227983 */ /* 0x010f280000300a00 */
[----:B------:R-:W3:Y:S04]  /*339f0*/  LDL.LU.64 R24, [R1+0x590] ;  /* 0x0005900001187983 */ /* 0x000ee80000300a00 */
[----:B------:R-:W3:Y:S04]  /*33a00*/  LDL.LU.64 R32, [R1+0x578] ;  /* 0x0005780001207983 */ /* 0x000ee80000300a00 */
[----:B------:R-:W3:Y:S04]  /*33a10*/  LDL.LU.64 R28, [R1+0x570] ;  /* 0x00057000011c7983 */ /* 0x000ee80000300a00 */
[----:B------:R-:W0:Y:S01]  /*33a20*/  LDGDEPBAR ;  /* 0x00000000000079af */ /* 0x000e220000000000 */
[----:B------:R-:W-:Y:S01]  /*33a30*/  BAR.SYNC.DEFER_BLOCKING 0x0 ;  /* 0x0000000000007b1d */ /* 0x000fe20000010000 */
[----:B------:R-:W-:-:S05]  /*33a40*/  IMAD.WIDE R30, R4, 0x4, R30 ;  /* 0x00000004041e7825 */ /* 0x000fca00078e021e */
[----:B------:R2:W-:Y:S04]  /*33a50*/  STL.64 [R1+0xb60], R30 ;  /* 0x000b601e01007387 */ /* 0x0005e80000100a00 */
[----:B------:R-:W-:Y:S01]  /*33a60*/  @!PT LDS RZ, [RZ] ;  /* 0x00000000fffff984 */ /* 0x000fe20000000800 */
[----:B------:R-:W-:Y:S01]  /*33a70*/  @!PT LDS RZ, [RZ] ;  /* 0x00000000fffff984 */ /* 0x000fe20000000800 */
[----:B------:R-:W-:Y:S01]  /*33a80*/  @!PT LDS RZ, [RZ] ;  /* 0x00000000fffff984 */ /* 0x000fe20000000800 */
[----:B------:R-:W-:Y:S01]  /*33a90*/  LDGSTS.E [R248+0x50000], desc[UR4][R30.64], !P4 ;  /* 0x500000001ef87fae */ /* 0x000fe2000e121844 */
[----:B-1----:R-:W-:-:S05]  /*33aa0*/  IMAD.WIDE R22, R4, 0x4, R22 ;  /* 0x0000000404167825 */ /* 0x002fca00078e0216 */
[----:B------:R-:W-:Y:S01]  /*33ab0*/  LDGSTS.E [R248+0x54000], desc[UR4][R22.64], !P4 ;  /* 0x5400000016f87fae */ /* 0x000fe2000e121844 */
[----:B--2---:R-:W-:-:S03]  /*33ac0*/  IMAD.WIDE R38, R4, 0x4, R26 ;  /* 0x0000000404267825 */ /* 0x004fc600078e021a */
[----:B------:R-:W2:Y:S01]  /*33ad0*/  LDL.LU.64 R26, [R1+0x558] ;  /* 0x00055800011a7983 */ /* 0x000ea20000300a00 */
[----:B------:R-:W-:-:S03]  /*33ae0*/  IMAD.WIDE R36, R4, 0x4, R20 ;  /* 0x0000000404247825 */ /* 0x000fc600078e0214 */
[----:B------:R1:W-:Y:S04]  /*33af0*/  STL.64 [R1+0xb58], R22 ;  /* 0x000b581601007387 */ /* 0x0003e80000100a00 */
[----:B------:R-:W2:Y:S04]  /*33b00*/  LDL.LU.64 R20, [R1+0x550] ;  /* 0x0005500001147983 */ /* 0x000ea80000300a00 */
[----:B------:R3:W-:Y:S04]  /*33b10*/  STL.64 [R1+0xb50], R38 ;  /* 0x000b502601007387 */ /* 0x0007e80000100a00 */
[----:B------:R3:W-:Y:S04]  /*33b20*/  STL.64 [R1+0xb48], R36 ;  /* 0x000b482401007387 */ /* 0x0007e80000100a00 */
[----:B------:R-:W2:Y:S04]  /*33b30*/  LDL.LU.64 R30, [R1+0x538] ;  /* 0x00053800011e7983 */ /* 0x000ea80000300a00 */
[----:B-1----:R-:W2:Y:S01]  /*33b40*/  LDL.LU.64 R22, [R1+0x530] ;  /* 0x0005300001167983 */ /* 0x002ea20000300a00 */
[----:B------:R-:W-:Y:S01]  /*33b50*/  ISETP.GE.U32.AND P5, PT, R16, 0x7ffffe7e, PT ;  /* 0x7ffffe7e1000780c */ /* 0x000fe20003fa6070 */
[----:B----4-:R-:W-:Y:S01]  /*33b60*/  IMAD.WIDE R34, R4, 0x4, R34 ;  /* 0x0000000404227825 */ /* 0x010fe200078e0222 */
[----:B------:R-:W-:Y:S01]  /*33b70*/  ISETP.GE.U32.AND P2, PT, R7, 0x7ffffe7d, PT ;  /* 0x7ffffe7d0700780c */ /* 0x000fe20003f46070 */
[----:B------:R1:W-:Y:S02]  /*33b80*/  LDGSTS.E [R248+0x50004], desc[UR4][R38.64], !P6 ;  /* 0x5000400026f87fae */ /* 0x0003e4000f121844 */
[----:B------:R-:W-:Y:S01]  /*33b90*/  VIADD R19, R19, 0xfffffe9f ;  /* 0xfffffe9f13137836 */ /* 0x000fe20000000000 */
[----:B------:R-:W-:Y:S01]  /*33ba0*/  IADD3 R18, R18, -0x162, RZ ;  /* 0xfffffe9e12127810 */ /* 0x000fe20007ffe0ff */
[C---:B---3--:R-:W-:Y:S01]  /*33bb0*/  IMAD.WIDE R24, R4.reuse, 0x4, R24 ;  /* 0x0000000404187825 */ /* 0x048fe200078e0218 */
[----:B------:R3:W-:Y:S01]  /*33bc0*/  LDGSTS.E [R248+0x54004], desc[UR4][R36.64], !P6 ;  /* 0x5400400024f87fae */ /* 0x0007e2000f121844 */
[----:B------:R-:W4:Y:S03]  /*33bd0*/  LDC R16, c[0x0][0x230] ;  /* 0x00008c00ff107b82 */ /* 0x000f260000000800 */
[----:B------:R3:W-:Y:S01]  /*33be0*/  STL.64 [R1+0xb40], R34 ;  /* 0x000b402201007387 */ /* 0x0007e20000100a00 */
[----:B-1----:R-:W-:-:S03]  /*33bf0*/  IMAD.WIDE R38, R4, 0x4, R32 ;  /* 0x0000000404267825 */ /* 0x002fc600078e0220 */
[----:B------:R1:W-:Y:S01]  /*33c00*/  STL.64 [R1+0xb38], R24 ;  /* 0x000b381801007387 */ /* 0x0003e20000100a00 */
[----:B------:R-:W4:Y:S01]  /*33c10*/  LDC R7, c[0x0][0x230] ;  /* 0x00008c00ff077b82 */ /* 0x000f220000000800 */
[C---:B---3--:R-:W-:Y:S02]  /*33c20*/  IMAD.WIDE R36, R4.reuse, 0x4, R28 ;  /* 0x0000000404247825 */ /* 0x048fe400078e021c */
[----:B------:R-:W3:Y:S04]  /*33c30*/  LDL.LU.64 R32, [R1+0x518] ;  /* 0x0005180001207983 */ /* 0x000ee80000300a00 */
[----:B------:R-:W3:Y:S04]  /*33c40*/  LDL.LU.64 R28, [R1+0x510] ;  /* 0x00051000011c7983 */ /* 0x000ee80000300a00 */
[----:B------:R1:W-:Y:S04]  /*33c50*/  STL.64 [R1+0xb28], R38 ;  /* 0x000b282601007387 */ /* 0x0003e80000100a00 */
[----:B------:R-:W-:Y:S04]  /*33c60*/  LDGSTS.E [R248+0x50008], desc[UR4][R34.64], !P5 ;  /* 0x5000800022f87fae */ /* 0x000fe8000e921844 */
[----:B------:R4:W-:Y:S04]  /*33c70*/  STL.64 [R1+0xb18], R36 ;  /* 0x000b182401007387 */ /* 0x0009e80000100a00 */
[----:B------:R-:W-:Y:S04]  /*33c80*/  LDGSTS.E [R248+0x54008], desc[UR4][R24.64], !P5 ;  /* 0x5400800018f87fae */ /* 0x000fe8000e921844 */
[----:B------:R-:W3:Y:S01]  /*33c90*/  LDL.LU.64 R34, [R1+0x4f8] ;  /* 0x0004f80001227983 */ /* 0x000ee20000300a00 */
[----:B------:R-:W-:Y:S01]  /*33ca0*/  ISETP.GE.U32.AND P0, PT, R19, 0x7ffffe60, PT ;  /* 0x7ffffe601300780c */ /* 0x000fe20003f06070 */
[----:B--2---:R-:W-:-:S02]  /*33cb0*/  IMAD.WIDE R26, R4, 0x4, R26 ;  /* 0x00000004041a7825 */ /* 0x004fc400078e021a */
[----:B-1----:R-:W2:Y:S02]  /*33cc0*/  LDL.LU.64 R24, [R1+0x4f0] ;  /* 0x0004f00001187983 */ /* 0x002ea40000300a00 */
[----:B------:R-:W-:Y:S02]  /*33cd0*/  IMAD.WIDE R20, R4, 0x4, R20 ;  /* 0x0000000404147825 */ /* 0x000fe400078e0214 */
[----:B------:R1:W-:Y:S01]  /*33ce0*/  LDGSTS.E [R248+0x5000c], desc[UR4][R38.64], !P2 ;  /* 0x5000c00026f87fae */ /* 0x0003e2000d121844 */
[----:B------:R-:W-:Y:S01]  /*33cf0*/  ISETP.GE.U32.AND P1, PT, R18, 0x7ffffe5f, PT ;  /* 0x7ffffe5f1200780c */ /* 0x000fe20003f26070 */
[----:B------:R-:W2:Y:S02]  /*33d00*/  LDC R19, c[0x0][0x230] ;  /* 0x00008c00ff137b82 */ /* 0x000ea40000000800 */
[----:B------:R4:W-:Y:S04]  /*33d10*/  LDGSTS.E [R248+0x5400c], desc[UR4][R36.64], !P2 ;  /* 0x5400c00024f87fae */ /* 0x0009e8000d121844 */
[----:B------:R3:W-:Y:S01]  /*33d20*/  STL.64 [R1+0xb08], R26 ;  /* 0x000b081a01007387 */ /* 0x0007e20000100a00 */
[----:B------:R-:W-:-:S02]  /*33d30*/  VIADD R17, R17, 0xfffffe9d ;  /* 0xfffffe9d11117836 */ /* 0x000fc40000000000 */
[----:B------:R-:W-:Y:S02]  /*33d40*/  VIADD R10, R10, 0xfffffe9c ;  /* 0xfffffe9c0a0a7836 */ /* 0x000fe40000000000 */
[----:B-1----:R-:W-:Y:S01]  /*33d50*/  IMAD.WIDE R38, R4, 0x4, R30 ;  /* 0x0000000404267825 */ /* 0x002fe200078e021e */
[----:B------:R1:W-:Y:S03]  /*33d60*/  STL.64 [R1+0xaf8], R20 ;  /* 0x000af81401007387 */ /* 0x0003e60000100a00 */
[----:B----4-:R-:W-:Y:S01]  /*33d70*/  VIADD R16, R16, 0xfffffebb ;  /* 0xfffffebb10107836 */ /* 0x010fe20000000000 */
[----:B------:R-:W4:Y:S01]  /*33d80*/  LDL.LU.64 R30, [R1+0x4d8] ;  /* 0x0004d800011e7983 */ /* 0x000f220000300a00 */
[C---:B------:R-:W-:Y:S01]  /*33d90*/  IMAD.WIDE R36, R4.reuse, 0x4, R22 ;  /* 0x0000000404247825 */ /* 0x040fe200078e0216 */
[----:B------:R-:W-:Y:S01]  /*33da0*/  IADD3 R7, R7, -0x146, RZ ;  /* 0xfffffeba07077810 */ /* 0x000fe20007ffe0ff */
[----:B------:R-:W2:Y:S01]  /*33db0*/  LDC R18, c[0x0][0x230] ;  /* 0x00008c00ff127b82 */ /* 0x000ea20000000800 */
[----:B------:R-:W2:Y:S04]  /*33dc0*/  LDL.LU.64 R22, [R1+0x4d0] ;  /* 0x0004d00001167983 */ /* 0x000ea80000300a00 */
[----:B------:R4:W-:Y:S04]  /*33dd0*/  STL.64 [R1+0xae8], R38 ;  /* 0x000ae82601007387 */ /* 0x0009e80000100a00 */
[----:B------:R-:W-:Y:S04]  /*33de0*/  LDGSTS.E [R248+0x58000], desc[UR4][R26.64], !P0 ;  /* 0x580000001af87fae */ /* 0x000fe8000c121844 */
[----:B------:R2:W-:Y:S04]  /*33df0*/  STL.64 [R1+0xae0], R36 ;  /* 0x000ae02401007387 */ /* 0x0005e80000100a00 */
[----:B------:R-:W-:Y:S04]  /*33e00*/  LDGSTS.E [R248+0x5c000], desc[UR4][R20.64], !P0 ;  /* 0x5c00000014f87fae */ /* 0x000fe8000c121844 */
[----:B---3--:R-:W3:Y:S01]  /*33e10*/  LDL.LU.64 R26, [R1+0x4b8] ;  /* 0x0004b800011a7983 */ /* 0x008ee20000300a00 */
[----:B------:R-:W-:Y:S01]  /*33e20*/  ISETP.GE.U32.AND P4, PT, R17, 0x7ffffe5e, PT ;  /* 0x7ffffe5e1100780c */ /* 0x000fe20003f86070 */
[----:B------:R-:W-:-:S04]  /*33e30*/  IMAD.WIDE R32, R4, 0x4, R32 ;  /* 0x0000000404207825 */ /* 0x000fc800078e0220 */
[----:B------:R-:W-:Y:S01]  /*33e40*/  IMAD.WIDE R28, R4, 0x4, R28 ;  /* 0x00000004041c7825 */ /* 0x000fe200078e021c */
[----:B------:R4:W-:Y:S01]  /*33e50*/  LDGSTS.E [R248+0x58004], desc[UR4][R38.64], !P1 ;  /* 0x5800400026f87fae */ /* 0x0009e2000c921844 */
[----:B------:R-:W-:Y:S01]  /*33e60*/  ISETP.GE.U32.AND P6, PT, R10, 0x7ffffe5d, PT ;  /* 0x7ffffe5d0a00780c */ /* 0x000fe20003fc6070 */
[----:B------:R-:W3:Y:S02]  /*33e70*/  LDC R17, c[0x0][0x230] ;  /* 0x00008c00ff117b82 */ /* 0x000ee40000000800 */
[----:B-1----:R-:W3:Y:S04]  /*33e80*/  LDL.LU.64 R20, [R1+0x4b0] ;  /* 0x0004b00001147983 */ /* 0x002ee80000300a00 */
[----:B------:R2:W-:Y:S01]  /*33e90*/  LDGSTS.E [R248+0x5c004], desc[UR4][R36.64], !P1 ;  /* 0x5c00400024f87fae */ /* 0x0005e2000c921844 */
[----:B------:R-:W-:Y:S01]  /*33ea0*/  ISETP.GE.U32.AND P5, PT, R16, 0x7ffffe7c, PT ;  /* 0x7ffffe7c1000780c */ /* 0x000fe20003fa6070 */
[----:B----4-:R-:W-:-:S02]  /*33eb0*/  IMAD.WIDE R30, R4, 0x4, R30 ;  /* 0x00000004041e7825 */ /* 0x010fc400078e021e */
[----:B------:R1:W-:Y:S01]  /*33ec0*/  STL.64 [R1+0xad0], R32 ;  /* 0x000ad02001007387 */ /* 0x0003e20000100a00 */
[----:B------:R-:W-:Y:S01]  /*33ed0*/  ISETP.GE.U32.AND P2, PT, R7, 0x7ffffe7b, PT ;  /* 0x7ffffe7b0700780c */ /* 0x000fe20003f46070 */
[----:B------:R-:W4:Y:S01]  /*33ee0*/  LDC R10, c[0x0][0x230] ;  /* 0x00008c00ff0a7b82 */ /* 0x000f220000000800 */
[C---:B------:R-:W-:Y:S01]  /*33ef0*/  IMAD.WIDE R38, R4.reuse, 0x4, R34 ;  /* 0x0000000404267825 */ /* 0x040fe200078e0222 */
[----:B------:R1:W-:Y:S03]  /*33f00*/  STL.64 [R1+0xac0], R28 ;  /* 0x000ac01c01007387 */ /* 0x0003e60000100a00 */
[C---:B--2---:R-:W-:Y:S01]  /*33f10*/  IMAD.WIDE R36, R4.reuse, 0x4, R24 ;  /* 0x0000000404247825 */ /* 0x044fe200078e0218 */
[----:B------:R-:W2:Y:S02]  /*33f20*/  LDL.LU.64 R34, [R1+0x4a8] ;  /* 0x0004a80001227983 */ /* 0x000ea40000300a00 */
[----:B------:R-:W4:Y:S02]  /*33f30*/  LDC R16, c[0x0][0x230] ;  /* 0x00008c00ff107b82 */ /* 0x000f240000000800 */
[----:B------:R-:W4:Y:S04]  /*33f40*/  LDL.LU.64 R24, [R1+0x4a0] ;  /* 0x0004a00001187983 */ /* 0x000f280000300a00 */
[----:B------:R3:W-:Y:S01]  /*33f50*/  STL.64 [R1+0xab0], R38 ;  /* 0x000ab02601007387 */ /* 0x0007e20000100a00 */
[C---:B------:R-:W-:Y:S01]  /*33f60*/  IMAD.WIDE R22, R4.reuse, 0x4, R22 ;  /* 0x0000000404167825 */ /* 0x040fe200078e0216 */
[----:B------:R-:W4:Y:S02]  /*33f70*/  LDC R7, c[0x0][0x230] ;  /* 0x00008c00ff077b82 */ /* 0x000f240000000800 */
[----:B------:R-:W-:Y:S04]  /*33f80*/  LDGSTS.E [R248+0x58008], desc[UR4][R32.64], !P4 ;  /* 0x5800800020f87fae */ /* 0x000fe8000e121844 */
[----:B------:R3:W-:Y:S04]  /*33f90*/  STL.64 [R1+0xaa0], R36 ;  /* 0x000aa02401007387 */ /* 0x0007e80000100a00 */
[----:B------:R-:W-:Y:S04]  /*33fa0*/  LDGSTS.E [R248+0x5c008], desc[UR4][R28.64], !P4 ;  /* 0x5c0080001cf87fae */ /* 0x000fe8000e121844 */
[----:B-1----:R-:W4:Y:S04]  /*33fb0*/  LDL.LU.64 R32, [R1+0x498] ;  /* 0x0004980001207983 */ /* 0x002f280000300a00 */
[----:B------:R3:W-:Y:S04]  /*33fc0*/  LDGSTS.E [R248+0x5800c], desc[UR4][R38.64], !P6 ;  /* 0x5800c00026f87fae */ /* 0x0007e8000f121844 */
[----:B------:R-:W4:Y:S04]  /*33fd0*/  LDL.LU.64 R28, [R1+0x480] ;  /* 0x00048000011c7983 */ /* 0x000f280000300a00 */
[----:B------:R1:W-:Y:S01]  /*33fe0*/  LDGSTS.E [R248+0x5c00c], desc[UR4][R36.64], !P6 ;  /* 0x5c00c00024f87fae */ /* 0x0003e2000f121844 */
[----:B---3--:R-:W-:-:S03]  /*33ff0*/  IMAD.WIDE R38, R4, 0x4, R26 ;  /* 0x0000000404267825 */ /* 0x008fc600078e021a */
[----:B------:R3:W-:Y:S04]  /*34000*/  STL.64 [R1+0xa98], R30 ;  /* 0x000a981e01007387 */ /* 0x0007e80000100a00 */
[----:B------:R3:W-:Y:S01]  /*34010*/  STL.64 [R1+0xa88], R22 ;  /* 0x000a881601007387 */ /* 0x0007e20000100a00 */
[----:B-1----:R-:W-:-:S03]  /*34020*/  IMAD.WIDE R36, R4, 0x4, R20 ;  /* 0x0000000404247825 */ /* 0x002fc600078e0214 */
[----:B------:R-:W4:Y:S04]  /*34030*/  LDL.LU.64 R26, [R1+0x478] ;  /* 0x00047800011a7983 */ /* 0x000f280000300a00 */
[----:B------:R-:W4:Y:S04]  /*34040*/  LDL.LU.64 R20, [R1+0x470] ;  /* 0x0004700001147983 */ /* 0x000f280000300a00 */
[----:B------:R1:W-:Y:S04]  /*34050*/  STL.64 [R1+0xa78], R38 ;  /* 0x000a782601007387 */ /* 0x0003e80000100a00 */
[----:B------:R-:W-:Y:S04]  /*34060*/  LDGSTS.E [R247+0x50000], desc[UR4][R30.64], !P5 ;  /* 0x500000001ef77fae */ /* 0x000fe8000e921844 */
[----:B------:R1:W-:Y:S04]  /*34070*/  STL.64 [R1+0xa68], R36 ;  /* 0x000a682401007387 */ /* 0x0003e80000100a00 */
[----:B------:R-:W-:Y:S04]  /*34080*/  LDGSTS.E [R247+0x54000], desc[UR4][R22.64], !P5 ;  /* 0x5400000016f77fae */ /* 0x000fe8000e921844 */
[----:B---3--:R-:W3:Y:S01]  /*34090*/  LDL.LU.64 R30, [R1+0x468] ;  /* 0x00046800011e7983 */ /* 0x008ee20000300a00 */
[----:B------:R-:W-:-:S03]  /*340a0*/  VIADD R19, R19, 0xfffffeb9 ;  /* 0xfffffeb913137836 */ /* 0x000fc60000000000 */
[----:B------:R1:W-:Y:S04]  /*340b0*/  LDGSTS.E [R247+0x50004], desc[UR4][R38.64], !P2 ;  /* 0x5000400026f77fae */ /* 0x0003e8000d121844 */
[----:B------:R-:W3:Y:S01]  /*340c0*/  LDL.LU.64 R22, [R1+0x460] ;  /* 0x0004600001167983 */ /* 0x000ee20000300a00 */
[----:B------:R-:W-:Y:S01]  /*340d0*/  ISETP.GE.U32.AND P0, PT, R19, 0x7ffffe7a, PT ;  /* 0x7ffffe7a1300780c */ /* 0x000fe20003f06070 */
[----:B------:R-:W-:Y:S02]  /*340e0*/  VIADD R18, R18, 0xfffffeb8 ;  /* 0xfffffeb812127836 */ /* 0x000fe40000000000 */
[----:B------:R-:W-:Y:S01]  /*340f0*/  VIADD R17, R17, 0xfffffe9b ;  /* 0xfffffe9b11117836 */ /* 0x000fe20000000000 */
[----:B------:R1:W-:Y:S01]  /*34100*/  LDGSTS.E [R247+0x54004], desc[UR4][R36.64], !P2 ;  /* 0x5400400024f77fae */ /* 0x0003e2000d121844 */
[----:B--2---:R-:W-:Y:S01]  /*34110*/  IMAD.WIDE R34, R4, 0x4, R34 ;  /* 0x0000000404227825 */ /* 0x004fe200078e0222 */
[----:B----4-:R-:W-:Y:S01]  /*34120*/  IADD3 R10, R10, -0x166, RZ ;  /* 0xfffffe9a0a0a7810 */ /* 0x010fe20007ffe0ff */
[----:B------:R-:W2:Y:S02]  /*34130*/  LDC R19, c[0x0][0x230] ;  /* 0x00008c00ff137b82 */ /* 0x000ea40000000800 */
[C---:B------:R-:W-:Y:S01]  /*34140*/  IMAD.WIDE R24, R4.reuse, 0x4, R24 ;  /* 0x0000000404187825 */ /* 0x040fe200078e0218 */
[----:B------:R4:W-:Y:S04]  /*34150*/  STL.64 [R1+0xa58], R34 ;  /* 0x000a582201007387 */ /* 0x0009e80000100a00 */
[----:B------:R4:W-:Y:S04]  /*34160*/  STL.64 [R1+0xa48], R24 ;  /* 0x000a481801007387 */ /* 0x0009e80000100a00 */
[----:B------:R-:W-:Y:S04]  /*34170*/  LDGSTS.E [R247+0x50008], desc[UR4][R34.64], !P0 ;  /* 0x5000800022f77fae */ /* 0x000fe8000c121844 */
[----:B------:R-:W-:Y:S01]  /*34180*/  LDGSTS.E [R247+0x54008], desc[UR4][R24.64], !P0 ;  /* 0x5400800018f77fae */ /* 0x000fe2000c121844 */
[----:B-1----:R-:W-:-:S03]  /*34190*/  IMAD.WIDE R38, R4, 0x4, R32 ;  /* 0x0000000404267825 */ /* 0x002fc600078e0220 */
[----:B------:R-:W2:Y:S01]  /*341a0*/  LDL.LU.64 R32, [R1+0x448] ;  /* 0x0004480001207983 */ /* 0x000ea20000300a00 */
[----:B------:R-:W-:-:S03]  /*341b0*/  IMAD.WIDE R36, R4, 0x4, R28 ;  /* 0x0000000404247825 */ /* 0x000fc600078e021c */
[----:B------:R-:W2:Y:S04]  /*341c0*/  LDL.LU.64 R28, [R1+0x440] ;  /* 0x00044000011c7983 */ /* 0x000ea80000300a00 */
[----:B------:R3:W-:Y:S04]  /*341d0*/  STL.64 [R1+0xa40], R38 ;  /* 0x000a402601007387 */ /* 0x0007e80000100a00 */
[----:B------:R1:W-:Y:S04]  /*341e0*/  STL.64 [R1+0xa30], R36 ;  /* 0x000a302401007387 */ /* 0x0003e80000100a00 */
[----:B----4-:R-:W4:Y:S04]  /*341f0*/  LDL.LU.64 R34, [R1+0x438] ;  /* 0x0004380001227983 */ /* 0x010f280000300a00 */
[----:B------:R-:W4:Y:S01]  /*34200*/  LDL.LU.64 R24, [R1+0x430] ;  /* 0x0004300001187983 */ /* 0x000f220000300a00 */
[----:B------:R-:W-:-:S02]  /*34210*/  ISETP.GE.U32.AND P1, PT, R18, 0x7ffffe79, PT ;  /* 0x7ffffe791200780c */ /* 0x000fc40003f26070 */
[----:B------:R-:W-:Y:S01]  /*34220*/  ISETP.GE.U32.AND P4, PT, R17, 0x7ffffe5c, PT ;  /* 0x7ffffe5c1100780c */ /* 0x000fe20003f86070 */
[----:B------:R-:W-:-:S04]  /*34230*/  IMAD.WIDE R26, R4, 0x4, R26 ;  /* 0x00000004041a7825 */ /* 0x000fc800078e021a */
[----:B------:R-:W-:Y:S01]  /*34240*/  IMAD.WIDE R20, R4, 0x4, R20 ;  /* 0x0000000404147825 */ /* 0x000fe200078e0214 */
[----:B------:R1:W-:Y:S01]  /*34250*/  STL.64 [R1+0xa20], R26 ;  /* 0x000a201a01007387 */ /* 0x0003e20000100a00 */
[----:B------:R-:W-:Y:S01]  /*34260*/  ISETP.GE.U32.AND P6, PT, R10, 0x7ffffe5b, PT ;  /* 0x7ffffe5b0a00780c */ /* 0x000fe20003fc6070 */
[----:B------:R-:W2:Y:S03]  /*34270*/  LDC R18, c[0x0][0x230] ;  /* 0x00008c00ff127b82 */ /* 0x000ea60000000800 */
[----:B------:R3:W-:Y:S04]  /*34280*/  LDGSTS.E [R247+0x5000c], desc[UR4][R38.64], !P1 ;  /* 0x5000c00026f77fae */ /* 0x0007e8000c921844 */
[----:B------:R1:W-:Y:S01]  /*34290*/  LDGSTS.E [R247+0x5400c], desc[UR4][R36.64], !P1 ;  /* 0x5400c00024f77fae */ /* 0x0003e2000c921844 */
[----:B------:R-:W-:Y:S01]  /*342a0*/  VIADD R16, R16, 0xfffffe99 ;  /* 0xfffffe9910107836 */ /* 0x000fe20000000000 */
[----:B------:R-:W4:Y:S02]  /*342b0*/  LDC R17, c[0x0][0x230] ;  /* 0x00008c00ff117b82 */ /* 0x000f240000000800 */
[----:B------:R2:W-:Y:S01]  /*342c0*/  STL.64 [R1+0xa10], R20 ;  /* 0x000a101401007387 */ /* 0x0005e20000100a00 */
[----:B---3--:R-:W-:-:S03]  /*342d0*/  IMAD.WIDE R38, R4, 0x4, R30 ;  /* 0x0000000404267825 */ /* 0x008fc600078e021e */
[----:B------:R-:W-:Y:S02]  /*342e0*/  LDGSTS.E [R247+0x58000], desc[UR4][R26.64], !P4 ;  /* 0x580000001af77fae */ /* 0x000fe4000e121844 */
[----:B------:R-:W3:Y:S01]  /*342f0*/  LDC R10, c[0x0][0x230] ;  /* 0x00008c00ff0a7b82 */ /* 0x000ee20000000800 */
[----:B-1----:R-:W-:Y:S01]  /*34300*/  IMAD.WIDE R36, R4, 0x4, R22 ;  /* 0x0000000404247825 */ /* 0x002fe200078e0216 */
[----:B------:R-:W3:Y:S04]  /*34310*/  LDL.LU.64 R30, [R1+0x428] ;  /* 0x00042800011e7983 */ /* 0x000ee80000300a00 */
[----:B------:R-:W3:Y:S04]  /*34320*/  LDL.LU.64 R22, [R1+0x410] ;  /* 0x0004100001167983 */ /* 0x000ee80000300a00 */
[----:B------:R4:W-:Y:S04]  /*34330*/  STL.64 [R1+0xa08], R38 ;  /* 0x000a082601007387 */ /* 0x0009e80000100a00 */
[----:B------:R1:W-:Y:S04]  /*34340*/  STL.64 [R1+0x9f8], R36 ;  /* 0x0009f82401007387 */ /* 0x0003e80000100a00 */
[----:B------:R-:W3:Y:S04]  /*34350*/  LDL.LU.64 R26, [R1+0x408] ;  /* 0x00040800011a7983 */ /* 0x000ee80000300a00 */
[----:B------:R-:W-:Y:S01]  /*34360*/  LDGSTS.E [R247+0x5c000], desc[UR4][R20.64], !P4 ;  /* 0x5c00000014f77fae */ /* 0x000fe2000e121844 */
[----:B------:R-:W-:Y:S01]  /*34370*/  ISETP.GE.U32.AND P5, PT, R16, 0x7ffffe5a, PT ;  /* 0x7ffffe5a1000780c */ /* 0x000fe20003fa6070 */
[----:B------:R-:W-:-:S02]  /*34380*/  VIADD R7, R7, 0xfffffe98 ;  /* 0xfffffe9807077836 */ /* 0x000fc40000000000 */
[----:B--2---:R-:W-:Y:S01]  /*34390*/  VIADD R19, R19, 0xfffffeb7 ;  /* 0xfffffeb713137836 */ /* 0x004fe20000000000 */
[----:B------:R4:W-:Y:S01]  /*343a0*/  LDGSTS.E [R247+0x58004], desc[UR4][R38.64], !P6 ;  /* 0x5800400026f77fae */ /* 0x0009e2000f121844 */
[----:B------:R-:W-:-:S03]  /*343b0*/  IMAD.WIDE R32, R4, 0x4, R32 ;  /* 0x0000000404207825 */ /* 0x000fc600078e0220 */
[----:B------:R-:W2:Y:S01]  /*343c0*/  LDL.LU.64 R20, [R1+0x400] ;  /* 0x0004000001147983 */ /* 0x000ea20000300a00 */
[----:B------:R-:W-:-:S03]  /*343d0*/  IMAD.WIDE R28, R4, 0x4, R28 ;  /* 0x00000004041c7825 */ /* 0x000fc600078e021c */
[----:B------:R1:W-:Y:S01]  /*343e0*/  LDGSTS.E [R247+0x5c004], desc[UR4][R36.64], !P6 ;  /* 0x5c00400024f77fae */ /* 0x0003e2000f121844 */
[----:B------:R-:W-:Y:S01]  /*343f0*/  IADD3 R18, R18, -0x14a, RZ ;  /* 0xfffffeb612127810 */ /* 0x000fe20007ffe0ff */
[----:B------:R-:W2:Y:S02]  /*34400*/  LDC R16, c[0x0][0x230] ;  /* 0x00008c00ff107b82 */ /* 0x000ea40000000800 */
[----:B------:R1:W-:Y:S04]  /*34410*/  STL.64 [R1+0x9e8], R32 ;  /* 0x0009e82001007387 */ /* 0x0003e80000100a00 */
[----:B------:R3:W-:Y:S01]  /*34420*/  STL.64 [R1+0x9d8], R28 ;  /* 0x0009d81c01007387 */ /* 0x0007e20000100a00 */
[----:B----4-:R-:W-:-:S03]  /*34430*/  IMAD.WIDE R38, R4, 0x4, R34 ;  /* 0x0000000404267825 */ /* 0x010fc600078e0222 */
[----:B------:R-:W-:Y:S01]  /*34440*/  LDGSTS.E [R247+0x58008], desc[UR4][R32.64], !P5 ;  /* 0x5800800020f77fae */ /* 0x000fe2000e921844 */
[----:B-1----:R-:W-:-:S03]  /*34450*/  IMAD.WIDE R36, R4, 0x4, R24 ;  /* 0x0000000404247825 */ /* 0x002fc600078e0218 */
[----:B------:R-:W4:Y:S04]  /*34460*/  LDL.LU.64 R34, [R1+0x3f8] ;  /* 0x0003f80001227983 */ /* 0x000f280000300a00 */
[----:B------:R-:W4:Y:S04]  /*34470*/  LDL.LU.64 R24, [R1+0x3f0] ;  /* 0x0003f00001187983 */ /* 0x000f280000300a00 */
[----:B------:R1:W-:Y:S04]  /*34480*/  STL.64 [R1+0x9c8], R38 ;  /* 0x0009c82601007387 */ /* 0x0003e80000100a00 */
[----:B------:R2:W-:Y:S04]  /*34490*/  STL.64 [R1+0x9b8], R36 ;  /* 0x0009b82401007387 */ /* 0x0005e80000100a00 */
[----:B------:R-:W4:Y:S04]  /*344a0*/  LDL.LU.64 R32, [R1+0x3d8] ;  /* 0x0003d80001207983 */ /* 0x000f280000300a00 */
[----:B------:R-:W-:Y:S04]  /*344b0*/  LDGSTS.E [R247+0x5c008], desc[UR4][R28.64], !P5 ;  /* 0x5c0080001cf77fae */ /* 0x000fe8000e921844 */
[----:B---3--:R-:W3:Y:S01]  /*344c0*/  LDL.LU.64 R28, [R1+0x3d0] ;  /* 0x0003d000011c7983 */ /* 0x008ee20000300a00 */
[----:B------:R-:W-:-:S02]  /*344d0*/  ISETP.GE.U32.AND P2, PT, R7, 0x7ffffe59, PT ;  /* 0x7ffffe590700780c */ /* 0x000fc40003f46070 */
[----:B------:R-:W-:Y:S01]  /*344e0*/  ISETP.GE.U32.AND P0, PT, R19, 0x7ffffe78, PT ;  /* 0x7ffffe781300780c */ /* 0x000fe20003f06070 */
[----:B------:R-:W-:-:S04]  /*344f0*/  IMAD.WIDE R30, R4, 0x4, R30 ;  /* 0x00000004041e7825 */ /* 0x000fc800078e021e */
[----:B------:R-:W-:Y:S01]  /*34500*/  IMAD.WIDE R22, R4, 0x4, R22 ;  /* 0x0000000404167825 */ /* 0x000fe200078e0216 */
[----:B------:R4:W-:Y:S01]  /*34510*/  STL.64 [R1+0x9b0], R30 ;  /* 0x0009b01e01007387 */ /* 0x0009e20000100a00 */
[----:B------:R-:W-:Y:S01]  /*34520*/  ISETP.GE.U32.AND P1, PT, R18, 0x7ffffe77, PT ;  /* 0x7ffffe771200780c */ /* 0x000fe20003f26070 */
[----:B------:R-:W4:Y:S03]  /*34530*/  LDC R7, c[0x0][0x230] ;  /* 0x00008c00ff077b82 */ /* 0x000f260000000800 */
[----:B------:R1:W-:Y:S04]  /*34540*/  LDGSTS.E [R247+0x5800c], desc[UR4][R38.64], !P2 ;  /* 0x5800c00026f77fae */ /* 0x0003e8000d121844 */
[----:B------:R2:W-:Y:S01]  /*34550*/  LDGSTS.E [R247+0x5c00c], desc[UR4][R36.64], !P2 ;  /* 0x5c00c00024f77fae */ /* 0x0005e2000d121844 */
[----:B------:R-:W-:Y:S01]  /*34560*/  VIADD R17, R17, 0xfffffeb5 ;  /* 0xfffffeb511117836 */ /* 0x000fe20000000000 */
[----:B------:R-:W4:Y:S02]  /*34570*/  LDC R19, c[0x0][0x230] ;  /* 0x00008c00ff137b82 */ /* 0x000f240000000800 */
[----:B------:R4:W-:Y:S01]  /*34580*/  STL.64 [R1+0x9a0], R22 ;  /* 0x0009a01601007387 */ /* 0x0009e20000100a00 */
[----:B-1----:R-:W-:-:S03]  /*34590*/  IMAD.WIDE R38, R4, 0x4, R26 ;  /* 0x0000000404267825 */ /* 0x002fc600078e021a */
[----:B------:R-:W-:Y:S02]  /*345a0*/  LDGSTS.E [R246+0x50000], desc[UR4][R30.64], !P0 ;  /* 0x500000001ef67fae */ /* 0x000fe4000c121844 */
[----:B------:R-:W1:Y:S02]  /*345b0*/  LDC R18, c[0x0][0x230] ;  /* 0x00008c00ff127b82 */ /* 0x000e640000000800 */
[----:B------:R-:W3:Y:S04]  /*345c0*/  LDL.LU.64 R26, [R1+0x3c8] ;  /* 0x0003c800011a7983 */ /* 0x000ee80000300a00 */
[----:B------:R-:W-:Y:S01]  /*345d0*/  LDGSTS.E [R246+0x54000], desc[UR4][R22.64], !P0 ;  /* 0x5400000016f67fae */ /* 0x000fe2000c121844 */
[----:B--2---:R-:W-:Y:S01]  /*345e0*/  IMAD.WIDE R36, R4, 0x4, R20 ;  /* 0x0000000404247825 */ /* 0x004fe200078e0214 */
[----:B------:R-:W-:-:S02]  /*345f0*/  ISETP.GE.U32.AND P4, PT, R17, 0x7ffffe76, PT ;  /* 0x7ffffe761100780c */ /* 0x000fc40003f86070 */
[----:B------:R-:W2:Y:S01]  /*34600*/  LDL.LU.64 R20, [R1+0x3c0] ;  /* 0x0003c00001147983 */ /* 0x000ea20000300a00 */
[----:B----4-:R-:W-:-:S03]  /*34610*/  IMAD.WIDE R34, R4, 0x4, R34 ;  /* 0x0000000404227825 */ /* 0x010fc600078e0222 */
[----:B------:R4:W-:Y:S01]  /*34620*/  STL.64 [R1+0x990], R38 ;  /* 0x0009902601007387 */ /* 0x0009e20000100a00 */
[----:B------:R-:W-:-:S03]  /*34630*/  IMAD.WIDE R24, R4, 0x4, R24 ;  /* 0x0000000404187825 */ /* 0x000fc600078e0218 */
[----:B------:R3:W-:Y:S01]  /*34640*/  STL.64 [R1+0x980], R36 ;  /* 0x0009802401007387 */ /* 0x0007e20000100a00 */
[----:B------:R-:W-:-:S03]  /*34650*/  VIADD R10, R10, 0xfffffeb4 ;  /* 0xfffffeb40a0a7836 */ /* 0x000fc60000000000 */
[----:B------:R-:W2:Y:S01]  /*34660*/  LDL.LU.64 R30, [R1+0x3b8] ;  /* 0x0003b800011e7983 */ /* 0x000ea20000300a00 */
[----:B------:R-:W-:Y:S01]  /*34670*/  VIADD R16, R16, 0xfffffe97 ;  /* 0xfffffe9710107836 */ /* 0x000fe20000000000 */
[----:B------:R-:W-:Y:S01]  /*34680*/  IADD3 R7, R7, -0x16a, RZ ;  /* 0xfffffe9607077810 */ /* 0x000fe20007ffe0ff */
[----:B------:R-:W-:Y:S01]  /*34690*/  VIADD R19, R19, 0xfffffe95 ;  /* 0xfffffe9513137836 */ /* 0x000fe20000000000 */
[----:B------:R-:W2:Y:S01]  /*346a0*/  LDL.LU.64 R22, [R1+0x3a0] ;  /* 0x0003a00001167983 */ /* 0x000ea20000300a00 */
[----:B------:R-:W1:Y:S03]  /*346b0*/  LDC R17, c[0x0][0x230] ;  /* 0x00008c00ff117b82 */ /* 0x000e660000000800 */
[----:B------:R4:W-:Y:S04]  /*346c0*/  LDGSTS.E [R246+0x50004], desc[UR4][R38.64], !P1 ;  /* 0x5000400026f67fae */ /* 0x0009e8000c921844 */
[----:B------:R3:W-:Y:S04]  /*346d0*/  LDGSTS.E [R246+0x54004], desc[UR4][R36.64], !P1 ;  /* 0x5400400024f67fae */ /* 0x0007e8000c921844 */
[----:B------:R1:W-:Y:S01]  /*346e0*/  STL.64 [R1+0x970], R34 ;  /* 0x0009702201007387 */ /* 0x0003e20000100a00 */
[----:B----4-:R-:W-:-:S03]  /*346f0*/  IMAD.WIDE R38, R4, 0x4, R32 ;  /* 0x0000000404267825 */ /* 0x010fc600078e0220 */
[----:B------:R4:W-:Y:S01]  /*34700*/  STL.64 [R1+0x968], R24 ;  /* 0x0009681801007387 */ /* 0x0009e20000100a00 */
[----:B---3--:R-:W-:-:S03]  /*34710*/  IMAD.WIDE R36, R4, 0x4, R28 ;  /* 0x0000000404247825 */ /* 0x008fc600078e021c */
[----:B------:R-:W3:Y:S04]  /*34720*/  LDL.LU.64 R32, [R1+0x398] ;  /* 0x0003980001207983 */ /* 0x000ee80000300a00 */
[----:B------:R-:W3:Y:S04]  /*34730*/  LDL.LU.64 R28, [R1+0x390] ;  /* 0x00039000011c7983 */ /* 0x000ee80000300a00 */
[----:B------:R2:W-:Y:S04]  /*34740*/  STL.64 [R1+0x958], R38 ;  /* 0x0009582601007387 */ /* 0x0005e80000100a00 */
[----:B------:R-:W-:Y:S04]  /*34750*/  LDGSTS.E [R246+0x50008], desc[UR4][R34.64], !P4 ;  /* 0x5000800022f67fae */ /* 0x000fe8000e121844 */
[----:B------:R3:W-:Y:S04]  /*34760*/  STL.64 [R1+0x948], R36 ;  /* 0x0009482401007387 */ /* 0x0007e80000100a00 */
[----:B------:R-:W-:Y:S04]  /*34770*/  LDGSTS.E [R246+0x54008], desc[UR4][R24.64], !P4 ;  /* 0x5400800018f67fae */ /* 0x000fe8000e121844 */
[----:B-1----:R-:W3:Y:S04]  /*34780*/  LDL.LU.64 R34, [R1+0x388] ;  /* 0x0003880001227983 */ /* 0x002ee80000300a00 */
[----:B----4-:R-:W4:Y:S01]  /*34790*/  LDL.LU.64 R24, [R1+0x380] ;  /* 0x0003800001187983 */ /* 0x010f220000300a00 */
[----:B------:R-:W-:-:S02]  /*347a0*/  ISETP.GE.U32.AND P6, PT, R10, 0x7ffffe75, PT ;  /* 0x7ffffe750a00780c */ /* 0x000fc40003fc6070 */
[----:B------:R-:W-:Y:S01]  /*347b0*/  ISETP.GE.U32.AND P5, PT, R16, 0x7ffffe58, PT ;  /* 0x7ffffe581000780c */ /* 0x000fe20003fa6070 */
[----:B------:R-:W-:-:S04]  /*347c0*/  IMAD.WIDE R26, R4, 0x4, R26 ;  /* 0x00000004041a7825 */ /* 0x000fc800078e021a */
[----:B--2---:R-:W-:-:S06]  /*347d0*/  IMAD.WIDE R20, R4, 0x4, R20 ;  /* 0x0000000404147825 */ /* 0x004fcc00078e0214 */
[----:B------:R1:W-:Y:S01]  /*347e0*/  LDGSTS.E [R246+0x5000c], desc[UR4][R38.64], !P6 ;  /* 0x5000c00026f67fae */ /* 0x0003e2000f121844 */
[----:B------:R-:W-:Y:S01]  /*347f0*/  ISETP.GE.U32.AND P2, PT, R7, 0x7ffffe57, PT ;  /* 0x7ffffe570700780c */ /* 0x000fe20003f46070 */
[----:B------:R-:W2:Y:S02]  /*34800*/  LDC R10, c[0x0][0x230] ;  /* 0x00008c00ff0a7b82 */ /* 0x000ea40000000800 */
[----:B------:R3:W-:Y:S04]  /*34810*/  LDGSTS.E [R246+0x5400c], desc[UR4][R36.64], !P6 ;  /* 0x5400c00024f67fae */ /* 0x0007e8000f121844 */
[----:B------:R2:W-:Y:S01]  /*34820*/  STL.64 [R1+0x938], R26 ;  /* 0x0009381a01007387 */ /* 0x0005e20000100a00 */
[----:B------:R-:W-:Y:S01]  /*34830*/  ISETP.GE.U32.AND P0, PT, R19, 0x7ffffe56, PT ;  /* 0x7ffffe561300780c */ /* 0x000fe20003f06070 */
[----:B------:R-:W-:Y:S01]  /*34840*/  VIADD R18, R18, 0xfffffe94 ;  /* 0xfffffe9412127836 */ /* 0x000fe20000000000 */
[----:B------:R-:W4:Y:S01]  /*34850*/  LDC R16, c[0x0][0x230] ;  /* 0x00008c00ff107b82 */ /* 0x000f220000000800 */
[----:B------:R2:W-:Y:S04]  /*34860*/  STL.64 [R1+0x928], R20 ;  /* 0x0009281401007387 */ /* 0x0005e80000100a00 */
[----:B------:R-:W-:Y:S01]  /*34870*/  LDGSTS.E [R246+0x58000], desc[UR4][R26.64], !P5 ;  /* 0x580000001af67fae */ /* 0x000fe2000e921844 */
[----:B------:R-:W-:-:S02]  /*34880*/  VIADD R17, R17, 0xfffffeb3 ;  /* 0xfffffeb311117836 */ /* 0x000fc40000000000 */
[----:B------:R-:W4:Y:S01]  /*34890*/  LDC R7, c[0x0][0x230] ;  /* 0x00008c00ff077b82 */ /* 0x000f220000000800 */
[----:B------:R-:W-:Y:S01]  /*348a0*/  LDGSTS.E [R246+0x5c000], desc[UR4][R20.64], !P5 ;  /* 0x5c00000014f67fae */ /* 0x000fe2000e921844 */
[----:B-1----:R-:W-:-:S04]  /*348b0*/  IMAD.WIDE R38, R4, 0x4, R30 ;  /* 0x0000000404267825 */ /* 0x002fc800078e021e */
[C---:B---3--:R-:W-:Y:S01]  /*348c0*/  IMAD.WIDE R32, R4.reuse, 0x4, R32 ;  /* 0x0000000404207825 */ /* 0x048fe200078e0220 */
[----:B------:R-:W3:Y:S03]  /*348d0*/  LDL.LU.64 R30, [R1+0x368] ;  /* 0x00036800011e7983 */ /* 0x000ee60000300a00 */
[C---:B------:R-:W-:Y:S01]  /*348e0*/  IMAD.WIDE R28, R4.reuse, 0x4, R28 ;  /* 0x00000004041c7825 */ /* 0x040fe200078e021c */
[----:B------:R1:W-:Y:S03]  /*348f0*/  LDGSTS.E [R246+0x58004], desc[UR4][R38.64], !P2 ;  /* 0x5800400026f67fae */ /* 0x0003e6000d121844 */
[----:B------:R-:W-:Y:S01]  /*34900*/  IMAD.WIDE R36, R4, 0x4, R22 ;  /* 0x0000000404247825 */ /* 0x000fe200078e0216 */
[----:B--2---:R-:W-:Y:S01]  /*34910*/  IADD3 R10, R10, -0x14e, RZ ;  /* 0xfffffeb20a0a7810 */ /* 0x004fe20007ffe0ff */
[----:B------:R-:W2:Y:S01]  /*34920*/  LDL.LU.64 R22, [R1+0x360] ;  /* 0x0003600001167983 */ /* 0x000ea20000300a00 */
[----:B------:R-:W2:Y:S03]  /*34930*/  LDC R19, c[0x0][0x230] ;  /* 0x00008c00ff137b82 */ /* 0x000ea60000000800 */
[----:B------:R1:W-:Y:S04]  /*34940*/  STL.64 [R1+0x918], R38 ;  /* 0x0009182601007387 */ /* 0x0003e80000100a00 */
[----:B------:R4:W-:Y:S04]  /*34950*/  STL.64 [R1+0x910], R36 ;  /* 0x0009102401007387 */ /* 0x0009e80000100a00 */
[----:B------:R-:W2:Y:S04]  /*34960*/  LDL.LU.64 R26, [R1+0x348] ;  /* 0x00034800011a7983 */ /* 0x000ea80000300a00 */
[----:B------:R-:W2:Y:S01]  /*34970*/  LDL.LU.64 R20, [R1+0x340] ;  /* 0x0003400001147983 */ /* 0x000ea20000300a00 */
[----:B-1----:R-:W-:-:S03]  /*34980*/  IMAD.WIDE R38, R4, 0x4, R34 ;  /* 0x0000000404267825 */ /* 0x002fc600078e0222 */
[----:B------:R4:W-:Y:S04]  /*34990*/  LDGSTS.E [R246+0x5c004], desc[UR4][R36.64], !P2 ;  /* 0x5c00400024f67fae */ /* 0x0009e8000d121844 */
[----:B------:R1:W-:Y:S04]  /*349a0*/  STL.64 [R1+0x900], R32 ;  /* 0x0009002001007387 */ /* 0x0003e80000100a00 */
[----:B------:R1:W-:Y:S01]  /*349b0*/  STL.64 [R1+0x8f0], R28 ;  /* 0x0008f01c01007387 */ /* 0x0003e20000100a00 */
[----:B----4-:R-:W-:-:S03]  /*349c0*/  IMAD.WIDE R36, R4, 0x4, R24 ;  /* 0x0000000404247825 */ /* 0x010fc600078e0218 */
[----:B------:R-:W4:Y:S04]  /*349d0*/  LDL.LU.64 R34, [R1+0x338] ;  /* 0x0003380001227983 */ /* 0x000f280000300a00 */
[----:B------:R-:W4:Y:S04]  /*349e0*/  LDL.LU.64 R24, [R1+0x330] ;  /* 0x0003300001187983 */ /* 0x000f280000300a00 */
[----:B------:R2:W-:Y:S04]  /*349f0*/  STL.64 [R1+0x8e0], R38 ;  /* 0x0008e02601007387 */ /* 0x0005e80000100a00 */
[----:B------:R-:W-:Y:S04]  /*34a00*/  LDGSTS.E [R246+0x58008], desc[UR4][R32.64], !P0 ;  /* 0x5800800020f67fae */ /* 0x000fe8000c121844 */
[----:B------:R2:W-:Y:S04]  /*34a10*/  STL.64 [R1+0x8d8], R36 ;  /* 0x0008d82401007387 */ /* 0x0005e80000100a00 */
[----:B------:R-:W-:Y:S04]  /*34a20*/  LDGSTS.E [R246+0x5c008], desc[UR4][R28.64], !P0 ;  /* 0x5c0080001cf67fae */ /* 0x000fe8000c121844 */
[----:B-1----:R-:W4:Y:S04]  /*34a30*/  LDL.LU.64 R32, [R1+0x328] ;  /* 0x0003280001207983 */ /* 0x002f280000300a00 */
[----:B------:R-:W4:Y:S01]  /*34a40*/  LDL.LU.64 R28, [R1+0x310] ;  /* 0x00031000011c7983 */ /* 0x000f220000300a00 */
[----:B------:R-:W-:-:S02]  /*34a50*/  ISETP.GE.U32.AND P1, PT, R18, 0x7ffffe55, PT ;  /* 0x7ffffe551200780c */ /* 0x000fc40003f26070 */
[----:B------:R-:W-:Y:S01]  /*34a60*/  ISETP.GE.U32.AND P4, PT, R17, 0x7ffffe74, PT ;  /* 0x7ffffe741100780c */ /* 0x000fe20003f86070 */
[----:B---3--:R-:W-:-:S10]  /*34a70*/  IMAD.WIDE R30, R4, 0x4, R30 ;  /* 0x00000004041e7825 */ /* 0x008fd400078e021e */
[----:B------:R1:W-:Y:S01]  /*34a80*/  LDGSTS.E [R246+0x5800c], desc[UR4][R38.64], !P1 ;  /* 0x5800c00026f67fae */ /* 0x0003e2000c921844 */
[----:B------:R-:W-:Y:S01]  /*34a90*/  ISETP.GE.U32.AND P6, PT, R10, 0x7ffffe73, PT ;  /* 0x7ffffe730a00780c */ /* 0x000fe20003fc6070 */
[----:B------:R-:W3:Y:S02]  /*34aa0*/  LDC R18, c[0x0][0x230] ;  /* 0x00008c00ff127b82 */ /* 0x000ee40000000800 */
[----:B------:R1:W-:Y:S01]  /*34ab0*/  LDGSTS.E [R246+0x5c00c], desc[UR4][R36.64], !P1 ;  /* 0x5c00c00024f67fae */ /* 0x0003e2000c921844 */
[----:B--2---:R-:W-:-:S03]  /*34ac0*/  IMAD.WIDE R22, R4, 0x4, R22 ;  /* 0x0000000404167825 */ /* 0x004fc600078e0216 */
[----:B------:R2:W-:Y:S02]  /*34ad0*/  STL.64 [R1+0x8c8], R30 ;  /* 0x0008c81e01007387 */ /* 0x0005e40000100a00 */
[----:B------:R-:W3:Y:S02]  /*34ae0*/  LDC R17, c[0x0][0x230] ;  /* 0x00008c00ff117b82 */ /* 0x000ee40000000800 */
[----:B------:R2:W-:Y:S04]  /*34af0*/  STL.64 [R1+0x8b8], R22 ;  /* 0x0008b81601007387 */ /* 0x0005e80000100a00 */
[----:B------:R-:W-:Y:S01]  /*34b00*/  LDGSTS.E [R11+0x50000], desc[UR4][R30.64], !P4 ;  /* 0x500000001e0b7fae */ /* 0x000fe2000e121844 */
[----:B------:R-:W-:Y:S01]  /*34b10*/  VIADD R16, R16, 0xfffffeb1 ;  /* 0xfffffeb110107836 */ /* 0x000fe20000000000 */
[----:B------:R-:W3:Y:S01]  /*34b20*/  LDC R10, c[0x0][0x230] ;  /* 0x00008c00ff0a7b82 */ /* 0x000ee20000000800 */
[C---:B-1----:R-:W-:Y:S01]  /*34b30*/  IMAD.WIDE R38, R4.reuse, 0x4, R26 ;  /* 0x0000000404267825 */ /* 0x042fe200078e021a */
[----:B------:R-:W-:Y:S03]  /*34b40*/  LDGSTS.E [R11+0x54000], desc[UR4][R22.64], !P4 ;  /* 0x54000000160b7fae */ /* 0x000fe6000e121844 */
[----:B------:R-:W-:Y:S01]  /*34b50*/  IMAD.WIDE R36, R4, 0x4, R20 ;  /* 0x0000000404247825 */ /* 0x000fe200078e0214 */
[----:B------:R-:W3:Y:S04]  /*34b60*/  LDL.LU.64 R26, [R1+0x308] ;  /* 0x00030800011a7983 */ /* 0x000ee80000300a00 */
[----:B------:R-:W3:Y:S04]  /*34b70*/  LDL.LU.64 R20, [R1+0x300] ;  /* 0x0003000001147983 */ /* 0x000ee80000300a00 */
[----:B------:R1:W-:Y:S04]  /*34b80*/  STL.64 [R1+0x8a8], R38 ;  /* 0x0008a82601007387 */ /* 0x0003e80000100a00 */
[----:B------:R1:W-:Y:S04]  /*34b90*/  STL.64 [R1+0x898], R36 ;  /* 0x0008982401007387 */ /* 0x0003e80000100a00 */
[----:B--2---:R-:W2:Y:S04]  /*34ba0*/  LDL.LU.64 R30, [R1+0x2f8] ;  /* 0x0002f800011e7983 */ /* 0x004ea80000300a00 */
[----:B------:R-:W2:Y:S01]  /*34bb0*/  LDL.LU.64 R22, [R1+0x2f0] ;  /* 0x0002f00001167983 */ /* 0x000ea20000300a00 */
[----:B------:R-:W-:Y:S01]  /*34bc0*/  ISETP.GE.U32.AND P5, PT, R16, 0x7ffffe72, PT ;  /* 0x7ffffe721000780c */ /* 0x000fe20003fa6070 */
[----:B----4-:R-:W-:-:S04]  /*34bd0*/  IMAD.WIDE R34, R4, 0x4, R34 ;  /* 0x0000000404227825 */ /* 0x010fc800078e0222 */
[----:B------:R-:W-:Y:S01]  /*34be0*/  IMAD.WIDE R24, R4, 0x4, R24 ;  /* 0x0000000404187825 */ /* 0x000fe200078e0218 */
[----:B------:R1:W-:Y:S03]  /*34bf0*/  LDGSTS.E [R11+0x50004], desc[UR4][R38.64], !P6 ;  /* 0x50004000260b7fae */ /* 0x0003e6000f121844 */
[----:B------:R-:W-:Y:S01]  /*34c00*/  VIADD R7, R7, 0xfffffeb0 ;  /* 0xfffffeb007077836 */ /* 0x000fe20000000000 */
[----:B------:R4:W-:Y:S01]  /*34c10*/  LDGSTS.E [R11+0x54004], desc[UR4][R36.64], !P6 ;  /* 0x54004000240b7fae */ /* 0x0009e2000f121844 */
[----:B------:R-:W-:Y:S01]  /*34c20*/  VIADD R19, R19, 0xfffffe93 ;  /* 0xfffffe9313137836 */ /* 0x000fe20000000000 */
[----:B---3--:R-:W-:Y:S01]  /*34c30*/  IADD3 R18, R18, -0x16e, RZ ;  /* 0xfffffe9212127810 */ /* 0x008fe20007ffe0ff */
[----:B------:R-:W-:Y:S01]  /*34c40*/  VIADD R17, R17, 0xfffffe91 ;  /* 0xfffffe9111117836 */ /* 0x000fe20000000000 */
[----:B------:R3:W-:Y:S01]  /*34c50*/  STL.64 [R1+0x888], R34 ;  /* 0x0008882201007387 */ /* 0x0007e20000100a00 */
[----:B------:R-:W2:Y:S01]  /*34c60*/  LDC R16, c[0x0][0x230] ;  /* 0x00008c00ff107b82 */ /* 0x000ea20000000800 */
[----:B-1----:R-:W-:-:S02]  /*34c70*/  IMAD.WIDE R38, R4, 0x4, R32 ;  /* 0x0000000404267825 */ /* 0x002fc400078e0220 */
[----:B------:R1:W-:Y:S04]  /*34c80*/  STL.64 [R1+0x880], R24 ;  /* 0x0008801801007387 */ /* 0x0003e80000100a00 */
[----:B------:R-:W2:Y:S01]  /*34c90*/  LDL.LU.64 R32, [R1+0x2d8] ;  /* 0x0002d80001207983 */ /* 0x000ea20000300a00 */
[----:B----4-:R-:W-:-:S03]  /*34ca0*/  IMAD.WIDE R36, R4, 0x4, R28 ;  /* 0x0000000404247825 */ /* 0x010fc600078e021c */
[----:B------:R-:W-:Y:S04]  /*34cb0*/  LDGSTS.E [R11+0x50008], desc[UR4][R34.64], !P5 ;  /* 0x50008000220b7fae */ /* 0x000fe8000e921844 */
[----:B------:R-:W4:Y:S04]  /*34cc0*/  LDL.LU.64 R28, [R1+0x2d0] ;  /* 0x0002d000011c7983 */ /* 0x000f280000300a00 */
[----:B------:R2:W-:Y:S04]  /*34cd0*/  STL.64 [R1+0x870], R38 ;  /* 0x0008702601007387 */ /* 0x0005e80000100a00 */
[----:B------:R2:W-:Y:S04]  /*34ce0*/  STL.64 [R1+0x858], R36 ;  /* 0x0008582401007387 */ /* 0x0005e80000100a00 */
[----:B---3--:R-:W3:Y:S04]  /*34cf0*/  LDL.LU.64 R34, [R1+0x2c8] ;  /* 0x0002c80001227983 */ /* 0x008ee80000300a00 */
[----:B------:R-:W-:Y:S04]  /*34d00*/  LDGSTS.E [R11+0x54008], desc[UR4][R24.64], !P5 ;  /* 0x54008000180b7fae */ /* 0x000fe8000e921844 */
[----:B-1----:R-:W3:Y:S01]  /*34d10*/  LDL.LU.64 R24, [R1+0x2c0] ;  /* 0x0002c00001187983 */ /* 0x002ee20000300a00 */
[----:B------:R-:W-:-:S02]  /*34d20*/  ISETP.GE.U32.AND P2, PT, R7, 0x7ffffe71, PT ;  /* 0x7ffffe710700780c */ /* 0x000fc40003f46070 */
[----:B------:R-:W-:Y:S01]  /*34d30*/  ISETP.GE.U32.AND P0, PT, R19, 0x7ffffe54, PT ;  /* 0x7ffffe541300780c */ /* 0x000fe20003f06070 */
[----:B------:R-:W-:-:S10]  /*34d40*/  IMAD.WIDE R26, R4, 0x4, R26 ;  /* 0x00000004041a7825 */ /* 0x000fd400078e021a */
[----:B------:R2:W-:Y:S01]  /*34d50*/  LDGSTS.E [R11+0x5000c], desc[UR4][R38.64], !P2 ;  /* 0x5000c000260b7fae */ /* 0x0005e2000d121844 */
[----:B------:R-:W-:-:S03]  /*34d60*/  IMAD.WIDE R20, R4, 0x4, R20 ;  /* 0x0000000404147825 */ /* 0x000fc600078e0214 */
[----:B------:R1:W-:Y:S01]  /*34d70*/  LDGSTS.E [R11+0x5400c], desc[UR4][R36.64], !P2 ;  /* 0x5400c000240b7fae */ /* 0x0003e2000d121844 */
[----:B------:R-:W-:Y:S01]  /*34d80*/  ISETP.GE.U32.AND P1, PT, R18, 0x7ffffe53, PT ;  /* 0x7ffffe531200780c */ /* 0x000fe20003f26070 */
[----:B------:R-:W4:Y:S02]  /*34d90*/  LDC R7, c[0x0][0x230] ;  /* 0x00008c00ff077b82 */ /* 0x000f240000000800 */
[----:B------:R4:W-:Y:S04]  /*34da0*/  STL.64 [R1+0x808], R26 ;  /* 0x0008081a01007387 */ /* 0x0009e80000100a00 */
[----:B------:R4:W-:Y:S01]  /*34db0*/  STL.64 [R1+0x7f8], R20 ;  /* 0x0007f81401007387 */ /* 0x0009e20000100a00 */
[----:B------:R-:W-:Y:S01]  /*34dc0*/  ISETP.GE.U32.AND P4, PT, R17, 0x7ffffe52, PT ;  /* 0x7ffffe521100780c */ /* 0x000fe20003f86070 */
[----:B------:R-:W-:Y:S01]  /*34dd0*/  VIADD R10, R10, 0xfffffe90 ;  /* 0xfffffe900a0a7836 */ /* 0x000fe20000000000 */
[----:B------:R-:W3:Y:S01]  /*34de0*/  LDC R19, c[0x0][0x230] ;  /* 0x00008c00ff137b82 */ /* 0x000ee20000000800 */
[C---:B--2---:R-:W-:Y:S01]  /*34df0*/  IMAD.WIDE R38, R4.reuse, 0x4, R30 ;  /* 0x0000000404267825 */ /* 0x044fe200078e021e */
[----:B------:R-:W-:Y:S03]  /*34e00*/  LDGSTS.E [R11+0x58000], desc[UR4][R26.64], !P0 ;  /* 0x580000001a0b7fae */ /* 0x000fe6000c121844 */
[C---:B-1----:R-:W-:Y:S01]  /*34e10*/  IMAD.WIDE R36, R4.reuse, 0x4, R22 ;  /* 0x0000000404247825 */ /* 0x042fe200078e0216 */
[----:B------:R-:W2:Y:S02]  /*34e20*/  LDL.LU.64 R30, [R1+0x2b8] ;  /* 0x0002b800011e7983 */ /* 0x000ea40000300a00 */
[----:B------:R-:W1:Y:S02]  /*34e30*/  LDC R18, c[0x0][0x230] ;  /* 0x00008c00ff127b82 */ /* 0x000e640000000800 */
[----:B------:R-:W2:Y:S04]  /*34e40*/  LDL.LU.64 R22, [R1+0x2a0] ;  /* 0x0002a00001167983 */ /* 0x000ea80000300a00 */
[----:B------:R3:W-:Y:S01]  /*34e50*/  STL.64 [R1+0x7f0], R38 ;  /* 0x0007f02601007387 */ /* 0x0007e20000100a00 */
[----:B------:R-:W-:-:S03]  /*34e60*/  IMAD.WIDE R32, R4, 0x4, R32 ;  /* 0x0000000404207825 */ /* 0x000fc600078e0220 */
[----:B------:R3:W-:Y:S01]  /*34e70*/  STL.64 [R1+0x7e0], R36 ;  /* 0x0007e02401007387 */ /* 0x0007e20000100a00 */
[----:B----4-:R-:W-:-:S03]  /*34e80*/  IMAD.WIDE R28, R4, 0x4, R28 ;  /* 0x00000004041c7825 */ /* 0x010fc600078e021c */
[----:B------:R-:W4:Y:S01]  /*34e90*/  LDL.LU.64 R26, [R1+0x298] ;  /* 0x00029800011a7983 */ /* 0x000f220000300a00 */
[----:B------:R-:W-:-:S03]  /*34ea0*/  VIADD R16, R16, 0xfffffeaf ;  /* 0xfffffeaf10107836 */ /* 0x000fc60000000000 */
[----:B------:R-:W-:Y:S01]  /*34eb0*/  LDGSTS.E [R11+0x5c000], desc[UR4][R20.64], !P0 ;  /* 0x5c000000140b7fae */ /* 0x000fe2000c121844 */
[----:B------:R-:W-:Y:S01]  /*34ec0*/  IADD3 R7, R7, -0x152, RZ ;  /* 0xfffffeae07077810 */ /* 0x000fe20007ffe0ff */
[----:B------:R-:W1:Y:S02]  /*34ed0*/  LDC R17, c[0x0][0x230] ;  /* 0x00008c00ff117b82 */ /* 0x000e640000000800 */
[----:B------:R3:W-:Y:S04]  /*34ee0*/  LDGSTS.E [R11+0x58004], desc[UR4][R38.64], !P1 ;  /* 0x58004000260b7fae */ /* 0x0007e8000c921844 */
[----:B------:R3:W-:Y:S04]  /*34ef0*/  LDGSTS.E [R11+0x5c004], desc[UR4][R36.64], !P1 ;  /* 0x5c004000240b7fae */ /* 0x0007e8000c921844 */
[----:B------:R-:W4:Y:S01]  /*34f00*/  LDL.LU.64 R20, [R1+0x290] ;  /* 0x0002900001147983 */ /* 0x000f220000300a00 */
[----:B---3--:R-:W-:-:S03]  /*34f10*/  IMAD.WIDE R38, R4, 0x4, R34 ;  /* 0x0000000404267825 */ /* 0x008fc600078e0222 */
[----:B------:R3:W-:Y:S04]  /*34f20*/  STL.64 [R1+0x7d8], R32 ;  /* 0x0007d82001007387 */ /* 0x0007e80000100a00 */
[----:B------:R3:W-:Y:S01]  /*34f30*/  STL.64 [R1+0x7d0], R28 ;  /* 0x0007d01c01007387 */ /* 0x0007e20000100a00 */
[----:B------:R-:W-:-:S03]  /*34f40*/  IMAD.WIDE R36, R4, 0x4, R24 ;  /* 0x0000000404247825 */ /* 0x000fc600078e0218 */
[----:B------:R-:W4:Y:S04]  /*34f50*/  LDL.LU.64 R34, [R1+0x288] ;  /* 0x0002880001227983 */ /* 0x000f280000300a00 */
[----:B------:R-:W4:Y:S04]  /*34f60*/  LDL.LU.64 R24, [R1+0x280] ;  /* 0x0002800001187983 */ /* 0x000f280000300a00 */
[----:B------:R4:W-:Y:S04]  /*34f70*/  STL.64 [R1+0x7c0], R38 ;  /* 0x0007c02601007387 */ /* 0x0009e80000100a00 */
[----:B------:R-:W-:Y:S04]  /*34f80*/  LDGSTS.E [R11+0x58008], desc[UR4][R32.64], !P4 ;  /* 0x58008000200b7fae */ /* 0x000fe8000e121844 */
[----:B------:R1:W-:Y:S04]  /*34f90*/  STL.64 [R1+0x7b0], R36 ;  /* 0x0007b02401007387 */ /* 0x0003e80000100a00 */
[----:B------:R-:W-:Y:S04]  /*34fa0*/  LDGSTS.E [R11+0x5c008], desc[UR4][R28.64], !P4 ;  /* 0x5c0080001c0b7fae */ /* 0x000fe8000e121844 */
[----:B---3--:R-:W3:Y:S04]  /*34fb0*/  LDL.LU.64 R32, [R1+0x268] ;  /* 0x0002680001207983 */ /* 0x008ee80000300a00 */
[----:B------:R-:W3:Y:S01]  /*34fc0*/  LDL.LU.64 R28, [R1+0x260] ;  /* 0x00026000011c7983 */ /* 0x000ee20000300a00 */
[----:B------:R-:W-:-:S02]  /*34fd0*/  ISETP.GE.U32.AND P6, PT, R10, 0x7ffffe51, PT ;  /* 0x7ffffe510a00780c */ /* 0x000fc40003fc6070 */
[----:B------:R-:W-:Y:S01]  /*34fe0*/  ISETP.GE.U32.AND P5, PT, R16, 0x7ffffe70, PT ;  /* 0x7ffffe701000780c */ /* 0x000fe20003fa6070 */
[----:B--2---:R-:W-:-:S10]  /*34ff0*/  IMAD.WIDE R30, R4, 0x4, R30 ;  /* 0x00000004041e7825 */ /* 0x004fd400078e021e */
[----:B------:R4:W-:Y:S01]  /*35000*/  LDGSTS.E [R11+0x5800c], desc[UR4][R38.64], !P6 ;  /* 0x5800c000260b7fae */ /* 0x0009e2000f121844 */
[----:B------:R-:W-:-:S03]  /*35010*/  IMAD.WIDE R22, R4, 0x4, R22 ;  /* 0x0000000404167825 */ /* 0x000fc600078e0216 */
[----:B------:R1:W-:Y:S01]  /*35020*/  LDGSTS.E [R11+0x5c00c], desc[UR4][R36.64], !P6 ;  /* 0x5c00c000240b7fae */ /* 0x0003e2000f121844 */
[----:B------:R-:W-:Y:S01]  /*35030*/  ISETP.GE.U32.AND P2, PT, R7, 0x7ffffe6f, PT ;  /* 0x7ffffe6f0700780c */ /* 0x000fe20003f46070 */
[----:B------:R-:W2:Y:S02]  /*35040*/  LDC R10, c[0x0][0x230] ;  /* 0x00008c00ff0a7b82 */ /* 0x000ea40000000800 */
[----:B------:R1:W-:Y:S04]  /*35050*/  STL.64 [R1+0x7a8], R30 ;  /* 0x0007a81e01007387 */ /* 0x0003e80000100a00 */
[----:B------:R2:W-:Y:S01]  /*35060*/  STL.64 [R1+0x7a0], R22 ;  /* 0x0007a01601007387 */ /* 0x0005e20000100a00 */
[----:B------:R-:W-:Y:S01]  /*35070*/  VIADD R19, R19, 0xfffffead ;  /* 0xfffffead13137836 */ /* 0x000fe20000000000 */
[----:B------:R-:W2:Y:S02]  /*35080*/  LDC R16, c[0x0][0x230] ;  /* 0x00008c00ff107b82 */ /* 0x000ea40000000800 */
[----:B------:R-:W-:Y:S04]  /*35090*/  LDGSTS.E [R6+0x50000], desc[UR4][R30.64], !P5 ;  /* 0x500000001e067fae */ /* 0x000fe8000e921844 */
[----:B------:R-:W-:Y:S01]  /*350a0*/  LDGSTS.E [R6+0x54000], desc[UR4][R22.64], !P5 ;  /* 0x5400000016067fae */ /* 0x000fe2000e921844 */
[C---:B----4-:R-:W-:Y:S01]  /*350b0*/  IMAD.WIDE R38, R4.reuse, 0x4, R26 ;  /* 0x0000000404267825 */ /* 0x050fe200078e021a */
[----:B------:R-:W4:Y:S02]  /*350c0*/  LDC R7, c[0x0][0x230] ;  /* 0x00008c00ff077b82 */ /* 0x000f240000000800 */
[----:B------:R-:W4:Y:S01]  /*350d0*/  LDL.LU.64 R26, [R1+0x258] ;  /* 0x00025800011a7983 */ /* 0x000f220000300a00 */
[----:B-1----:R-:W-:Y:S01]  /*350e0*/  IMAD.WIDE R36, R4, 0x4, R20 ;  /* 0x0000000404247825 */ /* 0x002fe200078e0214 */
[----:B------:R-:W-:-:S02]  /*350f0*/  ISETP.GE.U32.AND P0, PT, R19, 0x7ffffe6e, PT ;  /* 0x7ffffe6e1300780c */ /* 0x000fc40003f06070 */
[----:B------:R-:W4:Y:S01]  /*35100*/  LDL.LU.64 R20, [R1+0x250] ;  /* 0x0002500001147983 */ /* 0x000f220000300a00 */
[----:B------:R-:W-:-:S03]  /*35110*/  IMAD.WIDE R34, R4, 0x4, R34 ;  /* 0x0000000404227825 */ /* 0x000fc600078e0222 */
[----:B------:R3:W-:Y:S01]  /*35120*/  STL.64 [R1+0x790], R38 ;  /* 0x0007902601007387 */ /* 0x0007e20000100a00 */
[----:B------:R-:W-:-:S03]  /*35130*/  IMAD.WIDE R24, R4, 0x4, R24 ;  /* 0x0000000404187825 */ /* 0x000fc600078e0218 */
[----:B------:R1:W-:Y:S01]  /*35140*/  STL.64 [R1+0x780], R36 ;  /* 0x0007802401007387 */ /* 0x0003e20000100a00 */
[----:B------:R-:W-:-:S03]  /*35150*/  VIADD R18, R18, 0xfffffeac ;  /* 0xfffffeac12127836 */ /* 0x000fc60000000000 */
[----:B------:R-:W4:Y:S01]  /*35160*/  LDL.LU.64 R30, [R1+0x248] ;  /* 0x00024800011e7983 */ /* 0x000f220000300a00 */
[----:B------:R-:W-:Y:S01]  /*35170*/  VIADD R17, R17, 0xfffffe8f ;  /* 0xfffffe8f11117836 */ /* 0x000fe20000000000 */
[----:B--2---:R-:W-:Y:S01]  /*35180*/  IADD3 R10, R10, -0x172, RZ ;  /* 0xfffffe8e0a0a7810 */ /* 0x004fe20007ffe0ff */
[----:B------:R-:W-:Y:S01]  /*35190*/  VIADD R16, R16, 0xfffffe8d ;  /* 0xfffffe8d10107836 */ /* 0x000fe20000000000 */
[----:B------:R-:W2:Y:S01]  /*351a0*/  LDL.LU.64 R22, [R1+0x240] ;  /* 0x0002400001167983 */ /* 0x000ea20000300a00 */
[----:B------:R-:W2:Y:S03]  /*351b0*/  LDC R19, c[0x0][0x230] ;  /* 0x00008c00ff137b82 */ /* 0x000ea60000000800 */
[----:B------:R3:W-:Y:S04]  /*351c0*/  LDGSTS.E [R6+0x50004], desc[UR4][R38.64], !P2 ;  /* 0x5000400026067fae */ /* 0x0007e8000d121844 */
[----:B------:R1:W-:Y:S04]  /*351d0*/  LDGSTS.E [R6+0x54004], desc[UR4][R36.64], !P2 ;  /* 0x5400400024067fae */ /* 0x0003e8000d121844 */
[----:B------:R1:W-:Y:S01]  /*351e0*/  STL.64 [R1+0x778], R34 ;  /* 0x0007782201007387 */ /* 0x0003e20000100a00 */
[----:B---3--:R-:W-:-:S03]  /*351f0*/  IMAD.WIDE R38, R4, 0x4, R32 ;  /* 0x0000000404267825 */ /* 0x008fc600078e0220 */
[----:B------:R3:W-:Y:S01]  /*35200*/  STL.64 [R1+0x770], R24 ;  /* 0x0007701801007387 */ /* 0x0007e20000100a00 */
[----:B-1----:R-:W-:-:S03]  /*35210*/  IMAD.WIDE R36, R4, 0x4, R28 ;  /* 0x0000000404247825 */ /* 0x002fc600078e021c */
[----:B------:R-:W2:Y:S04]  /*35220*/  LDL.LU.64 R32, [R1+0x238] ;  /* 0x0002380001207983 */ /* 0x000ea80000300a00 */
[----:B------:R-:W2:Y:S04]  /*35230*/  LDL.LU.64 R28, [R1+0x230] ;  /* 0x00023000011c7983 */ /* 0x000ea80000300a00 */
[----:B------:R1:W-:Y:S04]  /*35240*/  STL.64 [R1+0x760], R38 ;  /* 0x0007602601007387 */ /* 0x0003e80000100a00 */
[----:B------:R-:W-:Y:S04]  /*35250*/  LDGSTS.E [R6+0x50008], desc[UR4][R34.64], !P0 ;  /* 0x5000800022067fae */ /* 0x000fe8000c121844 */
[----:B------:R2:W-:Y:S04]  /*35260*/  STL.64 [R1+0x750], R36 ;  /* 0x0007502401007387 */ /* 0x0005e80000100a00 */
[----:B------:R-:W-:Y:S04]  /*35270*/  LDGSTS.E [R6+0x54008], desc[UR4][R24.64], !P0 ;  /* 0x5400800018067fae */ /* 0x000fe8000c121844 */
[----:B------:R-:W2:Y:S04]  /*35280*/  LDL.LU.64 R34, [R1+0x228] ;  /* 0x0002280001227983 */ /* 0x000ea80000300a00 */
[----:B---3--:R-:W3:Y:S01]  /*35290*/  LDL.LU.64 R24, [R1+0x220] ;  /* 0x0002200001187983 */ /* 0x008ee20000300a00 */
[----:B------:R-:W-:-:S02]  /*352a0*/  ISETP.GE.U32.AND P1, PT, R18, 0x7ffffe6d, PT ;  /* 0x7ffffe6d1200780c */ /* 0x000fc40003f26070 */
[----:B------:R-:W-:Y:S01]  /*352b0*/  ISETP.GE.U32.AND P4, PT, R17, 0x7ffffe50, PT ;  /* 0x7ffffe501100780c */ /* 0x000fe20003f86070 */
[----:B----4-:R-:W-:-:S10]  /*352c0*/  IMAD.WIDE R26, R4, 0x4, R26 ;  /* 0x00000004041a7825 */ /* 0x010fd400078e021a */
        /* <DEDUP_REMOVED lines=10> */
[----:B------:R-:W-:Y:S04]  /*35370*/  LDGSTS.E [R6+0x58000], desc[UR4][R26.64], !P4 ;  /* 0x580000001a067fae */ /* 0x000fe8000e121844 */
[----:B------:R-:W-:Y:S01]  /*35380*/  LDGSTS.E [R6+0x5c000], desc[UR4][R20.64], !P4 ;  /* 0x5c00000014067fae */ /* 0x000fe2000e121844 */
[----:B-1----:R-:W-:-:S02]  /*35390*/  IMAD.WIDE R38, R4, 0x4, R30 ;  /* 0x0000000404267825 */ /* 0x002fc400078e021e */
[----:B------:R-:W1:Y:S01]  /*353a0*/  LDC R10, c[0x0][0x230] ;  /* 0x00008c00ff0a7b82 */ /* 0x000e620000000800 */
[----:B------:R-:W3:Y:S01]  /*353b0*/  LDL.LU.64 R30, [R1+0x218] ;  /* 0x00021800011e7983 */ /* 0x000ee20000300a00 */
[----:B--2---:R-:W-:-:S03]  /*353c0*/  IMAD.WIDE R36, R4, 0x4, R22 ;  /* 0x0000000404247825 */ /* 0x004fc600078e0216 */
[----:B------:R-:W2:Y:S01]  /*353d0*/  LDL.LU.64 R22, [R1+0x210] ;  /* 0x0002100001167983 */ /* 0x000ea20000300a00 */
[----:B------:R-:W-:-:S03]  /*353e0*/  IMAD.WIDE R32, R4, 0x4, R32 ;  /* 0x0000000404207825 */ /* 0x000fc600078e0220 */
[----:B------:R1:W-:Y:S01]  /*353f0*/  STL.64 [R1+0x728], R38 ;  /* 0x0007282601007387 */ /* 0x0003e20000100a00 */
[----:B------:R-:W-:-:S03]  /*35400*/  IMAD.WIDE R28, R4, 0x4, R28 ;  /* 0x00000004041c7825 */ /* 0x000fc600078e021c */
[----:B------:R3:W-:Y:S01]  /*35410*/  STL.64 [R1+0x720], R36 ;  /* 0x0007202401007387 */ /* 0x0007e20000100a00 */
[----:B------:R-:W-:-:S03]  /*35420*/  VIADD R19, R19, 0xfffffeab ;  /* 0xfffffeab13137836 */ /* 0x000fc60000000000 */
[----:B------:R-:W2:Y:S01]  /*35430*/  LDL.LU.64 R26, [R1+0x208] ;  /* 0x00020800011a7983 */ /* 0x000ea20000300a00 */
[----:B----4-:R-:W-:Y:S01]  /*35440*/  IADD3 R18, R18, -0x156, RZ ;  /* 0xfffffeaa12127810 */ /* 0x010fe20007ffe0ff */
[----:B------:R-:W4:Y:S02]  /*35450*/  LDC R16, c[0x0][0x230] ;  /* 0x00008c00ff107b82 */ /* 0x000f240000000800 */
[----:B------:R-:W4:Y:S04]  /*35460*/  LDL.LU.64 R20, [R1+0x200] ;  /* 0x0002000001147983 */ /* 0x000f280000300a00 */
[----:B------:R1:W-:Y:S04]  /*35470*/  LDGSTS.E [R6+0x58004], desc[UR4][R38.64], !P6 ;  /* 0x5800400026067fae */ /* 0x0003e8000f121844 */
[----:B------:R3:W-:Y:S04]  /*35480*/  LDGSTS.E [R6+0x5c004], desc[UR4][R36.64], !P6 ;  /* 0x5c00400024067fae */ /* 0x0007e8000f121844 */
[----:B------:R3:W-:Y:S01]  /*35490*/  STL.64 [R1+0x710], R32 ;  /* 0x0007102001007387 */ /* 0x0007e20000100a00 */
[----:B-1----:R-:W-:-:S03]  /*354a0*/  IMAD.WIDE R38, R4, 0x4, R34 ;  /* 0x0000000404267825 */ /* 0x002fc600078e0222 */
        /* <DEDUP_REMOVED lines=8> */
[----:B------:R-:W3:Y:S04]  /*35530*/  LDL.LU.64 R32, [R1+0x1e8] ;  /* 0x0001e80001207983 */ /* 0x000ee80000300a00 */
[----:B-1----:R-:W3:Y:S01]  /*35540*/  LDL.LU.64 R28, [R1+0x1e0] ;  /* 0x0001e000011c7983 */ /* 0x002ee20000300a00 */
[----:B------:R-:W-:-:S02]  /*35550*/  ISETP.GE.U32.AND P2, PT, R7, 0x7ffffe4d, PT ;  /* 0x7ffffe4d0700780c */ /* 0x000fc40003f46070 */
[----:B------:R-:W-:Y:S01]  /*35560*/  ISETP.GE.U32.AND P0, PT, R19, 0x7ffffe6c, PT ;  /* 0x7ffffe6c1300780c */ /* 0x000fe20003f06070 */
[----:B------:R-:W-:-:S10]  /*35570*/  IMAD.WIDE R30, R4, 0x4, R30 ;  /* 0x00000004041e7825 */ /* 0x000fd400078e021e */
[----:B------:R1:W-:Y:S01]  /*35580*/  LDGSTS.E [R6+0x5800c], desc[UR4][R38.64], !P2 ;  /* 0x5800c00026067fae */ /* 0x0003e2000d121844 */
[----:B--2---:R-:W-:-:S03]  /*35590*/  IMAD.WIDE R22, R4, 0x4, R22 ;  /* 0x0000000404167825 */ /* 0x004fc600078e0216 */
        /* <DEDUP_REMOVED lines=9> */
[C---:B-1----:R-:W-:Y:S01]  /*35630*/  IMAD.WIDE R38, R4.reuse, 0x4, R26 ;  /* 0x0000000404267825 */ /* 0x042fe200078e021a */
[----:B------:R-:W1:Y:S02]  /*35640*/  LDC R18, c[0x0][0x230] ;  /* 0x00008c00ff127b82 */ /* 0x000e640000000800 */
[----:B------:R-:W2:Y:S01]  /*35650*/  LDL.LU.64 R26, [R1+0x1d8] ;  /* 0x0001d800011a7983 */ /* 0x000ea20000300a00 */
[----:B----4-:R-:W-:-:S03]  /*35660*/  IMAD.WIDE R36, R4, 0x4, R20 ;  /* 0x0000000404247825 */ /* 0x010fc600078e0214 */
[----:B------:R-:W4:Y:S04]  /*35670*/  LDL.LU.64 R20, [R1+0x1d0] ;  /* 0x0001d00001147983 */ /* 0x000f280000300a00 */
[----:B------:R2:W-:Y:S04]  /*35680*/  STL.64 [R1+0x6c0], R38 ;  /* 0x0006c02601007387 */ /* 0x0005e80000100a00 */
[----:B------:R2:W-:Y:S04]  /*35690*/  STL.64 [R1+0x6b0], R36 ;  /* 0x0006b02401007387 */ /* 0x0005e80000100a00 */
[----:B------:R-:W4:Y:S04]  /*356a0*/  LDL.LU.64 R30, [R1+0x1c8] ;  /* 0x0001c800011e7983 */ /* 0x000f280000300a00 */
[----:B------:R-:W4:Y:S01]  /*356b0*/  LDL.LU.64 R22, [R1+0x1c0] ;  /* 0x0001c00001167983 */ /* 0x000f220000300a00 */
[----:B------:R-:W-:Y:S01]  /*356c0*/  ISETP.GE.U32.AND P4, PT, R17, 0x7ffffe6a, PT ;  /* 0x7ffffe6a1100780c */ /* 0x000fe20003f86070 */
[----:B---3--:R-:W-:-:S02]  /*356d0*/  IMAD.WIDE R34, R4, 0x4, R34 ;  /* 0x0000000404227825 */ /* 0x008fc400078e0222 */
[----:B------:R3:W-:Y:S02]  /*356e0*/  LDGSTS.E [R5+0x50004], desc[UR4][R38.64], !P1 ;  /* 0x5000400026057fae */ /* 0x0007e4000c921844 */
[----:B------:R-:W-:Y:S02]  /*356f0*/  IMAD.WIDE R24, R4, 0x4, R24 ;  /* 0x0000000404187825 */ /* 0x000fe400078e0218 */
[----:B------:R1:W-:Y:S02]  /*35700*/  LDGSTS.E [R5+0x54004], desc[UR4][R36.64], !P1 ;  /* 0x5400400024057fae */ /* 0x0003e4000c921844 */
[----:B------:R-:W-:Y:S02]  /*35710*/  VIADD R10, R10, 0xfffffea8 ;  /* 0xfffffea80a0a7836 */ /* 0x000fe40000000000 */
[----:B------:R1:W-:Y:S01]  /*35720*/  STL.64 [R1+0x6a8], R34 ;  /* 0x0006a82201007387 */ /* 0x0003e20000100a00 */
[----:B------:R-:W-:Y:S01]  /*35730*/  VIADD R16, R16, 0xfffffe8b ;  /* 0xfffffe8b10107836 */ /* 0x000fe20000000000 */
[----:B--2---:R-:W-:Y:S01]  /*35740*/  IADD3 R7, R7, -0x176, RZ ;  /* 0xfffffe8a07077810 */ /* 0x004fe20007ffe0ff */
[----:B------:R-:W-:Y:S01]  /*35750*/  VIADD R19, R19, 0xfffffe89 ;  /* 0xfffffe8913137836 */ /* 0x000fe20000000000 */
[----:B------:R2:W-:Y:S01]  /*35760*/  STL.64 [R1+0x698], R24 ;  /* 0x0006981801007387 */ /* 0x0005e20000100a00 */
[----:B------:R-:W4:Y:S03]  /*35770*/  LDC R17, c[0x0][0x230] ;  /* 0x00008c00ff117b82 */ /* 0x000f260000000800 */
[----:B------:R-:W-:Y:S04]  /*35780*/  LDGSTS.E [R5+0x50008], desc[UR4][R34.64], !P4 ;  /* 0x5000800022057fae */ /* 0x000fe8000e121844 */
[----:B------:R-:W-:Y:S01]  /*35790*/  LDGSTS.E [R5+0x54008], desc[UR4][R24.64], !P4 ;  /* 0x5400800018057fae */ /* 0x000fe2000e121844 */
[----:B---3--:R-:W-:-:S03]  /*357a0*/  IMAD.WIDE R38, R4, 0x4, R32 ;  /* 0x0000000404267825 */ /* 0x008fc600078e0220 */
[----:B------:R-:W3:Y:S01]  /*357b0*/  LDL.LU.64 R32, [R1+0x1b8] ;  /* 0x0001b80001207983 */ /* 0x000ee20000300a00 */
[----:B-1----:R-:W-:-:S03]  /*357c0*/  IMAD.WIDE R36, R4, 0x4, R28 ;  /* 0x0000000404247825 */ /* 0x002fc600078e021c */
[----:B------:R-:W3:Y:S04]  /*357d0*/  LDL.LU.64 R28, [R1+0x1b0] ;  /* 0x0001b000011c7983 */ /* 0x000ee80000300a00 */
[----:B------:R1:W-:Y:S04]  /*357e0*/  STL.64 [R1+0x690], R38 ;  /* 0x0006902601007387 */ /* 0x0003e80000100a00 */
[----:B------:R3:W-:Y:S04]  /*357f0*/  STL.64 [R1+0x680], R36 ;  /* 0x0006802401007387 */ /* 0x0007e80000100a00 */
[----:B------:R-:W3:Y:S04]  /*35800*/  LDL.LU.64 R34, [R1+0x1a8] ;  /* 0x0001a80001227983 */ /* 0x000ee80000300a00 */
[----:B--2---:R-:W2:Y:S01]  /*35810*/  LDL.LU.64 R24, [R1+0x1a0] ;  /* 0x0001a00001187983 */ /* 0x004ea20000300a00 */
[----:B------:R-:W-:-:S02]  /*35820*/  ISETP.GE.U32.AND P6, PT, R10, 0x7ffffe69, PT ;  /* 0x7ffffe690a00780c */ /* 0x000fc40003fc6070 */
[----:B------:R-:W-:Y:S01]  /*35830*/  ISETP.GE.U32.AND P5, PT, R16, 0x7ffffe4c, PT ;  /* 0x7ffffe4c1000780c */ /* 0x000fe20003fa6070 */
[----:B------:R-:W3:Y:S01]  /*35840*/  LDC R10, c[0x0][0x230] ;  /* 0x00008c00ff0a7b82 */ /* 0x000ee20000000800 */
[----:B------:R-:W-:-:S09]  /*35850*/  IMAD.WIDE R26, R4, 0x4, R26 ;  /* 0x00000004041a7825 */ /* 0x000fd200078e021a */
[----:B------:R1:W-:Y:S01]  /*35860*/  LDGSTS.E [R5+0x5000c], desc[UR4][R38.64], !P6 ;  /* 0x5000c00026057fae */ /* 0x0003e2000f121844 */
[----:B----4-:R-:W-:-:S03]  /*35870*/  IMAD.WIDE R20, R4, 0x4, R20 ;  /* 0x0000000404147825 */ /* 0x010fc600078e0214 */
[----:B------:R4:W-:Y:S01]  /*35880*/  LDGSTS.E [R5+0x5400c], desc[UR4][R36.64], !P6 ;  /* 0x5400c00024057fae */ /* 0x0009e2000f121844 */
[----:B------:R-:W-:Y:S01]  /*35890*/  ISETP.GE.U32.AND P2, PT, R7, 0x7ffffe4b, PT ;  /* 0x7ffffe4b0700780c */ /* 0x000fe20003f46070 */
[----:B------:R-:W2:Y:S02]  /*358a0*/  LDC R16, c[0x0][0x230] ;  /* 0x00008c00ff107b82 */ /* 0x000ea40000000800 */
[----:B------:R4:W-:Y:S04]  /*358b0*/  STL.64 [R1+0x670], R26 ;  /* 0x0006701a01007387 */ /* 0x0009e80000100a00 */
[----:B------:R4:W-:Y:S01]  /*358c0*/  STL.64 [R1+0x660], R20 ;  /* 0x0006601401007387 */ /* 0x0009e20000100a00 */
[----:B------:R-:W-:Y:S01]  /*358d0*/  ISETP.GE.U32.AND P0, PT, R19, 0x7ffffe4a, PT ;  /* 0x7ffffe4a1300780c */ /* 0x000fe20003f06070 */
[----:B------:R-:W-:-:S02]  /*358e0*/  VIADD R18, R18, 0xfffffe88 ;  /* 0xfffffe8812127836 */ /* 0x000fc40000000000 */
[----:B------:R-:W-:Y:S01]  /*358f0*/  VIADD R17, R17, 0xfffffea7 ;  /* 0xfffffea711117836 */ /* 0x000fe20000000000 */
[----:B------:R-:W-:Y:S01]  /*35900*/  LDGSTS.E [R5+0x58000], desc[UR4][R26.64], !P5 ;  /* 0x580000001a057fae */ /* 0x000fe2000e921844 */
[----:B-1----:R-:W-:-:S04]  /*35910*/  IMAD.WIDE R38, R4, 0x4, R30 ;  /* 0x0000000404267825 */ /* 0x002fc800078e021e */
[C---:B---3--:R-:W-:Y:S01]  /*35920*/  IMAD.WIDE R32, R4.reuse, 0x4, R32 ;  /* 0x0000000404207825 */ /* 0x048fe200078e0220 */
[----:B------:R-:W3:Y:S03]  /*35930*/  LDL.LU.64 R30, [R1+0x198] ;  /* 0x00019800011e7983 */ /* 0x000ee60000300a00 */
[----:B------:R-:W-:Y:S01]  /*35940*/  IMAD.WIDE R28, R4, 0x4, R28 ;  /* 0x00000004041c7825 */ /* 0x000fe200078e021c */
[----:B------:R-:W-:Y:S01]  /*35950*/  LDGSTS.E [R5+0x5c000], desc[UR4][R20.64], !P5 ;  /* 0x5c00000014057fae */ /* 0x000fe2000e921844 */
[----:B------:R-:W-:Y:S01]  /*35960*/  IADD3 R10, R10, -0x15a, RZ ;  /* 0xfffffea60a0a7810 */ /* 0x000fe20007ffe0ff */
[----:B------:R-:W1:Y:S01]  /*35970*/  LDC R19, c[0x0][0x230] ;  /* 0x00008c00ff137b82 */ /* 0x000e620000000800 */
[C---:B----4-:R-:W-:Y:S01]  /*35980*/  IMAD.WIDE R36, R4.reuse, 0x4, R22 ;  /* 0x0000000404247825 */ /* 0x050fe200078e0216 */
[----:B------:R4:W-:Y:S04]  /*35990*/  LDGSTS.E [R5+0x58004], desc[UR4][R38.64], !P2 ;  /* 0x5800400026057fae */ /* 0x0009e8000d121844 */
[----:B------:R-:W3:Y:S02]  /*359a0*/  LDL.LU.64 R22, [R1+0x190] ;  /* 0x0001900001167983 */ /* 0x000ee40000300a00 */
[----:B------:R-:W1:Y:S02]  /*359b0*/  LDC R7, c[0x0][0x230] ;  /* 0x00008c00ff077b82 */ /* 0x000e640000000800 */
[----:B------:R4:W-:Y:S04]  /*359c0*/  STL.64 [R1+0x650], R38 ;  /* 0x0006502601007387 */ /* 0x0009e80000100a00 */
[----:B------:R2:W-:Y:S04]  /*359d0*/  STL.64 [R1+0x648], R36 ;  /* 0x0006482401007387 */ /* 0x0005e80000100a00 */
[----:B------:R-:W3:Y:S04]  /*359e0*/  LDL.LU.64 R26, [R1+0x188] ;  /* 0x00018800011a7983 */ /* 0x000ee80000300a00 */
[----:B------:R-:W3:Y:S01]  /*359f0*/  LDL.LU.64 R20, [R1+0x180] ;  /* 0x0001800001147983 */ /* 0x000ee20000300a00 */
[----:B----4-:R-:W-:-:S03]  /*35a00*/  IMAD.WIDE R38, R4, 0x4, R34 ;  /* 0x0000000404267825 */ /* 0x010fc600078e0222 */
[----:B------:R2:W-:Y:S04]  /*35a10*/  LDGSTS.E [R5+0x5c004], desc[UR4][R36.64], !P2 ;  /* 0x5c00400024057fae */ /* 0x0005e8000d121844 */
[----:B------:R4:W-:Y:S04]  /*35a20*/  STL.64 [R1+0x638], R32 ;  /* 0x0006382001007387 */ /* 0x0009e80000100a00 */
[----:B------:R4:W-:Y:S01]  /*35a30*/  STL.64 [R1+0x630], R28 ;  /* 0x0006301c01007387 */ /* 0x0009e20000100a00 */
[----:B--2---:R-:W-:-:S03]  /*35a40*/  IMAD.WIDE R36, R4, 0x4, R24 ;  /* 0x0000000404247825 */ /* 0x004fc600078e0218 */
[----:B------:R-:W2:Y:S04]  /*35a50*/  LDL.LU.64 R34, [R1+0x178] ;  /* 0x0001780001227983 */ /* 0x000ea80000300a00 */
[----:B------:R-:W2:Y:S04]  /*35a60*/  LDL.LU.64 R24, [R1+0x170] ;  /* 0x0001700001187983 */ /* 0x000ea80000300a00 */
[----:B------:R3:W-:Y:S04]  /*35a70*/  STL.64 [R1+0x620], R38 ;  /* 0x0006202601007387 */ /* 0x0007e80000100a00 */
[----:B------:R-:W-:Y:S04]  /*35a80*/  LDGSTS.E [R5+0x58008], desc[UR4][R32.64], !P0 ;  /* 0x5800800020057fae */ /* 0x000fe8000c121844 */
[----:B------:R3:W-:Y:S04]  /*35a90*/  STL.64 [R1+0x610], R36 ;  /* 0x0006102401007387 */ /* 0x0007e80000100a00 */
[----:B------:R-:W-:Y:S04]  /*35aa0*/  LDGSTS.E [R5+0x5c008], desc[UR4][R28.64], !P0 ;  /* 0x5c0080001c057fae */ /* 0x000fe8000c121844 */
[----:B----4-:R-:W4:Y:S04]  /*35ab0*/  LDL.LU.64 R32, [R1+0x168] ;  /* 0x0001680001207983 */ /* 0x010f280000300a00 */
[----:B------:R-:W4:Y:S01]  /*35ac0*/  LDL.LU.64 R28, [R1+0x160] ;  /* 0x00016000011c7983 */ /* 0x000f220000300a00 */
[----:B------:R-:W-:-:S02]  /*35ad0*/  ISETP.GE.U32.AND P1, PT, R18, 0x7ffffe49, PT ;  /* 0x7ffffe491200780c */ /* 0x000fc40003f26070 */
[----:B------:R-:W-:Y:S01]  /*35ae0*/  ISETP.GE.U32.AND P4, PT, R17, 0x7ffffe68, PT ;  /* 0x7ffffe681100780c */ /* 0x000fe20003f86070 */
[----:B------:R-:W4:Y:S01]  /*35af0*/  LDC R18, c[0x0][0x230] ;  /* 0x00008c00ff127b82 */ /* 0x000f220000000800 */
[----:B------:R-:W-:Y:S01]  /*35b00*/  ISETP.GE.U32.AND P6, PT, R10, 0x7ffffe67, PT ;  /* 0x7ffffe670a00780c */ /* 0x000fe20003fc6070 */
[----:B------:R-:W-:-:S08]  /*35b10*/  VIADD R16, R16, 0xfffffea5 ;  /* 0xfffffea510107836 */ /* 0x000fd00000000000 */
[----:B------:R3:W-:Y:S01]  /*35b20*/  LDGSTS.E [R5+0x5800c], desc[UR4][R38.64], !P1 ;  /* 0x5800c00026057fae */ /* 0x0007e2000c921844 */
[----:B-1----:R-:W-:Y:S01]  /*35b30*/  VIADD R19, R19, 0xfffffe87 ;  /* 0xfffffe8713137836 */ /* 0x002fe20000000000 */
[----:B------:R-:W1:Y:S02]  /*35b40*/  LDC R10, c[0x0][0x230] ;  /* 0x00008c00ff0a7b82 */ /* 0x000e640000000800 */
[----:B------:R3:W-:Y:S01]  /*35b50*/  LDGSTS.E [R5+0x5c00c], desc[UR4][R36.64], !P1 ;  /* 0x5c00c00024057fae */ /* 0x0007e2000c921844 */
[----:B------:R-:W-:-:S05]  /*35b60*/  VIADD R7, R7, 0xfffffea4 ;  /* 0xfffffea407077836 */ /* 0x000fca0000000000 */
[----:B------:R-:W1:Y:S01]  /*35b70*/  LDC R17, c[0x0][0x230] ;  /* 0x00008c00ff117b82 */ /* 0x000e620000000800 */
[----:B---3--:R-:W-:-:S05]  /*35b80*/  IMAD.WIDE R38, R4, 0x4, R30 ;  /* 0x0000000404267825 */ /* 0x008fca00078e021e */
[----:B------:R-:W-:Y:S04]  /*35b90*/  STL.64 [R1+0x600], R38 ;  /* 0x0006002601007387 */ /* 0x000fe80000100a00 */
[----:B------:R3:W-:Y:S01]  /*35ba0*/  LDGSTS.E [R3+0x50000], desc[UR4][R38.64], !P4 ;  /* 0x5000000026037fae */ /* 0x0007e2000e121844 */
[----:B------:R-:W-:-:S05]  /*35bb0*/  IMAD.WIDE R36, R4, 0x4, R22 ;  /* 0x0000000404247825 */ /* 0x000fca00078e0216 */
[----:B------:R-:W-:Y:S04]  /*35bc0*/  STL.64 [R1+0x5f8], R36 ;  /* 0x0005f82401007387 */ /* 0x000fe80000100a00 */
[----:B------:R-:W3:Y:S01]  /*35bd0*/  LDL.LU.64 R22, [R1+0x158] ;  /* 0x0001580001167983 */ /* 0x000ee20000300a00 */
[----:B------:R-:W-:-:S03]  /*35be0*/  IMAD.WIDE R30, R4, 0x4, R26 ;  /* 0x00000004041e7825 */ /* 0x000fc600078e021a */
[----:B------:R-:W-:Y:S01]  /*35bf0*/  LDGSTS.E [R3+0x54000], desc[UR4][R36.64], !P4 ;  /* 0x5400000024037fae */ /* 0x000fe2000e121844 */
[----:B------:R-:W-:-:S03]  /*35c00*/  IMAD.WIDE R26, R4, 0x4, R20 ;  /* 0x00000004041a7825 */ /* 0x000fc600078e0214 */
[----:B------:R-:W-:Y:S04]  /*35c10*/  LDGSTS.E [R3+0x50004], desc[UR4][R30.64], !P6 ;  /* 0x500040001e037fae */ /* 0x000fe8000f121844 */
[----:B------:R-:W3:Y:S04]  /*35c20*/  LDL.LU.64 R20, [R1+0x150] ;  /* 0x0001500001147983 */ /* 0x000ee80000300a00 */
[----:B------:R-:W-:Y:S04]  /*35c30*/  STL.64 [R1+0x5f0], R30 ;  /* 0x0005f01e01007387 */ /* 0x000fe80000100a00 */
[----:B------:R1:W-:Y:S04]  /*35c40*/  STL.64 [R1+0x5e0], R26 ;  /* 0x0005e01a01007387 */ /* 0x0003e80000100a00 */
[----:B------:R-:W-:Y:S04]  /*35c50*/  LDGSTS.E [R3+0x54004], desc[UR4][R26.64], !P6 ;  /* 0x540040001a037fae */ /* 0x000fe8000f121844 */
[----:B-1----:R-:W3:Y:S04]  /*35c60*/  LDL.LU.64 R26, [R1+0x148] ;  /* 0x00014800011a7983 */ /* 0x002ee80000300a00 */
[----:B------:R-:W3:Y:S01]  /*35c70*/  LDL.LU.64 R30, [R1+0x140] ;  /* 0x00014000011e7983 */ /* 0x000ee20000300a00 */
[----:B------:R-:W-:Y:S01]  /*35c80*/  ISETP.GE.U32.AND P5, PT, R16, 0x7ffffe66, PT ;  /* 0x7ffffe661000780c */ /* 0x000fe20003fa6070 */
[----:B--2---:R-:W-:-:S04]  /*35c90*/  IMAD.WIDE R34, R4, 0x4, R34 ;  /* 0x0000000404227825 */ /* 0x004fc800078e0222 */
[C---:B------:R-:W-:Y:S01]  /*35ca0*/  IMAD.WIDE R24, R4.reuse, 0x4, R24 ;  /* 0x0000000404187825 */ /* 0x040fe200078e0218 */
[----:B------:R1:W-:Y:S03]  /*35cb0*/  STL.64 [R1+0x5d8], R34 ;  /* 0x0005d82201007387 */ /* 0x0003e60000100a00 */
[----:B----4-:R-:W-:Y:S01]  /*35cc0*/  IMAD.WIDE R28, R4, 0x4, R28 ;  /* 0x00000004041c7825 */ /* 0x010fe200078e021c */
[----:B------:R2:W-:Y:S01]  /*35cd0*/  STL.64 [R1+0x5d0], R24 ;  /* 0x0005d01801007387 */ /* 0x0005e20000100a00 */
[----:B------:R-:W-:Y:S01]  /*35ce0*/  IADD3 R18, R18, -0x17a, RZ ;  /* 0xfffffe8612127810 */ /* 0x000fe20007ffe0ff */
[----:B------:R-:W4:Y:S01]  /*35cf0*/  LDC R16, c[0x0][0x230] ;  /* 0x00008c00ff107b82 */ /* 0x000f220000000800 */
[----:B---3--:R-:W-:Y:S01]  /*35d00*/  IMAD.WIDE R38, R4, 0x4, R32 ;  /* 0x0000000404267825 */ /* 0x008fe200078e0220 */
[----:B------:R-:W3:Y:S04]  /*35d10*/  LDL.LU.64 R36, [R1+0x138] ;  /* 0x0001380001247983 */ /* 0x000ee80000300a00 */
[----:B------:R-:W4:Y:S04]  /*35d20*/  LDL.LU.64 R32, [R1+0x130] ;  /* 0x0001300001207983 */ /* 0x000f280000300a00 */
[----:B------:R2:W-:Y:S04]  /*35d30*/  STL.64 [R1+0x5c0], R38 ;  /* 0x0005c02601007387 */ /* 0x0005e80000100a00 */
[----:B------:R-:W-:Y:S04]  /*35d40*/  LDGSTS.E [R3+0x50008], desc[UR4][R34.64], !P5 ;  /* 0x5000800022037fae */ /* 0x000fe8000e921844 */
[----:B------:R2:W-:Y:S01]  /*35d50*/  STL.64 [R1+0x5b8], R28 ;  /* 0x0005b81c01007387 */ /* 0x0005e20000100a00 */
[----:B------:R-:W-:-:S02]  /*35d60*/  ISETP.GE.U32.AND P0, PT, R19, 0x7ffffe48, PT ;  /* 0x7ffffe481300780c */ /* 0x000fc40003f06070 */
[----:B------:R-:W2:Y:S01]  /*35d70*/  LDC R19, c[0x0][0x230] ;  /* 0x00008c00ff137b82 */ /* 0x000ea20000000800 */
[----:B------:R-:W-:Y:S01]  /*35d80*/  ISETP.GE.U32.AND P1, PT, R18, 0x7ffffe47, PT ;  /* 0x7ffffe471200780c */ /* 0x000fe20003f26070 */
[----:B------:R-:W-:Y:S04]  /*35d90*/  LDGSTS.E [R3+0x54008], desc[UR4][R24.64], !P5 ;  /* 0x5400800018037fae */ /* 0x000fe8000e921844 */
[----:B-1----:R-:W4:Y:S02]  /*35da0*/  LDL.LU.64 R34, [R1+0x128] ;  /* 0x0001280001227983 */ /* 0x002f240000300a00 */
[----:B------:R-:W1:Y:S01]  /*35db0*/  LDC R18, c[0x0][0x230] ;  /* 0x00008c00ff127b82 */ /* 0x000e620000000800 */
[----:B------:R-:W-:Y:S01]  /*35dc0*/  ISETP.GE.U32.AND P2, PT, R7, 0x7ffffe65, PT ;  /* 0x7ffffe650700780c */ /* 0x000fe20003f46070 */
[----:B--2---:R-:W2:Y:S06]  /*35dd0*/  LDL.LU.64 R24, [R1+0x120] ;  /* 0x0001200001187983 */ /* 0x004eac0000300a00 */
[----:B------:R-:W4:Y:S06]  /*35de0*/  LDC R7, c[0x0][0x230] ;  /* 0x00008c00ff077b82 */ /* 0x000f2c0000000800 */
[----:B------:R1:W-:Y:S04]  /*35df0*/  LDGSTS.E [R3+0x5000c], desc[UR4][R38.64], !P2 ;  /* 0x5000c00026037fae */ /* 0x0003e8000d121844 */
[----:B------:R1:W-:Y:S02]  /*35e00*/  LDGSTS.E [R3+0x5400c], desc[UR4][R28.64], !P2 ;  /* 0x5400c0001c037fae */ /* 0x0003e4000d121844 */
[----:B-1----:R-:W-:-:S02]  /*35e10*/  VIADD R38, R18, 0xfffffea0 ;  /* 0xfffffea012267836 */ /* 0x002fc40000000000 */
[----:B------:R-:W-:Y:S02]  /*35e20*/  VIADD R28, R19, 0xfffffea1 ;  /* 0xfffffea1131c7836 */ /* 0x000fe40000000000 */
[----:B------:R-:W-:-:S05]  /*35e30*/  IMAD.WIDE R42, R4, 0x4, R22 ;  /* 0x00000004042a7825 */ /* 0x000fca00078e0216 */
[----:B------:R-:W-:Y:S01]  /*35e40*/  LDGSTS.E [R3+0x58000], desc[UR4][R42.64], !P0 ;  /* 0x580000002a037fae */ /* 0x000fe2000c121844 */
[----:B------:R-:W-:-:S03]  /*35e50*/  IMAD.WIDE R40, R4, 0x4, R20 ;  /* 0x0000000404287825 */ /* 0x000fc600078e0214 */
[----:B------:R-:W2:Y:S04]  /*35e60*/  LDL.LU.64 R20, [R1+0x118] ;  /* 0x0001180001147983 */ /* 0x000ea80000300a00 */
[----:B------:R-:W-:Y:S04]  /*35e70*/  STL.64 [R1+0x5b0], R42 ;  /* 0x0005b02a01007387 */ /* 0x000fe80000100a00 */
[----:B------:R-:W2:Y:S04]  /*35e80*/  LDL.LU.64 R22, [R1+0x110] ;  /* 0x0001100001167983 */ /* 0x000ea80000300a00 */
[----:B------:R-:W-:Y:S04]  /*35e90*/  STL.64 [R1+0x5a0], R40 ;  /* 0x0005a02801007387 */ /* 0x000fe80000100a00 */
[----:B------:R-:W2:Y:S04]  /*35ea0*/  LDL.LU.64 R18, [R1+0x108] ;  /* 0x0001080001127983 */ /* 0x000ea80000300a00 */
[----:B------:R1:W-:Y:S01]  /*35eb0*/  LDGSTS.E [R3+0x5c000], desc[UR4][R40.64], !P0 ;  /* 0x5c00000028037fae */ /* 0x0003e2000c121844 */
[----:B------:R-:W-:-:S04]  /*35ec0*/  IMAD.WIDE R26, R4, 0x4, R26 ;  /* 0x00000004041a7825 */ /* 0x000fc800078e021a */
[----:B------:R-:W-:Y:S01]  /*35ed0*/  IMAD.WIDE R30, R4, 0x4, R30 ;  /* 0x00000004041e7825 */ /* 0x000fe200078e021e */
[----:B------:R1:W-:Y:S01]  /*35ee0*/  STL.64 [R1+0x598], R26 ;  /* 0x0005981a01007387 */ /* 0x0003e20000100a00 */
[----:B------:R-:W-:-:S03]  /*35ef0*/  ISETP.GE.U32.AND P0, PT, R28, 0x7ffffe62, PT ;  /* 0x7ffffe621c00780c */ /* 0x000fc60003f06070 */
[----:B------:R3:W-:Y:S04]  /*35f00*/  STL.64 [R1+0x590], R30 ;  /* 0x0005901e01007387 */ /* 0x0007e80000100a00 */
[----:B------:R2:W-:Y:S04]  /*35f10*/  LDGSTS.E [R3+0x58004], desc[UR4][R26.64], !P1 ;  /* 0x580040001a037fae */ /* 0x0005e8000c921844 */
[----:B------:R-:W2:Y:S04]  /*35f20*/  LDL.LU.64 R28, [R1+0x100] ;  /* 0x00010000011c7983 */ /* 0x000ea80000300a00 */
[----:B------:R-:W-:Y:S04]  /*35f30*/  LDGSTS.E [R3+0x5c004], desc[UR4][R30.64], !P1 ;  /* 0x5c0040001e037fae */ /* 0x000fe8000c921844 */
[----:B-1----:R-:W2:Y:S04]  /*35f40*/  LDL.LU.64 R26, [R1+0xf8] ;  /* 0x0000f800011a7983 */ /* 0x002ea80000300a00 */
[----:B---3--:R-:W3:Y:S01]  /*35f50*/  LDL.LU.64 R30, [R1+0xf0] ;  /* 0x0000f000011e7983 */ /* 0x008ee20000300a00 */
[----:B------:R-:W-:Y:S01]  /*35f60*/  ISETP.GE.U32.AND P1, PT, R38, 0x7ffffe61, PT ;  /* 0x7ffffe612600780c */ /* 0x000fe20003f26070 */
[----:B------:R-:W-:-:S04]  /*35f70*/  IMAD.WIDE R38, R4, 0x4, R36 ;  /* 0x0000000404267825 */ /* 0x000fc800078e0224 */
[----:B----4-:R-:W-:-:S04]  /*35f80*/  IMAD.WIDE R36, R4, 0x4, R32 ;  /* 0x0000000404247825 */ /* 0x010fc800078e0220 */
[----:B------:R-:W-:Y:S02]  /*35f90*/  VIADD R10, R10, 0xfffffe84 ;  /* 0xfffffe840a0a7836 */ /* 0x000fe40000000000 */
[----:B------:R-:W-:Y:S02]  /*35fa0*/  IMAD.WIDE R32, R4, 0x4, R34 ;  /* 0x0000000404207825 */ /* 0x000fe400078e0222 */
[----:B------:R-:W1:Y:S01]  /*35fb0*/  S2R R35, SR_TID.X ;  /* 0x0000000000237919 */ /* 0x000e620000002100 */
[----:B------:R-:W-:Y:S02]  /*35fc0*/  ISETP.GE.U32.AND P6, PT, R10, 0x7ffffe45, PT ;  /* 0x7ffffe450a00780c */ /* 0x000fe40003fc6070 */
[----:B------:R-:W4:Y:S01]  /*35fd0*/  LDC R10, c[0x0][0x230] ;  /* 0x00008c00ff0a7b82 */ /* 0x000f220000000800 */
[----:B------:R-:W-:Y:S01]  /*35fe0*/  VIADD R17, R17, 0xfffffe85 ;  /* 0xfffffe8511117836 */ /* 0x000fe20000000000 */
[----:B------:R-:W-:Y:S01]  /*35ff0*/  IADD3 R7, R7, -0x15e, RZ ;  /* 0xfffffea207077810 */ /* 0x000fe20007ffe0ff */
[----:B------:R-:W-:-:S03]  /*36000*/  VIADD R16, R16, 0xfffffea3 ;  /* 0xfffffea310107836 */ /* 0x000fc60000000000 */
[----:B------:R-:W-:Y:S02]  /*36010*/  ISETP.GE.U32.AND P4, PT, R17, 0x7ffffe46, PT ;  /* 0x7ffffe461100780c */ /* 0x000fe40003f86070 */
[----:B------:R-:W1:Y:S01]  /*36020*/  LDC R17, c[0x0][0x230] ;  /* 0x00008c00ff117b82 */ /* 0x000e620000000800 */
[----:B------:R-:W-:Y:S02]  /*36030*/  ISETP.GE.U32.AND P5, PT, R16, 0x7ffffe64, PT ;  /* 0x7ffffe641000780c */ /* 0x000fe40003fa6070 */
[----:B------:R-:W-:Y:S01]  /*36040*/  ISETP.GE.U32.AND P2, PT, R7, 0x7ffffe63, PT ;  /* 0x7ffffe630700780c */ /* 0x000fe20003f46070 */
[----:B--2---:R-:W-:-:S04]  /*36050*/  IMAD.WIDE R24, R4, 0x4, R24 ;  /* 0x0000000404187825 */ /* 0x004fc800078e0218 */
[----:B------:R-:W2:Y:S01]  /*36060*/  LDC R16, c[0x0][0x230] ;  /* 0x00008c00ff107b82 */ /* 0x000ea20000000800 */
[----:B------:R-:W-:Y:S04]  /*36070*/  STL.64 [R1+0x580], R38 ;  /* 0x0005802601007387 */ /* 0x000fe80000100a00 */
[----:B------:R3:W-:Y:S03]  /*36080*/  LDGSTS.E [R3+0x58008], desc[UR4][R38.64], !P4 ;  /* 0x5800800026037fae */ /* 0x0007e6000e121844 */
[----:B------:R-:W2:Y:S01]  /*36090*/  LDC R7, c[0x0][0x230] ;  /* 0x00008c00ff077b82 */ /* 0x000ea20000000800 */
[----:B------:R1:W-:Y:S01]  /*360a0*/  STL.64 [R1+0x578], R36 ;  /* 0x0005782401007387 */ /* 0x0003e20000100a00 */
[----:B----4-:R-:W-:-:S02]  /*360b0*/  IADD3 R10, R10, -0x180, RZ ;  /* 0xfffffe800a0a7810 */ /* 0x010fc40007ffe0ff */
[----:B-1----:R-:W-:Y:S01]  /*360c0*/  LOP3.LUT R35, R35, 0x3f, RZ, 0xc0, !PT ;  /* 0x0000003f23237812 */ /* 0x002fe200078ec0ff */
[----:B------:R-:W-:Y:S04]  /*360d0*/  STL.64 [R1+0x570], R32 ;  /* 0x0005702001007387 */ /* 0x000fe80000100a00 */
[----:B------:R-:W-:Y:S04]  /*360e0*/  LDGSTS.E [R3+0x5c008], desc[UR4][R36.64], !P4 ;  /* 0x5c00800024037fae */ /* 0x000fe8000e121844 */
[----:B------:R1:W-:Y:S01]  /*360f0*/  STL.64 [R1+0x560], R24 ;  /* 0x0005601801007387 */ /* 0x0003e20000100a00 */
[----:B------:R-:W-:-:S03]  /*36100*/  ISETP.GE.AND P4, PT, R35, R10, PT ;  /* 0x0000000a2300720c */ /* 0x000fc60003f86270 */
[----:B------:R-:W-:Y:S04]  /*36110*/  LDGSTS.E [R3+0x5800c], desc[UR4][R32.64], !P6 ;  /* 0x5800c00020037fae */ /* 0x000fe8000f121844 */
[----:B------:R-:W4:Y:S04]  /*36120*/  LDL.LU.64 R42, [R1+0xe8] ;  /* 0x0000e800012a7983 */ /* 0x000f280000300a00 */
[----:B------:R-:W-:Y:S04]  /*36130*/  LDGSTS.E [R3+0x5c00c], desc[UR4][R24.64], !P6 ;  /* 0x5c00c00018037fae */ /* 0x000fe8000f121844 */
[----:B------:R-:W4:Y:S01]  /*36140*/  LDL.LU.64 R36, [R1+0xe0] ;  /* 0x0000e00001247983 */ /* 0x000f220000300a00 */
[----:B------:R-:W-:-:S03]  /*36150*/  VIADD R17, R17, 0xfffffe83 ;  /* 0xfffffe8311117836 */ /* 0x000fc60000000000 */
[----:B-1----:R-:W4:Y:S02]  /*36160*/  LDL.LU.64 R24, [R1+0xc8] ;  /* 0x0000c80001187983 */ /* 0x002f240000300a00 */
[----:B------:R-:W-:Y:S01]  /*36170*/  ISETP.GE.U32.AND P6, PT, R17, 0x7ffffe44, PT ;  /* 0x7ffffe441100780c */ /* 0x000fe20003fc6070 */
[----:B--2---:R-:W-:Y:S02]  /*36180*/  VIADD R17, R16, 0xfffffe82 ;  /* 0xfffffe8210117836 */ /* 0x004fe40000000000 */
[----:B------:R-:W-:Y:S02]  /*36190*/  VIADD R16, R7, 0xfffffe81 ;  /* 0xfffffe8107107836 */ /* 0x000fe40000000000 */
[----:B------:R-:W-:-:S05]  /*361a0*/  IMAD.WIDE R20, R4, 0x4, R20 ;  /* 0x0000000404147825 */ /* 0x000fca00078e0214 */
[----:B------:R-:W-:Y:S01]  /*361b0*/  STL.64 [R1+0x558], R20 ;  /* 0x0005581401007387 */ /* 0x000fe20000100a00 */
[----:B------:R-:W-:-:S03]  /*361c0*/  IMAD.WIDE R22, R4, 0x4, R22 ;  /* 0x0000000404167825 */ /* 0x000fc600078e0216 */
[----:B------:R-:W2:Y:S01]  /*361d0*/  LDL.LU.64 R34, [R1+0xc0] ;  /* 0x0000c00001227983 */ /* 0x000ea20000300a00 */
[----:B------:R-:W-:-:S03]  /*361e0*/  IMAD.WIDE R18, R4, 0x4, R18 ;  /* 0x0000000404127825 */ /* 0x000fc600078e0212 */
[----:B------:R-:W-:Y:S04]  /*361f0*/  STL.64 [R1+0x550], R22 ;  /* 0x0005501601007387 */ /* 0x000fe80000100a00 */
[----:B------:R1:W-:Y:S04]  /*36200*/  STL.64 [R1+0x540], R18 ;  /* 0x0005401201007387 */ /* 0x0003e80000100a00 */
[----:B------:R-:W-:Y:S04]  /*36210*/  LDGSTS.E [R0+0x50000], desc[UR4][R20.64], !P5 ;  /* 0x5000000014007fae */ /* 0x000fe8000e921844 */
[----:B------:R-:W-:Y:S04]  /*36220*/  LDGSTS.E [R0+0x54000], desc[UR4][R18.64], !P5 ;  /* 0x5400000012007fae */ /* 0x000fe8000e921844 */
[----:B------:R-:W-:Y:S01]  /*36230*/  LDGSTS.E [R0+0x50004], desc[UR4][R22.64], !P2 ;  /* 0x5000400016007fae */ /* 0x000fe2000d121844 */
[----:B------:R-:W-:-:S03]  /*36240*/  IMAD.WIDE R40, R4, 0x4, R28 ;  /* 0x0000000404287825 */ /* 0x000fc600078e021c */
[----:B------:R-:W2:Y:S01]  /*36250*/  LDL.LU.64 R28, [R1+0xb8] ;  /* 0x0000b800011c7983 */ /* 0x000ea20000300a00 */
[----:B------:R-:W-:-:S03]  /*36260*/  IMAD.WIDE R26, R4, 0x4, R26 ;  /* 0x00000004041a7825 */ /* 0x000fc600078e021a */
[----:B------:R-:W-:Y:S04]  /*36270*/  STL.64 [R1+0x538], R40 ;  /* 0x0005382801007387 */ /* 0x000fe80000100a00 */
[----:B------:R1:W-:Y:S01]  /*36280*/  STL.64 [R1+0x530], R26 ;  /* 0x0005301a01007387 */ /* 0x0003e20000100a00 */
[----:B---3--:R-:W-:-:S03]  /*36290*/  IMAD.WIDE R38, R4, 0x4, R30 ;  /* 0x0000000404267825 */ /* 0x008fc600078e021e */
[----:B------:R-:W3:Y:S04]  /*362a0*/  LDL.LU.64 R32, [R1+0xb0] ;  /* 0x0000b00001207983 */ /* 0x000ee80000300a00 */
[----:B------:R4:W-:Y:S04]  /*362b0*/  STL.64 [R1+0x520], R38 ;  /* 0x0005202601007387 */ /* 0x0009e80000100a00 */
[----:B-1----:R-:W3:Y:S04]  /*362c0*/  LDL.LU.64 R18, [R1+0xa8] ;  /* 0x0000a80001127983 */ /* 0x002ee80000300a00 */
[----:B------:R-:W3:Y:S04]  /*362d0*/  LDL.LU.64 R20, [R1+0xa0] ;  /* 0x0000a00001147983 */ /* 0x000ee80000300a00 */
[----:B------:R-:W3:Y:S04]  /*362e0*/  LDL.LU.64 R30, [R1+0x98] ;  /* 0x00009800011e7983 */ /* 0x000ee80000300a00 */
[----:B------:R-:W3:Y:S01]  /*362f0*/  LDL.LU.64 R22, [R1+0x90] ;  /* 0x0000900001167983 */ /* 0x000ee20000300a00 */
[----:B------:R-:W-:-:S03]  /*36300*/  ISETP.GE.U32.AND P5, PT, R17, 0x7ffffe43, PT ;  /* 0x7ffffe431100780c */ /* 0x000fc60003fa6070 */
[----:B------:R-:W-:Y:S01]  /*36310*/  LDGSTS.E [R0+0x54004], desc[UR4][R26.64], !P2 ;  /* 0x540040001a007fae */ /* 0x000fe2000d121844 */
[----:B------:R-:W-:-:S03]  /*36320*/  ISETP.GE.U32.AND P2, PT, R16, 0x7ffffe42, PT ;  /* 0x7ffffe421000780c */ /* 0x000fc60003f46070 */
[----:B------:R-:W-:Y:S04]  /*36330*/  LDGSTS.E [R0+0x50008], desc[UR4][R40.64], !P0 ;  /* 0x5000800028007fae */ /* 0x000fe8000c121844 */
[----:B------:R4:W-:Y:S04]  /*36340*/  LDGSTS.E [R0+0x54008], desc[UR4][R38.64], !P0 ;  /* 0x5400800026007fae */ /* 0x0009e8000c121844 */
[----:B------:R-:W3:Y:S04]  /*36350*/  LDL.LU.64 R26, [R1+0x88] ;  /* 0x00008800011a7983 */ /* 0x000ee80000300a00 */
[----:B------:R-:W3:Y:S01]  /*36360*/  LDL.LU.64 R16, [R1+0x80] ;  /* 0x0000800001107983 */ /* 0x000ee20000300a00 */
[----:B------:R-:W-:Y:S01]  /*36370*/  UISETP.GT.AND UP1, UPT, UR7, 0x1bf, UPT ;  /* 0x000001bf0700788c */ /* 0x000fe2000bf24270 */
[----:B------:R-:W-:-:S05]  /*36380*/  SEL R7, RZ, 0x4, P4 ;  /* 0x00000004ff077807 */ /* 0x000fca0002000000 */
[----:B------:R-:W-:Y:S01]  /*36390*/  PLOP3.LUT P4, PT, PT, PT, UP1, 0x80, 0x0 ;  /* 0x000000000000781c */ /* 0x000fe20003f8f018 */
[----:B----4-:R-:W-:-:S04]  /*363a0*/  IMAD.WIDE R38, R2, 0x4, R42 ;  /* 0x0000000402267825 */ /* 0x010fc800078e022a */
[----:B------:R-:W-:Y:S01]  /*363b0*/  IMAD.WIDE R36, R2, 0x4, R36 ;  /* 0x0000000402247825 */ /* 0x000fe200078e0224 */
[----:B------:R-:W-:Y:S04]  /*363c0*/  STL.64 [R1+0x518], R38 ;  /* 0x0005182601007387 */ /* 0x000fe80000100a00 */
[----:B------:R-:W-:Y:S01]  /*363d0*/  STL.64 [R1+0x510], R36 ;  /* 0x0005102401007387 */ /* 0x000fe20000100a00 */
[----:B------:R-:W-:-:S03]  /*363e0*/  IMAD.WIDE R24, R4, 0x4, R24 ;  /* 0x0000000404187825 */ /* 0x000fc600078e0218 */
[----:B------:R-:W4:Y:S04]  /*363f0*/  LDL.LU.64 R42, [R1+0xd8] ;  /* 0x0000d800012a7983 */ /* 0x000f280000300a00 */
[----:B------:R1:W-:Y:S01]  /*36400*/  STL.64 [R1+0x500], R24 ;  /* 0x0005001801007387 */ /* 0x0003e20000100a00 */
[----:B------:R-:W-:Y:S02]  /*36410*/  SEL R7, R7, RZ, P4 ;  /* 0x000000ff07077207 */ /* 0x000fe40002000000 */
[----:B------:R-:W-:Y:S01]  /*36420*/  ISETP.GE.U32.AND P4, PT, R10, 0x7ffffe41, PT ;  /* 0x7ffffe410a00780c */ /* 0x000fe20003f86070 */
[----:B------:R-:W-:Y:S01]  /*36430*/  LDGSTS.E [R0+0x5000c], desc[UR4][R24.64], !P1 ;  /* 0x5000c00018007fae */ /* 0x000fe2000c921844 */
[----:B--2---:R-:W-:-:S03]  /*36440*/  IMAD.WIDE R46, R4, 0x4, R34 ;  /* 0x00000004042e7825 */ /* 0x004fc600078e0222 */
[----:B------:R-:W2:Y:S04]  /*36450*/  LDL.LU.64 R34, [R1+0xd0] ;  /* 0x0000d00001227983 */ /* 0x000ea80000300a00 */
[----:B------:R-:W-:Y:S01]  /*36460*/  STL.64 [R1+0x4f8], R46 ;  /* 0x0004f82e01007387 */ /* 0x000fe20000100a00 */
[----:B------:R-:W-:-:S03]  /*36470*/  IMAD.WIDE R44, R4, 0x4, R28 ;  /* 0x00000004042c7825 */ /* 0x000fc600078e021c */
[----:B------:R-:W2:Y:S04]  /*36480*/  LDL.LU.64 R28, [R1+0x78] ;  /* 0x00007800011c7983 */ /* 0x000ea80000300a00 */
[----:B------:R-:W-:Y:S01]  /*36490*/  STL.64 [R1+0x4f0], R44 ;  /* 0x0004f02c01007387 */ /* 0x000fe20000100a00 */
[----:B---3--:R-:W-:-:S05]  /*364a0*/  IMAD.WIDE R32, R4, 0x4, R32 ;  /* 0x0000000404207825 */ /* 0x008fca00078e0220 */
[----:B------:R-:W-:Y:S01]  /*364b0*/  STL.64 [R1+0x4e0], R32 ;  /* 0x0004e02001007387 */ /* 0x000fe20000100a00 */
[----:B------:R-:W-:-:S04]  /*364c0*/  IMAD.WIDE R18, R4, 0x4, R18 ;  /* 0x0000000404127825 */ /* 0x000fc800078e0212 */
[----:B------:R-:W-:-:S04]  /*364d0*/  IMAD.WIDE R20, R4, 0x4, R20 ;  /* 0x0000000404147825 */ /* 0x000fc800078e0214 */
[C---:B------:R-:W-:Y:S01]  /*364e0*/  IMAD.WIDE R50, R4.reuse, 0x4, R30 ;  /* 0x0000000404327825 */ /* 0x040fe200078e021e */
[----:B------:R3:W-:Y:S03]  /*364f0*/  STL.64 [R1+0x4d0], R20 ;  /* 0x0004d01401007387 */ /* 0x0007e60000100a00 */
[C---:B------:R-:W-:Y:S01]  /*36500*/  IMAD.WIDE R40, R4.reuse, 0x4, R22 ;  /* 0x0000000404287825 */ /* 0x040fe200078e0216 */
[----:B------:R-:W-:Y:S04]  /*36510*/  STL.64 [R1+0x4d8], R18 ;  /* 0x0004d81201007387 */ /* 0x000fe80000100a00 */
[----:B------:R3:W-:Y:S04]  /*36520*/  STL.64 [R1+0x4c0], R50 ;  /* 0x0004c03201007387 */ /* 0x0007e80000100a00 */
[----:B------:R3:W-:Y:S04]  /*36530*/  STL.64 [R1+0x4b8], R40 ;  /* 0x0004b82801007387 */ /* 0x0007e80000100a00 */
[----:B------:R-:W2:Y:S01]  /*36540*/  LDL.LU.64 R22, [R1+0x70] ;  /* 0x0000700001167983 */ /* 0x000ea20000300a00 */
[----:B------:R-:W-:-:S03]  /*36550*/  IMAD.WIDE R30, R4, 0x4, R26 ;  /* 0x00000004041e7825 */ /* 0x000fc600078e021a */
[----:B------:R-:W-:Y:S01]  /*36560*/  LDGSTS.E [R0+0x5400c], desc[UR4][R20.64], !P1 ;  /* 0x5400c00014007fae */ /* 0x000fe2000c921844 */
[----:B------:R-:W-:-:S03]  /*36570*/  IMAD.WIDE R16, R4, 0x4, R16 ;  /* 0x0000000404107825 */ /* 0x000fc600078e0210 */
[----:B------:R-:W-:Y:S04]  /*36580*/  STL.64 [R1+0x4b0], R30 ;  /* 0x0004b01e01007387 */ /* 0x000fe80000100a00 */
[----:B------:R4:W-:Y:S04]  /*36590*/  STL.64 [R1+0x4a8], R16 ;  /* 0x0004a81001007387 */ /* 0x0009e80000100a00 */
[----:B-1----:R-:W2:Y:S04]  /*365a0*/  LDL.LU.64 R24, [R1+0x68] ;  /* 0x0000680001187983 */ /* 0x002ea80000300a00 */
[----:B------:R-:W2:Y:S04]  /*365b0*/  LDL.LU.64 R26, [R1+0x60] ;  /* 0x00006000011a7983 */ /* 0x000ea80000300a00 */
[----:B---3--:R-:W3:Y:S04]  /*365c0*/  LDL.LU.64 R20, [R1+0x58] ;  /* 0x0000580001147983 */ /* 0x008ee80000300a00 */
[----:B------:R-:W-:Y:S04]  /*365d0*/  LDGSTS.E [R0+0x58000], desc[UR4][R46.64], !P6 ;  /* 0x580000002e007fae */ /* 0x000fe8000f121844 */
[----:B------:R-:W-:Y:S04]  /*365e0*/  LDGSTS.E [R0+0x5c000], desc[UR4][R50.64], !P6 ;  /* 0x5c00000032007fae */ /* 0x000fe8000f121844 */
[----:B------:R-:W-:Y:S04]  /*365f0*/  LDGSTS.E [R0+0x58004], desc[UR4][R44.64], !P5 ;  /* 0x580040002c007fae */ /* 0x000fe8000e921844 */
[----:B------:R-:W3:Y:S04]  /*36600*/  LDL.LU.64 R46, [R1+0x1cf0] ;  /* 0x001cf000012e7983 */ /* 0x000ee80000300a00 */
[----:B------:R-:W3:Y:S04]  /*36610*/  LDL.LU.64 R50, [R1+0x1ce8] ;  /* 0x001ce80001327983 */ /* 0x000ee80000300a00 */
[----:B------:R-:W3:Y:S04]  /*36620*/  LDL.LU.64 R44, [R1+0x1ce0] ;  /* 0x001ce000012c7983 */ /* 0x000ee80000300a00 */
[----:B------:R-:W-:Y:S04]  /*36630*/  LDGSTS.E [R0+0x5c004], desc[UR4][R40.64], !P5 ;  /* 0x5c00400028007fae */ /* 0x000fe8000e921844 */
[----:B------:R-:W-:Y:S04]  /*36640*/  LDGSTS.E [R0+0x58008], desc[UR4][R32.64], !P2 ;  /* 0x5800800020007fae */ /* 0x000fe8000d121844 */
[----:B------:R-:W-:Y:S04]  /*36650*/  LDGSTS.E [R0+0x5c008], desc[UR4][R30.64], !P2 ;  /* 0x5c0080001e007fae */ /* 0x000fe8000d121844 */
[----:B------:R-:W3:Y:S04]  /*36660*/  LDL.LU.64 R40, [R1+0x1cd8] ;  /* 0x001cd80001287983 */ /* 0x000ee80000300a00 */
[----:B------:R-:W3:Y:S04]  /*36670*/  LDL.LU.64 R32, [R1+0x50] ;  /* 0x0000500001207983 */ /* 0x000ee80000300a00 */
[----:B------:R-:W-:Y:S04]  /*36680*/  LDGSTS.E [R0+0x5800c], desc[UR4][R18.64], !P4 ;  /* 0x5800c00012007fae */ /* 0x000fe8000e121844 */
[----:B------:R-:W-:Y:S01]  /*36690*/  LDGSTS.E [R0+0x5c00c], desc[UR4][R16.64], !P4 ;  /* 0x5c00c00010007fae */ /* 0x000fe2000e121844 */
[----:B------:R-:W-:Y:S01]  /*366a0*/  VIADD R10, R249, 0x100000 ;  /* 0x00100000f90a7836 */ /* 0x000fe20000000000 */
[----:B------:R-:W-:-:S02]  /*366b0*/  ISETP.NE.U32.AND P0, PT, R7, RZ, PT ;  /* 0x000000ff0700720c */ /* 0x000fc40003f05070 */
[----:B------:R-:W3:Y:S04]  /*366c0*/  LDL.LU.64 R18, [R1+0x48] ;  /* 0x0000480001127983 */ /* 0x000ee80000300a00 */
[----:B----4-:R-:W4:Y:S04]  /*366d0*/  LDL.LU.64 R16, [R1+0x40] ;  /* 0x0000400001107983 */ /* 0x010f280000300a00 */
[----:B------:R-:W4:Y:S01]  /*366e0*/  LDL.LU.64 R30, [R1+0x38] ;  /* 0x00003800011e7983 */ /* 0x000f220000300a00 */
[----:B------:R-:W-:-:S03]  /*366f0*/  IADD3 R7, R249, 0x100000, RZ ;  /* 0x00100000f9077810 */ /* 0x000fc60007ffe0ff */
[----:B------:R-:W0:Y:S04]  /*36700*/  LDGDEPBAR ;  /* 0x00000000000079af */ /* 0x000e280000000000 */
[----:B------:R1:W-:Y:S04]  /*36710*/  LDGSTS.E [R10+-0x60000], desc[UR4][R38.64], P3 ;  /* 0xa0000000260a7fae */ /* 0x0003e80009921844 */
[----:B------:R1:W-:Y:S02]  /*36720*/  LDGSTS.E [R7+-0x5fc00], desc[UR4][R36.64], P3 ;  /* 0xa040000024077fae */ /* 0x0003e40009921844 */
[----:B-1----:R-:W-:-:S04]  /*36730*/  IMAD.WIDE R38, R2, 0x4, R42 ;  /* 0x0000000402267825 */ /* 0x002fc800078e022a */
[C---:B------:R-:W-:Y:S01]  /*36740*/  VIADD R36, R249.reuse, 0x100000 ;  /* 0x00100000f9247836 */ /* 0x040fe20000000000 */
[----:B------:R1:W-:Y:S01]  /*36750*/  STL.64 [R1+0x4a0], R38 ;  /* 0x0004a02601007387 */ /* 0x0003e20000100a00 */
[----:B------:R-:W-:-:S03]  /*36760*/  VIADD R37, R249, 0x100000 ;  /* 0x00100000f9257836 */ /* 0x000fc60000000000 */
[----:B------:R-:W-:Y:S01]  /*36770*/  LDGSTS.E [R36+-0x5f800], desc[UR4][R38.64], P3 ;  /* 0xa080000026247fae */ /* 0x000fe20009921844 */
[----:B--2---:R-:W-:-:S03]  /*36780*/  IMAD.WIDE R42, R2, 0x4, R34 ;  /* 0x00000004022a7825 */ /* 0x004fc600078e0222 */
[----:B------:R-:W2:Y:S04]  /*36790*/  LDL.LU.64 R34, [R1+0x20] ;  /* 0x0000200001227983 */ /* 0x000ea80000300a00 */
[----:B------:R1:W-:Y:S04]  /*367a0*/  STL.64 [R1+0x498], R42 ;  /* 0x0004982a01007387 */ /* 0x0003e80000100a00 */
[----:B------:R-:W-:Y:S01]  /*367b0*/  LDGSTS.E [R37+-0x5f400], desc[UR4][R42.64], P3 ;  /* 0xa0c000002a257fae */ /* 0x000fe20009921844 */
[----:B------:R-:W-:-:S05]  /*367c0*/  IMAD.WIDE R28, R2, 0x4, R28 ;  /* 0x00000004021c7825 */ /* 0x000fca00078e021c */
[----:B------:R1:W-:Y:S04]  /*367d0*/  STL.64 [R1+0x488], R28 ;  /* 0x0004881c01007387 */ /* 0x0003e80000100a00 */
[----:B-1----:R-:W2:Y:S04]  /*367e0*/  LDL.LU.64 R38, [R1+0x1cd0] ;  /* 0x001cd00001267983 */ /* 0x002ea80000300a00 */
[----:B------:R-:W2:Y:S04]  /*367f0*/  LDL.LU R36, [R1+0x1cc8] ;  /* 0x001cc80001247983 */ /* 0x000ea80000300800 */
[----:B------:R-:W2:Y:S04]  /*36800*/  LDL.LU.64 R42, [R1+0x1cc0] ;  /* 0x001cc000012a7983 */ /* 0x000ea80000300a00 */
[----:B------:R-:W2:Y:S04]  /*36810*/  LDL.LU R37, [R1+0x1cb8] ;  /* 0x001cb80001257983 */ /* 0x000ea80000300800 */
[----:B------:R-:W-:Y:S01]  /*36820*/  LDGSTS.E [R10+-0x5f000], desc[UR4][R28.64], P3 ;  /* 0xa10000001c0a7fae */ /* 0x000fe20009921844 */
[----:B------:R-:W-:-:S05]  /*36830*/  IMAD.WIDE R22, R2, 0x4, R22 ;  /* 0x0000000402167825 */ /* 0x000fca00078e0216 */
[----:B------:R1:W-:Y:S04]  /*36840*/  STL.64 [R1+0x480], R22 ;  /* 0x0004801601007387 */ /* 0x0003e80000100a00 */
[----:B------:R1:W-:Y:S04]  /*36850*/  LDGSTS.E [R7+-0x5ec00], desc[UR4][R22.64], P3 ;  /* 0xa140000016077fae */ /* 0x0003e80009921844 */
[----:B------:R-:W2:Y:S01]  /*36860*/  LDL.LU.64 R28, [R1+0x1cb0] ;  /* 0x001cb000011c7983 */ /* 0x000ea20000300a00 */
[----:B------:R-:W-:-:S04]  /*36870*/  IMAD.WIDE R24, R2, 0x4, R24 ;  /* 0x0000000402187825 */ /* 0x000fc800078e0218 */
[----:B-1----:R-:W-:Y:S01]  /*36880*/  IMAD.WIDE R22, R2, 0x4, R26 ;  /* 0x0000000402167825 */ /* 0x002fe200078e021a */
[----:B------:R-:W-:-:S03]  /*36890*/  IADD3 R27, R249, 0x100000, RZ ;  /* 0x00100000f91b7810 */ /* 0x000fc60007ffe0ff */
[C---:B---3--:R-:W-:Y:S01]  /*368a0*/  IMAD.WIDE R20, R2.reuse, 0x4, R20 ;  /* 0x0000000402147825 */ /* 0x048fe200078e0214 */
[----:B------:R1:W-:Y:S03]  /*368b0*/  STL.64 [R1+0x478], R24 ;  /* 0x0004781801007387 */ /* 0x0003e60000100a00 */
[----:B------:R-:W-:Y:S01]  /*368c0*/  VIADD R26, R249, 0x100000 ;  /* 0x00100000f91a7836 */ /* 0x000fe20000000000 */
[----:B------:R3:W-:Y:S04]  /*368d0*/  STL.64 [R1+0x470], R22 ;  /* 0x0004701601007387 */ /* 0x0007e80000100a00 */
[----:B------:R3:W-:Y:S04]  /*368e0*/  STL.64 [R1+0x468], R20 ;  /* 0x0004681401007387 */ /* 0x0007e80000100a00 */
[----:B------:R-:W-:Y:S04]  /*368f0*/  LDGSTS.E [R26+-0x5e800], desc[UR4][R24.64], P3 ;  /* 0xa1800000181a7fae */ /* 0x000fe80009921844 */
[----:B------:R-:W-:Y:S04]  /*36900*/  LDGSTS.E [R27+-0x5e400], desc[UR4][R22.64], P3 ;  /* 0xa1c00000161b7fae */ /* 0x000fe80009921844 */
[----:B------:R-:W-:Y:S04]  /*36910*/  LDGSTS.E [R10+-0x5e000], desc[UR4][R20.64], P3 ;  /* 0xa2000000140a7fae */ /* 0x000fe80009921844 */
[----:B-1----:R-:W2:Y:S04]  /*36920*/  LDL.LU.64 R24, [R1+0x1ca8] ;  /* 0x001ca80001187983 */ /* 0x002ea80000300a00 */
[----:B------:R-:W2:Y:S04]  /*36930*/  LDL.LU R26, [R1+0x1ca0] ;  /* 0x001ca000011a7983 */ /* 0x000ea80000300800 */
[----:B---3--:R-:W3:Y:S04]  /*36940*/  LDL.LU.64 R22, [R1+0x1c98] ;  /* 0x001c980001167983 */ /* 0x008ee80000300a00 */
[----:B------:R-:W3:Y:S01]  /*36950*/  LDL.LU R27, [R1+0x1c90] ;  /* 0x001c9000011b7983 */ /* 0x000ee20000300800 */
[----:B------:R-:W-:-:S05]  /*36960*/  IMAD.WIDE R32, R2, 0x4, R32 ;  /* 0x0000000402207825 */ /* 0x000fca00078e0220 */
[----:B------:R1:W-:Y:S04]  /*36970*/  STL.64 [R1+0x460], R32 ;  /* 0x0004602001007387 */ /* 0x0003e80000100a00 */
[----:B------:R1:W-:Y:S04]  /*36980*/  LDGSTS.E [R7+-0x5dc00], desc[UR4][R32.64], P3 ;  /* 0xa240000020077fae */ /* 0x0003e80009921844 */
[----:B------:R-:W3:Y:S01]  /*36990*/  LDL.LU.64 R20, [R1+0x1c88] ;  /* 0x001c880001147983 */ /* 0x000ee20000300a00 */
[----:B------:R-:W-:-:S04]  /*369a0*/  IMAD.WIDE R18, R2, 0x4, R18 ;  /* 0x0000000402127825 */ /* 0x000fc800078e0212 */
[C---:B----4-:R-:W-:Y:S01]  /*369b0*/  IMAD.WIDE R16, R2.reuse, 0x4, R16 ;  /* 0x0000000402107825 */ /* 0x050fe200078e0210 */
[----:B------:R4:W-:Y:S03]  /*369c0*/  STL.64 [R1+0x450], R18 ;  /* 0x0004501201007387 */ /* 0x0009e60000100a00 */
[----:B-1----:R-:W-:Y:S01]  /*369d0*/  IMAD.WIDE R32, R2, 0x4, R30 ;  /* 0x0000000402207825 */ /* 0x002fe200078e021e */
[----:B------:R1:W-:Y:S04]  /*369e0*/  STL.64 [R1+0x448], R16 ;  /* 0x0004481001007387 */ /* 0x0003e80000100a00 */
[----:B------:R-:W-:Y:S04]  /*369f0*/  STL.64 [R1+0x440], R32 ;  /* 0x0004402001007387 */ /* 0x000fe80000100a00 */
[----:B------:R-:W-:Y:S04]  /*36a00*/  LDGSTS.E [R10+-0x5d800], desc[UR4][R18.64], P3 ;  /* 0xa2800000120a7fae */ /* 0x000fe80009921844 */
[----:B------:R-:W-:Y:S04]  /*36a10*/  LDGSTS.E [R7+-0x5d400], desc[UR4][R16.64], P3 ;  /* 0xa2c0000010077fae */ /* 0x000fe80009921844 */
[----:B----4-:R-:W4:Y:S04]  /*36a20*/  LDL.LU.64 R18, [R1+0x1c80] ;  /* 0x001c800001127983 */ /* 0x010f280000300a00 */
[----:B------:R-:W5:Y:S04]  /*36a30*/  LDL.LU R10, [R1+0x1c78] ;  /* 0x001c7800010a7983 */ /* 0x000f680000300800 */
[----:B-1----:R-:W4:Y:S01]  /*36a40*/  LDL.LU.64 R16, [R1+0x1c70] ;  /* 0x001c700001107983 */ /* 0x002f220000300a00 */
[----:B------:R-:W-:-:S02]  /*36a50*/  VIADD R31, R249, 0x100000 ;  /* 0x00100000f91f7836 */ /* 0x000fc40000000000 */
[----:B------:R-:W-:Y:S01]  /*36a60*/  VIADD R30, R249, 0x100000 ;  /* 0x00100000f91e7836 */ /* 0x000fe20000000000 */
[----:B------:R-:W5:Y:S04]  /*36a70*/  LDL.LU R7, [R1+0x1c68] ;  /* 0x001c680001077983 */ /* 0x000f680000300800 */
[----:B------:R-:W-:Y:S01]  /*36a80*/  LDGSTS.E [R31+-0x5d000], desc[UR4][R32.64], P3 ;  /* 0xa3000000201f7fae */ /* 0x000fe20009921844 */
[----:B--2---:R-:W-:-:S05]  /*36a90*/  IMAD.WIDE R34, R2, 0x4, R34 ;  /* 0x0000000402227825 */ /* 0x004fca00078e0222 */
[----:B------:R3:W-:Y:S04]  /*36aa0*/  LDGSTS.E [R30+-0x5cc00], desc[UR4][R34.64], P3 ;  /* 0xa3400000221e7fae */ /* 0x0007e80009921844 */
[----:B------:R3:W-:Y:S02]  /*36ab0*/  STL.64 [R1+0x438], R34 ;  /* 0x0004382201007387 */ /* 0x0007e40000100a00 */
[----:B---3--:R-:W-:-:S04]  /*36ac0*/  IMAD.WIDE R34, R2, 0x4, R20 ;  /* 0x0000000402227825 */ /* 0x008fc800078e0214 */
[----:B------:R-:W-:-:S04]  /*36ad0*/  IMAD.WIDE R20, R2, 0x4, R26 ;  /* 0x0000000402147825 */ /* 0x000fc800078e021a */
[----:B----4-:R-:W-:Y:S01]  /*36ae0*/  IMAD.WIDE R30, R2, 0x4, R18 ;  /* 0x00000004021e7825 */ /* 0x010fe200078e0212 */
[----:B------:R-:W-:-:S03]  /*36af0*/  IADD3 R18, R249, 0x100000, RZ ;  /* 0x00100000f9127810 */ /* 0x000fc60007ffe0ff */
[----:B------:R-:W-:Y:S02]  /*36b00*/  VIADD R19, R249, 0x100000 ;  /* 0x00100000f9137836 */ /* 0x000fe40000000000 */
[----:B------:R-:W-:-:S04]  /*36b10*/  IMAD.WIDE R32, R2, 0x4, R16 ;  /* 0x0000000402207825 */ /* 0x000fc800078e0210 */
[C---:B------:R-:W-:Y:S01]  /*36b20*/  VIADD R17, R249.reuse, 0x100000 ;  /* 0x00100000f9117836 */ /* 0x040fe20000000000 */
[----:B------:R1:W-:Y:S04]  /*36b30*/  STL.64 [R1+0x430], R32 ;  /* 0x0004302001007387 */ /* 0x0003e80000100a00 */
[----:B------:R2:W-:Y:S04]  /*36b40*/  STL.64 [R1+0x428], R30 ;  /* 0x0004281e01007387 */ /* 0x0005e80000100a00 */
[----:B------:R3:W-:Y:S04]  /*36b50*/  STL.64 [R1+0x418], R34 ;  /* 0x0004182201007387 */ /* 0x0007e80000100a00 */
[----:B------:R-:W-:Y:S04]  /*36b60*/  LDGSTS.E [R19+-0x5c800], desc[UR4][R32.64], P3 ;  /* 0xa380000020137fae */ /* 0x000fe80009921844 */
[----:B------:R-:W-:Y:S04]  /*36b70*/  LDGSTS.E [R18+-0x5c400], desc[UR4][R30.64], P3 ;  /* 0xa3c000001e127fae */ /* 0x000fe80009921844 */
[----:B------:R-:W-:Y:S04]  /*36b80*/  LDGSTS.E [R17+-0x5c000], desc[UR4][R34.64], P3 ;  /* 0xa400000022117fae */ /* 0x000fe80009921844 */
[----:B-1----:R-:W4:Y:S04]  /*36b90*/  LDL.LU.64 R32, [R1+0x1c60] ;  /* 0x001c600001207983 */ /* 0x002f280000300a00 */
[----:B--2---:R-:W2:Y:S04]  /*36ba0*/  LDL.LU.64 R30, [R1+0x1c58] ;  /* 0x001c5800011e7983 */ /* 0x004ea80000300a00 */
[----:B------:R-:W-:Y:S04]  /*36bb0*/  STL.64 [R1+0x410], R20 ;  /* 0x0004101401007387 */ /* 0x000fe80000100a00 */
[----:B---3--:R-:W3:Y:S01]  /*36bc0*/  LDL.LU.64 R34, [R1+0x1c50] ;  /* 0x001c500001227983 */ /* 0x008ee20000300a00 */
[----:B------:R-:W-:-:S02]  /*36bd0*/  VIADD R16, R249, 0x100000 ;  /* 0x00100000f9107836 */ /* 0x000fc40000000000 */
[----:B------:R-:W-:-:S03]  /*36be0*/  IMAD.WIDE R26, R2, 0x4, R22 ;  /* 0x00000004021a7825 */ /* 0x000fc600078e0216 */
[----:B------:R-:W-:Y:S01]  /*36bf0*/  LDGSTS.E [R16+-0x5bc00], desc[UR4][R20.64], P3 ;  /* 0xa440000014107fae */ /* 0x000fe20009921844 */
[----:B------:R-:W-:-:S04]  /*36c00*/  IMAD.WIDE R24, R2, 0x4, R24 ;  /* 0x0000000402187825 */ /* 0x000fc800078e0218 */
[C---:B------:R-:W-:Y:S01]  /*36c10*/  IMAD.WIDE R22, R2.reuse, 0x4, R28 ;  /* 0x0000000402167825 */ /* 0x040fe200078e021c */
[----:B------:R-:W-:Y:S04]  /*36c20*/  STL.64 [R1+0x408], R26 ;  /* 0x0004081a01007387 */ /* 0x000fe80000100a00 */
[----:B------:R-:W-:Y:S04]  /*36c30*/  LDGSTS.E [R19+-0x5b800], desc[UR4][R26.64], P3 ;  /* 0xa48000001a137fae */ /* 0x000fe80009921844 */
[----:B------:R-:W-:Y:S04]  /*36c40*/  STL.64 [R1+0x400], R24 ;  /* 0x0004001801007387 */ /* 0x000fe80000100a00 */
[----:B------:R-:W-:Y:S04]  /*36c50*/  LDGSTS.E [R18+-0x5b400], desc[UR4][R24.64], P3 ;  /* 0xa4c0000018127fae */ /* 0x000fe80009921844 */
[----:B------:R1:W-:Y:S04]  /*36c60*/  STL.64 [R1+0x3f8], R22 ;  /* 0x0003f81601007387 */ /* 0x0003e80000100a00 */
[----:B------:R1:W-:Y:S02]  /*36c70*/  LDGSTS.E [R17+-0x5b000], desc[UR4][R22.64], P3 ;  /* 0xa500000016117fae */ /* 0x0003e40009921844 */
[----:B-1----:R-:W-:-:S04]  /*36c80*/  IMAD.WIDE R22, R2, 0x4, R36 ;  /* 0x0000000402167825 */ /* 0x002fc800078e0224 */
[----:B------:R-:W-:-:S04]  /*36c90*/  IMAD.WIDE R28, R2, 0x4, R92 ;  /* 0x00000004021c7825 */ /* 0x000fc800078e025c */
[----:B----4-:R-:W-:-:S04]  /*36ca0*/  IMAD.WIDE R24, R2, 0x4, R32 ;  /* 0x0000000402187825 */ /* 0x010fc800078e0220 */
[----:B--2---:R-:W-:-:S04]  /*36cb0*/  IMAD.WIDE R26, R2, 0x4, R30 ;  /* 0x00000004021a7825 */ /* 0x004fc800078e021e */
[----:B---3--:R-:W-:-:S05]  /*36cc0*/  IMAD.WIDE R20, R2, 0x4, R34 ;  /* 0x0000000402147825 */ /* 0x008fca00078e0222 */
[----:B------:R1:W-:Y:S04]  /*36cd0*/  STL.64 [R1+0x3f0], R20 ;  /* 0x0003f01401007387 */ /* 0x0003e80000100a00 */
[----:B------:R1:W-:Y:S04]  /*36ce0*/  LDGSTS.E [R16+-0x5ac00], desc[UR4][R20.64], P3 ;  /* 0xa540000014107fae */ /* 0x0003e80009921844 */
[----:B------:R2:W-:Y:S04]  /*36cf0*/  STL.64 [R1+0x3e0], R26 ;  /* 0x0003e01a01007387 */ /* 0x0005e80000100a00 */
[----:B------:R2:W-:Y:S01]  /*36d00*/  LDGSTS.E [R19+-0x5a800], desc[UR4][R26.64], P3 ;  /* 0xa58000001a137fae */ /* 0x0005e20009921844 */
[----:B-1----:R-:W-:-:S03]  /*36d10*/  IMAD.WIDE R20, R2, 0x4, R42 ;  /* 0x0000000402147825 */ /* 0x002fc600078e022a */
[----:B------:R1:W-:Y:S04]  /*36d20*/  STL.64 [R1+0x3d8], R24 ;  /* 0x0003d81801007387 */ /* 0x0003e80000100a00 */
[----:B------:R1:W-:Y:S01]  /*36d30*/  LDGSTS.E [R18+-0x5a400], desc[UR4][R24.64], P3 ;  /* 0xa5c0000018127fae */ /* 0x0003e20009921844 */
[----:B--2---:R-:W-:-:S03]  /*36d40*/  IMAD.WIDE R26, R2, 0x4, R38 ;  /* 0x00000004021a7825 */ /* 0x004fc600078e0226 */
        /* <DEDUP_REMOVED lines=76> */
[----:B------:R-:W-:Y:S01]  /*37210*/  LDGSTS.E [R16+-0x4bc00], desc[UR4][R20.64], P3 ;  /* 0xb440000014107fae */ /* 0x000fe20009921844 */
[----:B--2---:R-:W-:-:S03]  /*37220*/  IMAD.WIDE R22, R2, 0x4, R102 ;  /* 0x0000000402167825 */ /* 0x004fc600078e0266 */
[----:B------:R2:W-:Y:S04]  /*37230*/  LDGSTS.E [R19+-0x4b800], desc[UR4][R28.64], P3 ;  /* 0xb48000001c137fae */ /* 0x0005e80009921844 */
[----:B------:R-:W-:Y:S04]  /*37240*/  LDGSTS.E [R18+-0x4b400], desc[UR4][R26.64], P3 ;  /* 0xb4c000001a127fae */ /* 0x000fe80009921844 */
[----:B-1----:R-:W3:Y:S04]  /*37250*/  LDL.LU.64 R20, [R1+0x18] ;  /* 0x0000180001147983 */ /* 0x002ee80000300a00 */
[----:B------:R-:W-:Y:S04]  /*37260*/  STL.64 [R1+0x2d8], R28 ;  /* 0x0002d81c01007387 */ /* 0x000fe80000100a00 */
[----:B------:R1:W-:Y:S04]  /*37270*/  STL.64 [R1+0x2d0], R26 ;  /* 0x0002d01a01007387 */ /* 0x0003e80000100a00 */
[----:B------:R4:W-:Y:S04]  /*37280*/  STL.64 [R1+0x2c8], R24 ;  /* 0x0002c81801007387 */ /* 0x0009e80000100a00 */
[----:B------:R4:W-:Y:S04]  /*37290*/  STL.64 [R1+0x2c0], R22 ;  /* 0x0002c01601007387 */ /* 0x0009e80000100a00 */
[----:B-1----:R-:W3:Y:S01]  /*372a0*/  LDL.LU.64 R26, [R1+0x8] ;  /* 0x00000800011a7983 */ /* 0x002ee20000300a00 */
[----:B--2---:R-:W-:-:S03]  /*372b0*/  IMAD.WIDE R28, R2, 0x4, R100 ;  /* 0x00000004021c7825 */ /* 0x004fc600078e0264 */
[----:B------:R4:W-:Y:S01]  /*372c0*/  LDGSTS.E [R17+-0x4b000], desc[UR4][R24.64], P3 ;  /* 0xb500000018117fae */ /* 0x0009e20009921844 */
[----:B------:R-:W-:-:S03]  /*372d0*/  IMAD.WIDE R14, R2, 0x4, R14 ;  /* 0x00000004020e7825 */ /* 0x000fc600078e020e */
[----:B------:R1:W-:Y:S04]  /*372e0*/  LDGSTS.E [R16+-0x4ac00], desc[UR4][R22.64], P3 ;  /* 0xb540000016107fae */ /* 0x0003e80009921844 */
[----:B------:R2:W-:Y:S01]  /*372f0*/  STL.64 [R1+0x2b8], R28 ;  /* 0x0002b81c01007387 */ /* 0x0005e20000100a00 */
[----:B----4-:R-:W-:-:S03]  /*37300*/  IMAD.WIDE R24, R2, 0x4, R90 ;  /* 0x0000000402187825 */ /* 0x010fc600078e025a */
[----:B------:R2:W-:Y:S01]  /*37310*/  LDGSTS.E [R19+-0x4a800], desc[UR4][R28.64], P3 ;  /* 0xb58000001c137fae */ /* 0x0005e20009921844 */
[----:B-1----:R-:W-:-:S03]  /*37320*/  IMAD.WIDE R22, R2, 0x4, R96 ;  /* 0x0000000402167825 */ /* 0x002fc600078e0260 */
[----:B------:R1:W-:Y:S04]  /*37330*/  STL.64 [R1+0x2a8], R24 ;  /* 0x0002a81801007387 */ /* 0x0003e80000100a00 */
[----:B------:R1:W-:Y:S04]  /*37340*/  LDGSTS.E [R18+-0x4a400], desc[UR4][R24.64], P3 ;  /* 0xb5c0000018127fae */ /* 0x0003e80009921844 */
[----:B------:R4:W-:Y:S01]  /*37350*/  STL.64 [R1+0x2a0], R22 ;  /* 0x0002a01601007387 */ /* 0x0009e20000100a00 */
[----:B--2---:R-:W-:-:S03]  /*37360*/  IMAD.WIDE R28, R2, 0x4, R108 ;  /* 0x00000004021c7825 */ /* 0x004fc600078e026c */
[----:B------:R4:W-:Y:S04]  /*37370*/  LDGSTS.E [R17+-0x4a000], desc[UR4][R22.64], P3 ;  /* 0xb600000016117fae */ /* 0x0009e80009921844 */
[----:B------:R2:W-:Y:S01]  /*37380*/  STL.64 [R1+0x298], R14 ;  /* 0x0002980e01007387 */ /* 0x0005e20000100a00 */
[----:B-1----:R-:W-:-:S03]  /*37390*/  IMAD.WIDE R24, R2, 0x4, R98 ;  /* 0x0000000402187825 */ /* 0x002fc600078e0262 */
[----:B------:R2:W-:Y:S01]  /*373a0*/  LDGSTS.E [R16+-0x49c00], desc[UR4][R14.64], P3 ;  /* 0xb64000000e107fae */ /* 0x0005e20009921844 */
[----:B------:R-:W-:-:S04]  /*373b0*/  IMAD.WIDE R18, R2, 0x4, R110 ;  /* 0x0000000402127825 */ /* 0x000fc800078e026e */
[C---:B----4-:R-:W-:Y:S01]  /*373c0*/  IMAD.WIDE R22, R2.reuse, 0x4, R104 ;  /* 0x0000000402167825 */ /* 0x050fe200078e0268 */
[----:B------:R-:W-:Y:S04]  /*373d0*/  STL.64 [R1+0x290], R28 ;  /* 0x0002901c01007387 */ /* 0x000fe80000100a00 */
[----:B------:R-:W-:Y:S01]  /*373e0*/  LDGSTS.E [R17+-0x49800], desc[UR4][R28.64], P3 ;  /* 0xb68000001c117fae */ /* 0x000fe20009921844 */
[C---:B--2---:R-:W-:Y:S01]  /*373f0*/  VIADD R15, R249.reuse, 0x100000 ;  /* 0x00100000f90f7836 */ /* 0x044fe20000000000 */
[----:B------:R-:W-:Y:S02]  /*37400*/  IADD3 R14, R249, 0x100000, RZ ;  /* 0x00100000f90e7810 */ /* 0x000fe40007ffe0ff */
        /* <DEDUP_REMOVED lines=8> */
[----:B------:R2:W-:Y:S01]  /*37490*/  LDGSTS.E [R17+-0x48800], desc[UR4][R24.64], P3 ;  /* 0xb780000018117fae */ /* 0x0005e20009921844 */
[----:B------:R-:W-:-:S03]  /*374a0*/  VIADD R15, R250, 0x100000 ;  /* 0x00100000fa0f7836 */ /* 0x000fc60000000000 */
[----:B------:R1:W-:Y:S01]  /*374b0*/  LDGSTS.E [R16+-0x48400], desc[UR4][R22.64], P3 ;  /* 0xb7c0000016107fae */ /* 0x0003e20009921844 */
[C---:B----4-:R-:W-:Y:S02]  /*374c0*/  VIADD R14, R250.reuse, 0x100000 ;  /* 0x00100000fa0e7836 */ /* 0x050fe40000000000 */
[C---:B--2---:R-:W-:Y:S01]  /*374d0*/  VIADD R17, R250.reuse, 0x100000 ;  /* 0x00100000fa117836 */ /* 0x044fe20000000000 */
[----:B-1----:R-:W-:Y:S01]  /*374e0*/  IADD3 R16, R250, 0x100000, RZ ;  /* 0x00100000fa107810 */ /* 0x002fe20007ffe0ff */
[----:B---3--:R-:W-:-:S05]  /*374f0*/  IMAD.WIDE R20, R2, 0x4, R20 ;  /* 0x0000000402147825 */ /* 0x008fca00078e0214 */
[----:B------:R-:W-:Y:S04]  /*37500*/  STL.64 [R1+0x268], R20 ;  /* 0x0002681401007387 */ /* 0x000fe80000100a00 */
[----:B------:R1:W-:Y:S04]  /*37510*/  STL.64 [R1+0x260], R24 ;  /* 0x0002601801007387 */ /* 0x0003e80000100a00 */
[----:B------:R2:W-:Y:S04]  /*37520*/  STL.64 [R1+0x258], R22 ;  /* 0x0002581601007387 */ /* 0x0005e80000100a00 */
[----:B------:R3:W-:Y:S01]  /*37530*/  LDGSTS.E [R15+-0x5ff00], desc[UR4][R20.64], P3 ;  /* 0xa0100000140f7fae */ /* 0x0007e20009921844 */
[----:B------:R-:W-:-:S04]  /*37540*/  IMAD.WIDE R18, R2, 0x4, R26 ;  /* 0x0000000402127825 */ /* 0x000fc800078e021a */
[C---:B-1----:R-:W-:Y:S01]  /*37550*/  IMAD.WIDE R24, R2.reuse, 0x4, R244 ;  /* 0x0000000402187825 */ /* 0x042fe200078e02f4 */
[----:B------:R1:W-:Y:S03]  /*37560*/  STL.64 [R1+0x250], R18 ;  /* 0x0002501201007387 */ /* 0x0003e60000100a00 */
[C---:B--2---:R-:W-:Y:S01]  /*37570*/  IMAD.WIDE R22, R2.reuse, 0x4, R240 ;  /* 0x0000000402167825 */ /* 0x044fe200078e02f0 */
[----:B------:R1:W-:Y:S03]  /*37580*/  LDGSTS.E [R14+-0x5fb00], desc[UR4][R18.64], P3 ;  /* 0xa0500000120e7fae */ /* 0x0003e60009921844 */
[C---:B---3--:R-:W-:Y:S01]  /*37590*/  IMAD.WIDE R20, R2.reuse, 0x4, R236 ;  /* 0x0000000402147825 */ /* 0x048fe200078e02ec */
        /* <DEDUP_REMOVED lines=133> */
[----:B------:R3:W-:Y:S01]  /*37df0*/  STL.64 [R1+0xe0], R22 ;  /* 0x0000e01601007387 */ /* 0x0007e20000100a00 */
[----:B-1----:R-:W-:-:S03]  /*37e00*/  IMAD.WIDE R18, R2, 0x4, R206 ;  /* 0x0000000402127825 */ /* 0x002fc600078e02ce */
[----:B------:R2:W-:Y:S04]  /*37e10*/  LDGSTS.E [R17+-0x4c700], desc[UR4][R24.64], P3 ;  /* 0xb390000018117fae */ /* 0x0005e80009921844 */
[----:B------:R1:W-:Y:S01]  /*37e20*/  STL.64 [R1+0xd8], R20 ;  /* 0x0000d81401007387 */ /* 0x0003e20000100a00 */
[----:B------:R-:W-:-:S03]  /*37e30*/  IMAD.WIDE R26, R2, 0x4, R204 ;  /* 0x00000004021a7825 */ /* 0x000fc600078e02cc */
[----:B------:R3:W-:Y:S04]  /*37e40*/  LDGSTS.E [R16+-0x4c300], desc[UR4][R22.64], P3 ;  /* 0xb3d0000016107fae */ /* 0x0007e80009921844 */
[----:B------:R-:W-:Y:S01]  /*37e50*/  LDGSTS.E [R15+-0x4bf00], desc[UR4][R20.64], P3 ;  /* 0xb4100000140f7fae */ /* 0x000fe20009921844 */
[----:B--2---:R-:W-:-:S03]  /*37e60*/  IMAD.WIDE R24, R2, 0x4, R194 ;  /* 0x0000000402187825 */ /* 0x004fc600078e02c2 */
[----:B------:R2:W-:Y:S04]  /*37e70*/  STL.64 [R1+0xd0], R18 ;  /* 0x0000d01201007387 */ /* 0x0005e80000100a00 */
[----:B------:R2:W-:Y:S01]  /*37e80*/  LDGSTS.E [R14+-0x4bb00], desc[UR4][R18.64], P3 ;  /* 0xb4500000120e7fae */ /* 0x0005e20009921844 */
[----:B---3--:R-:W-:-:S03]  /*37e90*/  IMAD.WIDE R22, R2, 0x4, R200 ;  /* 0x0000000402167825 */ /* 0x008fc600078e02c8 */
[----:B-1----:R-:W3:Y:S04]  /*37ea0*/  LDL.LU.64 R20, [R1+0x10] ;  /* 0x0000100001147983 */ /* 0x002ee80000300a00 */
[----:B------:R-:W-:Y:S01]  /*37eb0*/  STL.64 [R1+0xc8], R26 ;  /* 0x0000c81a01007387 */ /* 0x000fe20000100a00 */
[----:B--2---:R-:W-:-:S03]  /*37ec0*/  IMAD.WIDE R18, R2, 0x4, R214 ;  /* 0x0000000402127825 */ /* 0x004fc600078e02d6 */
[----:B------:R1:W-:Y:S04]  /*37ed0*/  STL.64 [R1+0xc0], R24 ;  /* 0x0000c01801007387 */ /* 0x0003e80000100a00 */
[----:B------:R2:W-:Y:S04]  /*37ee0*/  STL.64 [R1+0xb8], R22 ;  /* 0x0000b81601007387 */ /* 0x0005e80000100a00 */
[----:B------:R4:W-:Y:S04]  /*37ef0*/  STL.64 [R1+0xb0], R18 ;  /* 0x0000b01201007387 */ /* 0x0009e80000100a00 */
[----:B------:R-:W3:Y:S04]  /*37f00*/  LDL.LU.64 R34, [R1] ;  /* 0x0000000001227983 */ /* 0x000ee80000300a00 */
[----:B------:R-:W-:Y:S04]  /*37f10*/  LDGSTS.E [R17+-0x4b700], desc[UR4][R26.64], P3 ;  /* 0xb49000001a117fae */ /* 0x000fe80009921844 */
[----:B------:R1:W-:Y:S01]  /*37f20*/  LDGSTS.E [R16+-0x4b300], desc[UR4][R24.64], P3 ;  /* 0xb4d0000018107fae */ /* 0x0003e20009921844 */
[----:B------:R-:W-:-:S03]  /*37f30*/  IMAD.WIDE R12, R2, 0x4, R12 ;  /* 0x00000004020c7825 */ /* 0x000fc600078e020c */
[----:B------:R2:W-:Y:S04]  /*37f40*/  LDGSTS.E [R15+-0x4af00], desc[UR4][R22.64], P3 ;  /* 0xb5100000160f7fae */ /* 0x0005e80009921844 */
[----:B------:R4:W-:Y:S01]  /*37f50*/  LDGSTS.E [R14+-0x4ab00], desc[UR4][R18.64], P3 ;  /* 0xb5500000120e7fae */ /* 0x0009e20009921844 */
[----:B-1----:R-:W-:-:S04]  /*37f60*/  IMAD.WIDE R24, R2, 0x4, R212 ;  /* 0x0000000402187825 */ /* 0x002fc800078e02d4 */
[C---:B--2---:R-:W-:Y:S01]  /*37f70*/  IMAD.WIDE R22, R2.reuse, 0x4, R202 ;  /* 0x0000000402167825 */ /* 0x044fe200078e02ca */
[----:B------:R1:W-:Y:S03]  /*37f80*/  STL.64 [R1+0xa8], R24 ;  /* 0x0000a81801007387 */ /* 0x0003e60000100a00 */
[C---:B----4-:R-:W-:Y:S01]  /*37f90*/  IMAD.WIDE R18, R2.reuse, 0x4, R208 ;  /* 0x0000000402127825 */ /* 0x050fe200078e02d0 */
[----:B------:R1:W-:Y:S04]  /*37fa0*/  LDGSTS.E [R17+-0x4a700], desc[UR4][R24.64], P3 ;  /* 0xb590000018117fae */ /* 0x0003e80009921844 */
[----:B------:R2:W-:Y:S04]  /*37fb0*/  STL.64 [R1+0xa0], R22 ;  /* 0x0000a01601007387 */ /* 0x0005e80000100a00 */
[----:B------:R2:W-:Y:S04]  /*37fc0*/  LDGSTS.E [R16+-0x4a300], desc[UR4][R22.64], P3 ;  /* 0xb5d0000016107fae */ /* 0x0005e80009921844 */
[----:B------:R4:W-:Y:S01]  /*37fd0*/  STL.64 [R1+0x98], R18 ;  /* 0x0000981201007387 */ /* 0x0009e20000100a00 */
[----:B-1----:R-:W-:-:S03]  /*37fe0*/  IMAD.WIDE R24, R2, 0x4, R220 ;  /* 0x0000000402187825 */ /* 0x002fc600078e02dc */
[----:B------:R4:W-:Y:S04]  /*37ff0*/  LDGSTS.E [R15+-0x49f00], desc[UR4][R18.64], P3 ;  /* 0xb6100000120f7fae */ /* 0x0009e80009921844 */
[----:B------:R1:W-:Y:S01]  /*38000*/  STL.64 [R1+0x90], R12 ;  /* 0x0000900c01007387 */ /* 0x0003e20000100a00 */
[----:B--2---:R-:W-:-:S03]  /*38010*/  IMAD.WIDE R22, R2, 0x4, R210 ;  /* 0x0000000402167825 */ /* 0x004fc600078e02d2 */
[----:B------:R1:W-:Y:S01]  /*38020*/  LDGSTS.E [R14+-0x49b00], desc[UR4][R12.64], P3 ;  /* 0xb65000000c0e7fae */ /* 0x0003e20009921844 */
[----:B------:R-:W-:-:S04]  /*38030*/  IMAD.WIDE R16, R2, 0x4, R222 ;  /* 0x0000000402107825 */ /* 0x000fc800078e02de */
[----:B----4-:R-:W-:Y:S01]  /*38040*/  IMAD.WIDE R18, R2, 0x4, R216 ;  /* 0x0000000402127825 */ /* 0x010fe200078e02d8 */
[----:B------:R2:W-:Y:S04]  /*38050*/  STL.64 [R1+0x88], R24 ;  /* 0x0000881801007387 */ /* 0x0005e80000100a00 */
[----:B------:R-:W-:Y:S01]  /*38060*/  LDGSTS.E [R15+-0x49700], desc[UR4][R24.64], P3 ;  /* 0xb6900000180f7fae */ /* 0x000fe20009921844 */
[----:B-1----:R-:W-:-:S03]  /*38070*/  VIADD R13, R250, 0x100000 ;  /* 0x00100000fa0d7836 */ /* 0x002fc60000000000 */
[----:B------:R1:W-:Y:S04]  /*38080*/  STL.64 [R1+0x80], R22 ;  /* 0x0000801601007387 */ /* 0x0003e80000100a00 */
[----:B------:R-:W-:Y:S04]  /*38090*/  LDGSTS.E [R14+-0x49300], desc[UR4][R22.64], P3 ;  /* 0xb6d00000160e7fae */ /* 0x000fe80009921844 */
[----:B------:R3:W-:Y:S04]  /*380a0*/  STL.64 [R1+0x78], R18 ;  /* 0x0000781201007387 */ /* 0x0007e80000100a00 */
[----:B------:R4:W-:Y:S01]  /*380b0*/  LDGSTS.E [R13+-0x48f00], desc[UR4][R18.64], P3 ;  /* 0xb7100000120d7fae */ /* 0x0009e20009921844 */
[----:B------:R-:W-:-:S03]  /*380c0*/  VIADD R12, R250, 0x100000 ;  /* 0x00100000fa0c7836 */ /* 0x000fc60000000000 */
[----:B------:R3:W-:Y:S04]  /*380d0*/  STL.64 [R1+0x70], R16 ;  /* 0x0000701001007387 */ /* 0x0007e80000100a00 */
[----:B--2---:R-:W2:Y:S01]  /*380e0*/  LDL.LU.64 R24, [R1+0x30] ;  /* 0x0000300001187983 */ /* 0x004ea20000300a00 */
[----:B------:R-:W-:-:S03]  /*380f0*/  IMAD.WIDE R28, R2, 0x4, R224 ;  /* 0x00000004021c7825 */ /* 0x000fc600078e02e0 */
[----:B-1----:R-:W2:Y:S01]  /*38100*/  LDL.LU.64 R22, [R1+0x278] ;  /* 0x0002780001167983 */ /* 0x002ea20000300a00 */
[----:B----4-:R-:W-:-:S03]  /*38110*/  VIADD R13, R251, 0x100000 ;  /* 0x00100000fb0d7836 */ /* 0x010fc60000000000 */
[----:B------:R1:W-:Y:S04]  /*38120*/  LDGSTS.E [R12+-0x48b00], desc[UR4][R16.64], P3 ;  /* 0xb7500000100c7fae */ /* 0x0003e80009921844 */
[----:B------:R4:W-:Y:S01]  /*38130*/  LDGSTS.E [R15+-0x48700], desc[UR4][R28.64], P3 ;  /* 0xb79000001c0f7fae */ /* 0x0009e20009921844 */
[C---:B-1----:R-:W-:Y:S01]  /*38140*/  IADD3 R12, R251.reuse, 0x100000, RZ ;  /* 0x00100000fb0c7810 */ /* 0x042fe20007ffe0ff */
[----:B----4-:R-:W-:Y:S02]  /*38150*/  VIADD R15, R251, 0x100000 ;  /* 0x00100000fb0f7836 */ /* 0x010fe40000000000 */
[----:B---3--:R-:W-:-:S05]  /*38160*/  IMAD.WIDE R18, R2, 0x4, R20 ;  /* 0x0000000402127825 */ /* 0x008fca00078e0214 */
[----:B------:R-:W-:Y:S01]  /*38170*/  STL.64 [R1+0x68], R18 ;  /* 0x0000681201007387 */ /* 0x000fe20000100a00 */
[----:B------:R-:W-:-:S03]  /*38180*/  IMAD.WIDE R20, R2, 0x4, R218 ;  /* 0x0000000402147825 */ /* 0x000fc600078e02da */
[----:B------:R-:W3:Y:S04]  /*38190*/  LDL.LU.64 R26, [R1+0x2b0] ;  /* 0x0002b000011a7983 */ /* 0x000ee80000300a00 */
[----:B------:R1:W-:Y:S04]  /*381a0*/  STL.64 [R1+0x60], R28 ;  /* 0x0000601c01007387 */ /* 0x0003e80000100a00 */
[----:B------:R4:W-:Y:S01]  /*381b0*/  STL.64 [R1+0x58], R20 ;  /* 0x0000581401007387 */ /* 0x0009e20000100a00 */
[----:B------:R-:W-:-:S03]  /*381c0*/  IMAD.WIDE R16, R2, 0x4, R34 ;  /* 0x0000000402107825 */ /* 0x000fc600078e0222 */
[----:B------:R-:W-:Y:S01]  /*381d0*/  LDGSTS.E [R14+-0x48300], desc[UR4][R20.64], P3 ;  /* 0xb7d00000140e7fae */ /* 0x000fe20009921844 */
[----:B------:R-:W-:-:S03]  /*381e0*/  IMAD.WIDE R34, R2, 0x4, R242 ;  /* 0x0000000402227825 */ /* 0x000fc600078e02f2 */
[----:B------:R-:W-:Y:S01]  /*381f0*/  STL.64 [R1+0x50], R16 ;  /* 0x0000501001007387 */ /* 0x000fe20000100a00 */
[----:B-1----:R-:W-:-:S03]  /*38200*/  IMAD.WIDE R28, R2, 0x4, R238 ;  /* 0x00000004021c7825 */ /* 0x002fc600078e02ee */
[----:B------:R1:W-:Y:S04]  /*38210*/  LDGSTS.E [R13+-0x5fe00], desc[UR4][R18.64], P3 ;  /* 0xa0200000120d7fae */ /* 0x0003e80009921844 */
[----:B------:R-:W3:Y:S04]  /*38220*/  LDL.LU.64 R32, [R1+0x2e8] ;  /* 0x0002e80001207983 */ /* 0x000ee80000300a00 */
[----:B------:R-:W3:Y:S01]  /*38230*/  LDL.LU.64 R30, [R1+0x320] ;  /* 0x00032000011e7983 */ /* 0x000ee20000300a00 */
[----:B-1----:R-:W-:-:S03]  /*38240*/  IMAD.WIDE R18, R2, 0x4, R234 ;  /* 0x0000000402127825 */ /* 0x002fc600078e02ea */
[----:B------:R1:W-:Y:S04]  /*38250*/  STL.64 [R1+0x48], R34 ;  /* 0x0000482201007387 */ /* 0x0003e80000100a00 */
[----:B----4-:R-:W4:Y:S04]  /*38260*/  LDL.LU.64 R20, [R1+0x358] ;  /* 0x0003580001147983 */ /* 0x010f280000300a00 */
[----:B------:R1:W-:Y:S04]  /*38270*/  LDGSTS.E [R12+-0x5fa00], desc[UR4][R16.64], P3 ;  /* 0xa0600000100c7fae */ /* 0x0003e80009921844 */
[----:B------:R1:W-:Y:S04]  /*38280*/  STL.64 [R1+0x40], R28 ;  /* 0x0000401c01007387 */ /* 0x0003e80000100a00 */
[----:B------:R-:W-:Y:S04]  /*38290*/  STL.64 [R1+0x38], R18 ;  /* 0x0000381201007387 */ /* 0x000fe80000100a00 */
[----:B------:R-:W-:Y:S04]  /*382a0*/  LDGSTS.E [R15+-0x5f600], desc[UR4][R34.64], P3 ;  /* 0xa0a00000220f7fae */ /* 0x000fe80009921844 */
[----:B-1----:R-:W4:Y:S01]  /*382b0*/  LDL.LU.64 R34, [R1+0x378] ;  /* 0x0003780001227983 */ /* 0x002f220000300a00 */
[----:B------:R-:W-:-:S02]  /*382c0*/  VIADD R14, R251, 0x100000 ;  /* 0x00100000fb0e7836 */ /* 0x000fc40000000000 */
[----:B------:R-:W-:-:S03]  /*382d0*/  IMAD.WIDE R16, R2, 0x4, R230 ;  /* 0x0000000402107825 */ /* 0x000fc600078e02e6 */
[----:B------:R-:W-:Y:S04]  /*382e0*/  LDGSTS.E [R14+-0x5f200], desc[UR4][R28.64], P3 ;  /* 0xa0e000001c0e7fae */ /* 0x000fe80009921844 */
[----:B------:R4:W-:Y:S01]  /*382f0*/  STL.64 [R1+0x28], R16 ;  /* 0x0000281001007387 */ /* 0x0009e20000100a00 */
[----:B------:R-:W-:-:S03]  /*38300*/  IMAD.WIDE R242, R2, 0x4, R226 ;  /* 0x0000000402f27825 */ /* 0x000fc600078e02e2 */
[----:B------:R-:W-:Y:S04]  /*38310*/  LDGSTS.E [R13+-0x5ee00], desc[UR4][R18.64], P3 ;  /* 0xa1200000120d7fae */ /* 0x000fe80009921844 */
[----:B------:R-:W4:Y:S04]  /*38320*/  LDL.LU.64 R28, [R1+0x3b0] ;  /* 0x0003b000011c7983 */ /* 0x000f280000300a00 */
[----:B------:R-:W-:Y:S04]  /*38330*/  LDGSTS.E [R12+-0x5ea00], desc[UR4][R16.64], P3 ;  /* 0xa1600000100c7fae */ /* 0x000fe80009921844 */
[----:B------:R-:W-:Y:S01]  /*38340*/  LDGSTS.E [R15+-0x5e600], desc[UR4][R242.64], P3 ;  /* 0xa1a00000f20f7fae */ /* 0x000fe20009921844 */
[----:B--2---:R-:W-:-:S03]  /*38350*/  IMAD.WIDE R234, R2, 0x4, R22 ;  /* 0x0000000402ea7825 */ /* 0x004fc600078e0216 */
[----:B------:R-:W2:Y:S01]  /*38360*/  LDL.LU.64 R22, [R1+0x3e8] ;  /* 0x0003e80001167983 */ /* 0x000ea20000300a00 */
[----:B------:R-:W-:-:S05]  /*38370*/  IMAD.WIDE R238, R2, 0x4, R24 ;  /* 0x0000000402ee7825 */ /* 0x000fca00078e0218 */
[----:B------:R-:W-:Y:S04]  /*38380*/  LDGSTS.E [R14+-0x5e200], desc[UR4][R238.64], P3 ;  /* 0xa1e00000ee0e7fae */ /* 0x000fe80009921844 */
[----:B------:R-:W-:Y:S01]  /*38390*/  LDGSTS.E [R13+-0x5de00], desc[UR4][R234.64], P3 ;  /* 0xa2200000ea0d7fae */ /* 0x000fe20009921844 */
[----:B---3--:R-:W-:-:S03]  /*383a0*/  IMAD.WIDE R230, R2, 0x4, R26 ;  /* 0x0000000402e67825 */ /* 0x008fc600078e021a */
[----:B------:R-:W3:Y:S04]  /*383b0*/  LDL.LU.64 R26, [R1+0x420] ;  /* 0x00042000011a7983 */ /* 0x000ee80000300a00 */
[----:B------:R-:W3:Y:S04]  /*383c0*/  LDL.LU.64 R24, [R1+0x458] ;  /* 0x0004580001187983 */ /* 0x000ee80000300a00 */
[----:B------:R-:W-:Y:S04]  /*383d0*/  STL.64 [R1+0x1be0], R242 ;  /* 0x001be0f201007387 */ /* 0x000fe80000100a00 */
[----:B------:R-:W-:Y:S04]  /*383e0*/  STL.64 [R1+0x1bd8], R238 ;  /* 0x001bd8ee01007387 */ /* 0x000fe80000100a00 */
[----:B------:R-:W-:Y:S04]  /*383f0*/  STL.64 [R1+0x1bd0], R234 ;  /* 0x001bd0ea01007387 */ /* 0x000fe80000100a00 */
[----:B------:R1:W-:Y:S04]  /*38400*/  LDGSTS.E [R12+-0x5da00], desc[UR4][R230.64], P3 ;  /* 0xa2600000e60c7fae */ /* 0x0003e80009921844 */
[----:B------:R-:W-:Y:S04]  /*38410*/  STL.64 [R1+0x1be8], R230 ;  /* 0x001be8e601007387 */ /* 0x000fe80000100a00 */
[----:B------:R-:W3:Y:S01]  /*38420*/  LDL.LU.64 R36, [R1+0x490] ;  /* 0x0004900001247983 */ /* 0x000ee20000300a00 */
[----:B-1----:R-:W-:-:S03]  /*38430*/  IMAD.WIDE R12, R2, 0x4, R30 ;  /* 0x00000004020c7825 */ /* 0x002fc600078e021e */
[----:B------:R-:W3:Y:S01]  /*38440*/  LDL.LU.64 R30, [R1+0x4c8] ;  /* 0x0004c800011e7983 */ /* 0x000ee20000300a00 */
[----:B------:R-:W-:-:S04]  /*38450*/  IMAD.WIDE R226, R2, 0x4, R32 ;  /* 0x0000000402e27825 */ /* 0x000fc800078e0220 */
[C---:B----4-:R-:W-:Y:S02]  /*38460*/  IMAD.WIDE R16, R2.reuse, 0x4, R34 ;  /* 0x0000000402107825 */ /* 0x050fe400078e0222 */
[----:B------:R-:W4:Y:S04]  /*38470*/  LDL.LU.64 R34, [R1+0x4e8] ;  /* 0x0004e80001227983 */ /* 0x000f280000300a00 */
[----:B------:R-:W4:Y:S01]  /*38480*/  LDL.LU.64 R32, [R1+0x508] ;  /* 0x0005080001207983 */ /* 0x000f220000300a00 */
[----:B------:R-:W-:Y:S01]  /*38490*/  IMAD.WIDE R14, R2, 0x4, R20 ;  /* 0x00000004020e7825 */ /* 0x000fe200078e0214 */
[----:B------:R-:W-:-:S03]  /*384a0*/  IADD3 R19, R251, 0x100000, RZ ;  /* 0x00100000fb137810 */ /* 0x000fc60007ffe0ff */
[C---:B------:R-:W-:Y:S02]  /*384b0*/  VIADD R21, R251.reuse, 0x100000 ;  /* 0x00100000fb157836 */ /* 0x040fe40000000000 */
[C---:B------:R-:W-:Y:S02]  /*384c0*/  VIADD R18, R251.reuse, 0x100000 ;  /* 0x00100000fb127836 */ /* 0x040fe40000000000 */
[----:B------:R-:W-:Y:S01]  /*384d0*/  VIADD R20, R251, 0x100000 ;  /* 0x00100000fb147836 */ /* 0x000fe20000000000 */
[----:B------:R-:W-:Y:S04]  /*384e0*/  LDGSTS.E [R21+-0x5d600], desc[UR4][R226.64], P3 ;  /* 0xa2a00000e2157fae */ /* 0x000fe80009921844 */
[----:B------:R-:W-:Y:S04]  /*384f0*/  STL.64 [R1+0x1bf0], R226 ;  /* 0x001bf0e201007387 */ /* 0x000fe80000100a00 */
[----:B------:R-:W-:Y:S04]  /*38500*/  LDGSTS.E [R19+-0x5d200], desc[UR4][R12.64], P3 ;  /* 0xa2e000000c137fae */ /* 0x000fe80009921844 */
[----:B------:R-:W-:Y:S04]  /*38510*/  STL.64 [R1+0x1bf8], R12 ;  /* 0x001bf80c01007387 */ /* 0x000fe80000100a00 */
[----:B------:R1:W-:Y:S04]  /*38520*/  LDGSTS.E [R18+-0x5ce00], desc[UR4][R14.64], P3 ;  /* 0xa32000000e127fae */ /* 0x0003e80009921844 */
[----:B------:R-:W-:Y:S04]  /*38530*/  STL.64 [R1+0x1c00], R14 ;  /* 0x001c000e01007387 */ /* 0x000fe80000100a00 */
[----:B------:R2:W-:Y:S01]  /*38540*/  LDGSTS.E [R20+-0x5ca00], desc[UR4][R16.64], P3 ;  /* 0xa360000010147fae */ /* 0x0005e20009921844 */
[----:B-1----:R-:W-:-:S03]  /*38550*/  IMAD.WIDE R18, R2, 0x4, R28 ;  /* 0x0000000402127825 */ /* 0x002fc600078e021c */
[----:B------:R-:W-:Y:S04]  /*38560*/  STL.64 [R1+0x1c08], R16 ;  /* 0x001c081001007387 */ /* 0x000fe80000100a00 */
[----:B------:R-:W4:Y:S01]  /*38570*/  LDL.LU.64 R44, [R1+0x528] ;  /* 0x00052800012c7983 */ /* 0x000f220000300a00 */
[----:B--2---:R-:W-:-:S03]  /*38580*/  IMAD.WIDE R20, R2, 0x4, R22 ;  /* 0x0000000402147825 */ /* 0x004fc600078e0216 */
[----:B------:R-:W2:Y:S04]  /*38590*/  LDL.LU.64 R38, [R1+0x548] ;  /* 0x0005480001267983 */ /* 0x000ea80000300a00 */
[----:B------:R-:W2:Y:S01]  /*385a0*/  LDL.LU.64 R42, [R1+0x568] ;  /* 0x00056800012a7983 */ /* 0x000ea20000300a00 */
[----:B------:R-:W-:-:S03]  /*385b0*/  VIADD R29, R251, 0x100000 ;  /* 0x00100000fb1d7836 */ /* 0x000fc60000000000 */
[----:B------:R1:W-:Y:S04]  /*385c0*/  STL.64 [R1+0x1c10], R18 ;  /* 0x001c101201007387 */ /* 0x0003e80000100a00 */
[----:B------:R3:W-:Y:S01]  /*385d0*/  STL.64 [R1+0x1c18], R20 ;  /* 0x001c181401007387 */ /* 0x0007e20000100a00 */
[----:B------:R-:W-:-:S03]  /*385e0*/  VIADD R28, R251, 0x100000 ;  /* 0x00100000fb1c7836 */ /* 0x000fc60000000000 */
[----:B------:R1:W-:Y:S01]  /*385f0*/  LDGSTS.E [R29+-0x5c600], desc[UR4][R18.64], P3 ;  /* 0xa3a00000121d7fae */ /* 0x0003e20009921844 */
[C---:B------:R-:W-:Y:S01]  /*38600*/  VIADD R69, R251.reuse, 0x100000 ;  /* 0x00100000fb457836 */ /* 0x040fe20000000000 */
[C---:B------:R-:W-:Y:S01]  /*38610*/  IADD3 R68, R251.reuse, 0x100000, RZ ;  /* 0x00100000fb447810 */ /* 0x040fe20007ffe0ff */
[C---:B------:R-:W-:Y:S01]  /*38620*/  VIADD R77, R251.reuse, 0x100000 ;  /* 0x00100000fb4d7836 */ /* 0x040fe20000000000 */
[C---:B------:R-:W-:Y:S01]  /*38630*/  IADD3 R76, R251.reuse, 0x100000, RZ ;  /* 0x00100000fb4c7810 */ /* 0x040fe20007ffe0ff */
[C---:B------:R-:W-:Y:S02]  /*38640*/  VIADD R75, R251.reuse, 0x100000 ;  /* 0x00100000fb4b7836 */ /* 0x040fe40000000000 */
[C---:B------:R-:W-:Y:S02]  /*38650*/  VIADD R74, R251.reuse, 0x100000 ;  /* 0x00100000fb4a7836 */ /* 0x040fe40000000000 */
[C---:B------:R-:W-:Y:S02]  /*38660*/  VIADD R83, R251.reuse, 0x100000 ;  /* 0x00100000fb537836 */ /* 0x040fe40000000000 */
[----:B------:R-:W-:-:S02]  /*38670*/  VIADD R82, R251, 0x100000 ;  /* 0x00100000fb527836 */ /* 0x000fc40000000000 */
[C---:B------:R-:W-:Y:S02]  /*38680*/  VIADD R91, R251.reuse, 0x100000 ;  /* 0x00100000fb5b7836 */ /* 0x040fe40000000000 */
[C---:B------:R-:W-:Y:S02]  /*38690*/  VIADD R90, R251.reuse, 0x100000 ;  /* 0x00100000fb5a7836 */ /* 0x040fe40000000000 */
[C---:B------:R-:W-:Y:S02]  /*386a0*/  VIADD R99, R251.reuse, 0x100000 ;  /* 0x00100000fb637836 */ /* 0x040fe40000000000 */
[C---:B------:R-:W-:Y:S02]  /*386b0*/  VIADD R98, R251.reuse, 0x100000 ;  /* 0x00100000fb627836 */ /* 0x040fe40000000000 */
[C---:B------:R-:W-:Y:S02]  /*386c0*/  VIADD R107, R251.reuse, 0x100000 ;  /* 0x00100000fb6b7836 */ /* 0x040fe40000000000 */
[C---:B------:R-:W-:Y:S01]  /*386d0*/  VIADD R106, R251.reuse, 0x100000 ;  /* 0x00100000fb6a7836 */ /* 0x040fe20000000000 */
[C---:B------:R-:W-:Y:S01]  /*386e0*/  IADD3 R116, R251.reuse, 0x100000, RZ ;  /* 0x00100000fb747810 */ /* 0x040fe20007ffe0ff */
[----:B------:R-:W-:-:S02]  /*386f0*/  VIADD R117, R251, 0x100000 ;  /* 0x00100000fb757836 */ /* 0x000fc40000000000 */
[C---:B------:R-:W-:Y:S02]  /*38700*/  VIADD R115, R251.reuse, 0x100000 ;  /* 0x00100000fb737836 */ /* 0x040fe40000000000 */
[C---:B------:R-:W-:Y:S01]  /*38710*/  VIADD R114, R251.reuse, 0x100000 ;  /* 0x00100000fb727836 */ /* 0x040fe20000000000 */
[C---:B------:R-:W-:Y:S01]  /*38720*/  IADD3 R120, R251.reuse, 0x100000, RZ ;  /* 0x00100000fb787810 */ /* 0x040fe20007ffe0ff */
[----:B------:R-:W-:Y:S02]  /*38730*/  VIADD R121, R251, 0x100000 ;  /* 0x00100000fb797836 */ /* 0x000fe40000000000 */
[----:B------:R-:W-:Y:S01]  /*38740*/  IMAD.WIDE R8, R2, 0x4, R8 ;  /* 0x0000000402087825 */ /* 0x000fe200078e0208 */
[C---:B------:R-:W-:Y:S01]  /*38750*/  IADD3 R182, R252.reuse, 0x100000, RZ ;  /* 0x00100000fcb67810 */ /* 0x040fe20007ffe0ff */
[----:B-1----:R-:W1:Y:S02]  /*38760*/  LDC R19, c[0x0][0x230] ;  /* 0x00008c00ff137b82 */ /* 0x002e640000000800 */
[----:B------:R-:W-:-:S02]  /*38770*/  VIADD R185, R252, 0x100000 ;  /* 0x00100000fcb97836 */ /* 0x000fc40000000000 */
[C---:B------:R-:W-:Y:S02]  /*38780*/  VIADD R184, R252.reuse, 0x100000 ;  /* 0x00100000fcb87836 */ /* 0x040fe40000000000 */
[C---:B------:R-:W-:Y:S02]  /*38790*/  VIADD R183, R252.reuse, 0x100000 ;  /* 0x00100000fcb77836 */ /* 0x040fe40000000000 */
[----:B------:R-:W-:Y:S01]  /*387a0*/  VIADD R193, R252, 0x100000 ;  /* 0x00100000fcc17836 */ /* 0x000fe20000000000 */
[----:B------:R-:W1:Y:S01]  /*387b0*/  LDC R18, c[0x0][0x230] ;  /* 0x00008c00ff127b82 */ /* 0x000e620000000800 */
[----:B---3--:R-:W-:Y:S01]  /*387c0*/  IMAD.WIDE R22, R2, 0x4, R26 ;  /* 0x0000000402167825 */ /* 0x008fe200078e021a */
[----:B------:R-:W-:-:S03]  /*387d0*/  IADD3 R27, R251, 0x100000, RZ ;  /* 0x00100000fb1b7810 */ /* 0x000fc60007ffe0ff */
[----:B------:R-:W-:Y:S01]  /*387e0*/  IMAD.WIDE R24, R2, 0x4, R24 ;  /* 0x0000000402187825 */ /* 0x000fe200078e0218 */
[----:B------:R-:W-:Y:S03]  /*387f0*/  STL.64 [R1+0x1c20], R22 ;  /* 0x001c201601007387 */ /* 0x000fe60000100a00 */
[----:B------:R-:W-:Y:S01]  /*38800*/  VIADD R26, R251, 0x100000 ;  /* 0x00100000fb1a7836 */ /* 0x000fe20000000000 */
[----:B------:R-:W3:Y:S04]  /*38810*/  LDL.LU.64 R40, [R1+0x588] ;  /* 0x0005880001287983 */ /* 0x000ee80000300a00 */
[----:B------:R-:W-:Y:S04]  /*38820*/  STL.64 [R1+0x1c28], R24 ;  /* 0x001c281801007387 */ /* 0x000fe80000100a00 */
[----:B------:R1:W-:Y:S04]  /*38830*/  LDGSTS.E [R27+-0x5c200], desc[UR4][R20.64], P3 ;  /* 0xa3e00000141b7fae */ /* 0x0003e80009921844 */
[----:B------:R-:W3:Y:S04]  /*38840*/  LDL.LU.64 R52, [R1+0x5a8] ;  /* 0x0005a80001347983 */ /* 0x000ee80000300a00 */
[----:B------:R1:W-:Y:S04]  /*38850*/  LDGSTS.E [R26+-0x5be00], desc[UR4][R22.64], P3 ;  /* 0xa4200000161a7fae */ /* 0x0003e80009921844 */
[----:B------:R-:W3:Y:S01]  /*38860*/  LDL.LU.64 R46, [R1+0x5c8] ;  /* 0x0005c800012e7983 */ /* 0x000ee20000300a00 */
[----:B------:R-:W-:Y:S01]  /*38870*/  VIADD R192, R252, 0x100000 ;  /* 0x00100000fcc07836 */ /* 0x000fe20000000000 */
[----:B-1----:R-:W1:Y:S02]  /*38880*/  LDC R21, c[0x0][0x230] ;  /* 0x00008c00ff157b82 */ /* 0x002e640000000800 */
[----:B------:R4:W-:Y:S01]  /*38890*/  LDGSTS.E [R28+-0x5ba00], desc[UR4][R24.64], P3 ;  /* 0xa4600000181c7fae */ /* 0x0009e20009921844 */
[----:B------:R-:W-:-:S03]  /*388a0*/  IMAD.WIDE R26, R2, 0x4, R36 ;  /* 0x00000004021a7825 */ /* 0x000fc600078e0224 */
[----:B------:R-:W3:Y:S02]  /*388b0*/  LDL.LU.64 R50, [R1+0x5e8] ;  /* 0x0005e80001327983 */ /* 0x000ee40000300a00 */
[----:B------:R-:W1:Y:S02]  /*388c0*/  LDC R20, c[0x0][0x230] ;  /* 0x00008c00ff147b82 */ /* 0x000e640000000800 */
[----:B------:R-:W3:Y:S01]  /*388d0*/  LDL.LU.64 R48, [R1+0x608] ;  /* 0x0006080001307983 */ /* 0x000ee20000300a00 */
[----:B----4-:R-:W-:-:S03]  /*388e0*/  IMAD.WIDE R28, R2, 0x4, R30 ;  /* 0x00000004021c7825 */ /* 0x010fc600078e021e */
[----:B------:R-:W-:Y:S04]  /*388f0*/  STL.64 [R1+0x1c30], R26 ;  /* 0x001c301a01007387 */ /* 0x000fe80000100a00 */
[----:B------:R-:W-:Y:S01]  /*38900*/  STL.64 [R1+0x1c38], R28 ;  /* 0x001c381c01007387 */ /* 0x000fe20000100a00 */
[----:B------:R-:W-:-:S05]  /*38910*/  IMAD.WIDE R30, R2, 0x4, R34 ;  /* 0x00000004021e7825 */ /* 0x000fca00078e0222 */
[----:B------:R-:W-:Y:S01]  /*38920*/  STL.64 [R1+0x1c40], R30 ;  /* 0x001c401e01007387 */ /* 0x000fe20000100a00 */
[----:B------:R-:W-:-:S03]  /*38930*/  IMAD.WIDE R32, R2, 0x4, R32 ;  /* 0x0000000402207825 */ /* 0x000fc600078e0220 */
[----:B------:R-:W4:Y:S04]  /*38940*/  LDL.LU.64 R60, [R1+0x618] ;  /* 0x00061800013c7983 */ /* 0x000f280000300a00 */
[----:B------:R-:W4:Y:S04]  /*38950*/  LDL.LU.64 R54, [R1+0x628] ;  /* 0x0006280001367983 */ /* 0x000f280000300a00 */
[----:B------:R-:W4:Y:S04]  /*38960*/  LDL.LU.64 R58, [R1+0x640] ;  /* 0x00064000013a7983 */ /* 0x000f280000300a00 */
[----:B------:R-:W-:Y:S04]  /*38970*/  STL.64 [R1+0x1c48], R32 ;  /* 0x001c482001007387 */ /* 0x000fe80000100a00 */
        /* <DEDUP_REMOVED lines=10> */
[C---:B------:R-:W-:Y:S01]  /*38a20*/  VIADD R37, R251.reuse, 0x100000 ;  /* 0x00100000fb257836 */ /* 0x040fe20000000000 */
[C---:B------:R-:W-:Y:S01]  /*38a30*/  IADD3 R35, R251.reuse, 0x100000, RZ ;  /* 0x00100000fb237810 */ /* 0x040fe20007ffe0ff */
[C---:B------:R-:W-:Y:S01]  /*38a40*/  VIADD R34, R251.reuse, 0x100000 ;  /* 0x00100000fb227836 */ /* 0x040fe20000000000 */
[----:B------:R-:W4:Y:S01]  /*38a50*/  LDL.LU.64 R92, [R1+0x718] ;  /* 0x00071800015c7983 */ /* 0x000f220000300a00 */
[----:B------:R-:W-:-:S03]  /*38a60*/  VIADD R36, R251, 0x100000 ;  /* 0x00100000fb247836 */ /* 0x000fc60000000000 */
[----:B------:R-:W-:Y:S04]  /*38a70*/  LDGSTS.E [R37+-0x5b600], desc[UR4][R26.64], P3 ;  /* 0xa4a000001a257fae */ /* 0x000fe80009921844 */
[----:B------:R-:W-:Y:S04]  /*38a80*/  LDGSTS.E [R35+-0x5b200], desc[UR4][R28.64], P3 ;  /* 0xa4e000001c237fae */ /* 0x000fe80009921844 */
[----:B------:R1:W-:Y:S04]  /*38a90*/  LDGSTS.E [R34+-0x5ae00], desc[UR4][R30.64], P3 ;  /* 0xa52000001e227fae */ /* 0x0003e80009921844 */
[----:B------:R2:W-:Y:S01]  /*38aa0*/  LDGSTS.E [R36+-0x5aa00], desc[UR4][R32.64], P3 ;  /* 0xa560000020247fae */ /* 0x0005e20009921844 */
[----:B-1----:R-:W-:-:S04]  /*38ab0*/  IMAD.WIDE R34, R2, 0x4, R44 ;  /* 0x0000000402227825 */ /* 0x002fc800078e022c */
[----:B--2---:R-:W-:-:S04]  /*38ac0*/  IMAD.WIDE R36, R2, 0x4, R38 ;  /* 0x0000000402247825 */ /* 0x004fc800078e0226 */
[----:B------:R-:W-:Y:S01]  /*38ad0*/  IMAD.WIDE R38, R2, 0x4, R42 ;  /* 0x0000000402267825 */ /* 0x000fe200078e022a */
[----:B------:R-:W-:-:S03]  /*38ae0*/  IADD3 R43, R251, 0x100000, RZ ;  /* 0x00100000fb2b7810 */ /* 0x000fc60007ffe0ff */
[C---:B------:R-:W-:Y:S02]  /*38af0*/  VIADD R45, R251.reuse, 0x100000 ;  /* 0x00100000fb2d7836 */ /* 0x040fe40000000000 */
[C---:B------:R-:W-:Y:S02]  /*38b00*/  VIADD R42, R251.reuse, 0x100000 ;  /* 0x00100000fb2a7836 */ /* 0x040fe40000000000 */
[----:B------:R-:W-:Y:S01]  /*38b10*/  VIADD R44, R251, 0x100000 ;  /* 0x00100000fb2c7836 */ /* 0x000fe20000000000 */
[----:B------:R-:W-:Y:S04]  /*38b20*/  LDGSTS.E [R45+-0x5a600], desc[UR4][R34.64], P3 ;  /* 0xa5a00000222d7fae */ /* 0x000fe80009921844 */
[----:B------:R-:W-:Y:S04]  /*38b30*/  LDGSTS.E [R43+-0x5a200], desc[UR4][R36.64], P3 ;  /* 0xa5e00000242b7fae */ /* 0x000fe80009921844 */
[----:B------:R1:W-:Y:S01]  /*38b40*/  LDGSTS.E [R42+-0x59e00], desc[UR4][R38.64], P3 ;  /* 0xa6200000262a7fae */ /* 0x0003e20009921844 */
[----:B---3--:R-:W-:-:S05]  /*38b50*/  IMAD.WIDE R40, R2, 0x4, R40 ;  /* 0x0000000402287825 */ /* 0x008fca00078e0228 */
[----:B------:R2:W-:Y:S01]  /*38b60*/  LDGSTS.E [R44+-0x59a00], desc[UR4][R40.64], P3 ;  /* 0xa6600000282c7fae */ /* 0x0005e20009921844 */
[----:B-1----:R-:W-:-:S04]  /*38b70*/  IMAD.WIDE R42, R2, 0x4, R52 ;  /* 0x00000004022a7825 */ /* 0x002fc800078e0234 */
[----:B------:R-:W-:Y:S02]  /*38b80*/  VIADD R53, R251, 0x100000 ;  /* 0x00100000fb357836 */ /* 0x000fe40000000000 */
[----:B--2---:R-:W-:-:S03]  /*38b90*/  IMAD.WIDE R44, R2, 0x4, R46 ;  /* 0x00000004022c7825 */ /* 0x004fc600078e022e */
[----:B------:R-:W-:Y:S01]  /*38ba0*/  LDGSTS.E [R53+-0x59600], desc[UR4][R42.64], P3 ;  /* 0xa6a000002a357fae */ /* 0x000fe20009921844 */
[C---:B------:R-:W-:Y:S02]  /*38bb0*/  VIADD R52, R251.reuse, 0x100000 ;  /* 0x00100000fb347836 */ /* 0x040fe40000000000 */
[----:B------:R-:W-:Y:S01]  /*38bc0*/  IMAD.WIDE R46, R2, 0x4, R50 ;  /* 0x00000004022e7825 */ /* 0x000fe200078e0232 */
[----:B------:R-:W-:-:S03]  /*38bd0*/  IADD3 R51, R251, 0x100000, RZ ;  /* 0x00100000fb337810 */ /* 0x000fc60007ffe0ff */
[----:B------:R-:W-:Y:S02]  /*38be0*/  VIADD R50, R251, 0x100000 ;  /* 0x00100000fb327836 */ /* 0x000fe40000000000 */
[C---:B------:R-:W-:Y:S01]  /*38bf0*/  IMAD.WIDE R48, R2.reuse, 0x4, R48 ;  /* 0x0000000402307825 */ /* 0x040fe200078e0230 */
[----:B------:R-:W-:Y:S04]  /*38c00*/  LDGSTS.E [R51+-0x59200], desc[UR4][R44.64], P3 ;  /* 0xa6e000002c337fae */ /* 0x000fe80009921844 */
[----:B------:R4:W-:Y:S04]  /*38c10*/  LDGSTS.E [R50+-0x58e00], desc[UR4][R46.64], P3 ;  /* 0xa72000002e327fae */ /* 0x0009e80009921844 */
[----:B------:R1:W-:Y:S01]  /*38c20*/  LDGSTS.E [R52+-0x58a00], desc[UR4][R48.64], P3 ;  /* 0xa760000030347fae */ /* 0x0003e20009921844 */
[----:B----4-:R-:W-:-:S04]  /*38c30*/  IMAD.WIDE R50, R2, 0x4, R60 ;  /* 0x0000000402327825 */ /* 0x010fc800078e023c */
[----:B-1----:R-:W-:-:S04]  /*38c40*/  IMAD.WIDE R52, R2, 0x4, R54 ;  /* 0x0000000402347825 */ /* 0x002fc800078e0236 */
[----:B------:R-:W-:Y:S01]  /*38c50*/  IMAD.WIDE R54, R2, 0x4, R58 ;  /* 0x0000000402367825 */ /* 0x000fe200078e023a */
[----:B------:R-:W-:-:S03]  /*38c60*/  IADD3 R59, R251, 0x100000, RZ ;  /* 0x00100000fb3b7810 */ /* 0x000fc60007ffe0ff */
[C---:B------:R-:W-:Y:S02]  /*38c70*/  VIADD R61, R251.reuse, 0x100000 ;  /* 0x00100000fb3d7836 */ /* 0x040fe40000000000 */
[C---:B------:R-:W-:Y:S02]  /*38c80*/  VIADD R58, R251.reuse, 0x100000 ;  /* 0x00100000fb3a7836 */ /* 0x040fe40000000000 */
[C---:B------:R-:W-:Y:S01]  /*38c90*/  IMAD.WIDE R56, R2.reuse, 0x4, R56 ;  /* 0x0000000402387825 */ /* 0x040fe200078e0238 */
[----:B------:R-:W-:Y:S03]  /*38ca0*/  LDGSTS.E [R61+-0x58600], desc[UR4][R50.64], P3 ;  /* 0xa7a00000323d7fae */ /* 0x000fe60009921844 */
[----:B------:R-:W-:Y:S01]  /*38cb0*/  VIADD R60, R251, 0x100000 ;  /* 0x00100000fb3c7836 */ /* 0x000fe20000000000 */
[----:B------:R-:W-:Y:S04]  /*38cc0*/  LDGSTS.E [R59+-0x58200], desc[UR4][R52.64], P3 ;  /* 0xa7e00000343b7fae */ /* 0x000fe80009921844 */
[----:B------:R1:W-:Y:S04]  /*38cd0*/  LDGSTS.E [R58+-0x4fe00], desc[UR4][R54.64], P3 ;  /* 0xb0200000363a7fae */ /* 0x0003e80009921844 */
[----:B------:R2:W-:Y:S01]  /*38ce0*/  LDGSTS.E [R60+-0x4fa00], desc[UR4][R56.64], P3 ;  /* 0xb0600000383c7fae */ /* 0x0005e20009921844 */
[----:B------:R-:W-:-:S04]  /*38cf0*/  IMAD.WIDE R62, R2, 0x4, R62 ;  /* 0x00000004023e7825 */ /* 0x000fc800078e023e */
[C---:B-1----:R-:W-:Y:S02]  /*38d00*/  IMAD.WIDE R58, R2.reuse, 0x4, R78 ;  /* 0x00000004023a7825 */ /* 0x042fe400078e024e */
[----:B------:R-:W3:Y:S02]  /*38d10*/  LDL.LU.64 R78, [R1+0x730] ;  /* 0x00073000014e7983 */ /* 0x000ee40000300a00 */
[C---:B--2---:R-:W-:Y:S02]  /*38d20*/  IMAD.WIDE R60, R2.reuse, 0x4, R66 ;  /* 0x00000004023c7825 */ /* 0x044fe400078e0242 */
[----:B------:R-:W2:Y:S02]  /*38d30*/  LDL.LU.64 R80, [R1+0x748] ;  /* 0x0007480001507983 */ /* 0x000ea40000300a00 */
[C---:B------:R-:W-:Y:S02]  /*38d40*/  VIADD R67, R251.reuse, 0x100000 ;  /* 0x00100000fb437836 */ /* 0x040fe40000000000 */
[C---:B------:R-:W-:Y:S01]  /*38d50*/  IMAD.WIDE R64, R2.reuse, 0x4, R64 ;  /* 0x0000000402407825 */ /* 0x040fe200078e0240 */
[----:B------:R-:W-:Y:S03]  /*38d60*/  LDGSTS.E [R69+-0x4f600], desc[UR4][R58.64], P3 ;  /* 0xb0a000003a457fae */ /* 0x000fe60009921844 */
[----:B------:R-:W-:Y:S01]  /*38d70*/  VIADD R66, R251, 0x100000 ;  /* 0x00100000fb427836 */ /* 0x000fe20000000000 */
[----:B------:R-:W4:Y:S04]  /*38d80*/  LDL.LU.64 R100, [R1+0x758] ;  /* 0x0007580001647983 */ /* 0x000f280000300a00 */
[----:B------:R1:W-:Y:S04]  /*38d90*/  LDGSTS.E [R68+-0x4f200], desc[UR4][R60.64], P3 ;  /* 0xb0e000003c447fae */ /* 0x0003e80009921844 */
[----:B------:R-:W4:Y:S04]  /*38da0*/  LDL.LU.64 R102, [R1+0x768] ;  /* 0x0007680001667983 */ /* 0x000f280000300a00 */
[----:B------:R-:W-:Y:S01]  /*38db0*/  LDGSTS.E [R67+-0x4ee00], desc[UR4][R62.64], P3 ;  /* 0xb12000003e437fae */ /* 0x000fe20009921844 */
[----:B-1----:R-:W-:-:S03]  /*38dc0*/  IMAD.WIDE R68, R2, 0x4, R86 ;  /* 0x0000000402447825 */ /* 0x002fc600078e0256 */
[----:B------:R1:W-:Y:S04]  /*38dd0*/  LDGSTS.E [R66+-0x4ea00], desc[UR4][R64.64], P3 ;  /* 0xb160000040427fae */ /* 0x0003e80009921844 */
[----:B------:R-:W4:Y:S01]  /*38de0*/  LDL.LU.64 R86, [R1+0x788] ;  /* 0x0007880001567983 */ /* 0x000f220000300a00 */
[----:B------:R-:W-:-:S03]  /*38df0*/  IMAD.WIDE R70, R2, 0x4, R70 ;  /* 0x0000000402467825 */ /* 0x000fc600078e0246 */
[----:B------:R-:W4:Y:S01]  /*38e00*/  LDL.LU.64 R88, [R1+0x798] ;  /* 0x0007980001587983 */ /* 0x000f220000300a00 */
[----:B------:R-:W-:-:S03]  /*38e10*/  IMAD.WIDE R72, R2, 0x4, R72 ;  /* 0x0000000402487825 */ /* 0x000fc600078e0248 */
[----:B------:R-:W4:Y:S01]  /*38e20*/  LDL.LU.64 R110, [R1+0x7b8] ;  /* 0x0007b800016e7983 */ /* 0x000f220000300a00 */
[----:B-1----:R-:W-:-:S03]  /*38e30*/  IMAD.WIDE R66, R2, 0x4, R84 ;  /* 0x0000000402427825 */ /* 0x002fc600078e0254 */
[----:B------:R-:W4:Y:S04]  /*38e40*/  LDL.LU.64 R108, [R1+0x7c8] ;  /* 0x0007c800016c7983 */ /* 0x000f280000300a00 */
[----:B------:R-:W-:Y:S04]  /*38e50*/  LDGSTS.E [R77+-0x4e600], desc[UR4][R66.64], P3 ;  /* 0xb1a00000424d7fae */ /* 0x000fe80009921844 */
[----:B------:R-:W-:Y:S04]  /*38e60*/  LDGSTS.E [R76+-0x4e200], desc[UR4][R68.64], P3 ;  /* 0xb1e00000444c7fae */ /* 0x000fe80009921844 */
[----:B------:R-:W-:Y:S04]  /*38e70*/  LDGSTS.E [R75+-0x4de00], desc[UR4][R70.64], P3 ;  /* 0xb2200000464b7fae */ /* 0x000fe80009921844 */
[----:B------:R1:W-:Y:S02]  /*38e80*/  LDGSTS.E [R74+-0x4da00], desc[UR4][R72.64], P3 ;  /* 0xb2600000484a7fae */ /* 0x0003e40009921844 */
[----:B-1----:R-:W-:-:S02]  /*38e90*/  IMAD.WIDE R74, R2, 0x4, R94 ;  /* 0x00000004024a7825 */ /* 0x002fc400078e025e */
[----:B------:R-:W4:Y:S04]  /*38ea0*/  LDL.LU.64 R94, [R1+0x7e8] ;  /* 0x0007e800015e7983 */ /* 0x000f280000300a00 */
[----:B------:R-:W4:Y:S04]  /*38eb0*/  LDL.LU.64 R96, [R1+0x850] ;  /* 0x0008500001607983 */ /* 0x000f280000300a00 */
[----:B------:R-:W4:Y:S04]  /*38ec0*/  LDL.LU.64 R228, [R1+0x848] ;  /* 0x0008480001e47983 */ /* 0x000f280000300a00 */
[----:B------:R-:W4:Y:S01]  /*38ed0*/  LDL.LU.64 R232, [R1+0x840] ;  /* 0x0008400001e87983 */ /* 0x000f220000300a00 */
[C---:B------:R-:W-:Y:S01]  /*38ee0*/  VIADD R85, R251.reuse, 0x100000 ;  /* 0x00100000fb557836 */ /* 0x040fe20000000000 */
[----:B------:R-:W-:Y:S01]  /*38ef0*/  IADD3 R84, R251, 0x100000, RZ ;  /* 0x00100000fb547810 */ /* 0x000fe20007ffe0ff */
[----:B------:R-:W-:-:S03]  /*38f00*/  IMAD.WIDE R76, R2, 0x4, R92 ;  /* 0x00000004024c7825 */ /* 0x000fc600078e025c */
[----:B------:R-:W-:Y:S01]  /*38f10*/  LDGSTS.E [R85+-0x4d600], desc[UR4][R74.64], P3 ;  /* 0xb2a000004a557fae */ /* 0x000fe20009921844 */
[----:B------:R-:W-:-:S03]  /*38f20*/  VIADD R93, R251, 0x100000 ;  /* 0x00100000fb5d7836 */ /* 0x000fc60000000000 */
[----:B------:R-:W-:Y:S01]  /*38f30*/  LDGSTS.E [R84+-0x4d200], desc[UR4][R76.64], P3 ;  /* 0xb2e000004c547fae */ /* 0x000fe20009921844 */
[----:B------:R-:W-:Y:S01]  /*38f40*/  IADD3 R92, R251, 0x100000, RZ ;  /* 0x00100000fb5c7810 */ /* 0x000fe20007ffe0ff */
[----:B---3--:R-:W-:-:S04]  /*38f50*/  IMAD.WIDE R78, R2, 0x4, R78 ;  /* 0x00000004024e7825 */ /* 0x008fc800078e024e */
[C---:B--2---:R-:W-:Y:S01]  /*38f60*/  IMAD.WIDE R80, R2.reuse, 0x4, R80 ;  /* 0x0000000402507825 */ /* 0x044fe200078e0250 */
[----:B------:R-:W-:Y:S04]  /*38f70*/  LDGSTS.E [R83+-0x4ce00], desc[UR4][R78.64], P3 ;  /* 0xb32000004e537fae */ /* 0x000fe80009921844 */
[----:B------:R4:W-:Y:S02]  /*38f80*/  LDGSTS.E [R82+-0x4ca00], desc[UR4][R80.64], P3 ;  /* 0xb360000050527fae */ /* 0x0009e40009921844 */
[----:B----4-:R-:W-:-:S04]  /*38f90*/  IMAD.WIDE R82, R2, 0x4, R100 ;  /* 0x0000000402527825 */ /* 0x010fc800078e0264 */
[C---:B------:R-:W-:Y:S01]  /*38fa0*/  IMAD.WIDE R84, R2.reuse, 0x4, R102 ;  /* 0x0000000402547825 */ /* 0x040fe200078e0266 */
[----:B------:R-:W-:Y:S04]  /*38fb0*/  LDGSTS.E [R93+-0x4c600], desc[UR4][R82.64], P3 ;  /* 0xb3a00000525d7fae */ /* 0x000fe80009921844 */
[----:B------:R-:W2:Y:S01]  /*38fc0*/  LDL.LU.64 R102, [R1+0x838] ;  /* 0x0008380001667983 */ /* 0x000ea20000300a00 */
[----:B------:R-:W-:-:S03]  /*38fd0*/  IMAD.WIDE R86, R2, 0x4, R86 ;  /* 0x0000000402567825 */ /* 0x000fc600078e0256 */
[----:B------:R-:W3:Y:S01]  /*38fe0*/  LDL.LU.64 R104, [R1+0x830] ;  /* 0x0008300001687983 */ /* 0x000ee20000300a00 */
[----:B------:R-:W-:-:S03]  /*38ff0*/  IMAD.WIDE R88, R2, 0x4, R88 ;  /* 0x0000000402587825 */ /* 0x000fc600078e0258 */
[----:B------:R1:W-:Y:S01]  /*39000*/  LDGSTS.E [R92+-0x4c200], desc[UR4][R84.64], P3 ;  /* 0xb3e00000545c7fae */ /* 0x0003e20009921844 */
[----:B------:R-:W-:-:S03]  /*39010*/  IADD3 R100, R251, 0x100000, RZ ;  /* 0x00100000fb647810 */ /* 0x000fc60007ffe0ff */
[----:B------:R-:W-:Y:S01]  /*39020*/  LDGSTS.E [R91+-0x4be00], desc[UR4][R86.64], P3 ;  /* 0xb4200000565b7fae */ /* 0x000fe20009921844 */
[----:B------:R-:W-:-:S03]  /*39030*/  VIADD R101, R251, 0x100000 ;  /* 0x00100000fb657836 */ /* 0x000fc60000000000 */
[----:B------:R4:W-:Y:S04]  /*39040*/  LDGSTS.E [R90+-0x4ba00], desc[UR4][R88.64], P3 ;  /* 0xb4600000585a7fae */ /* 0x0009e80009921844 */
[----:B------:R-:W3:Y:S01]  /*39050*/  LDL.LU.64 R236, [R1+0x828] ;  /* 0x0008280001ec7983 */ /* 0x000ee20000300a00 */
[----:B-1----:R-:W-:-:S03]  /*39060*/  IMAD.WIDE R92, R2, 0x4, R108 ;  /* 0x00000004025c7825 */ /* 0x002fc600078e026c */
[----:B------:R-:W3:Y:S01]  /*39070*/  LDL.LU.64 R244, [R1+0x820] ;  /* 0x0008200001f47983 */ /* 0x000ee20000300a00 */
[----:B----4-:R-:W-:-:S03]  /*39080*/  IMAD.WIDE R90, R2, 0x4, R110 ;  /* 0x00000004025a7825 */ /* 0x010fc600078e026e */
[----:B------:R-:W4:Y:S04]  /*39090*/  LDL.LU.64 R110, [R1+0x818] ;  /* 0x00081800016e7983 */ /* 0x000f280000300a00 */
[----:B------:R-:W4:Y:S04]  /*390a0*/  LDL.LU.64 R112, [R1+0x810] ;  /* 0x0008100001707983 */ /* 0x000f280000300a00 */
[----:B------:R-:W-:Y:S04]  /*390b0*/  LDGSTS.E [R101+-0x4b600], desc[UR4][R90.64], P3 ;  /* 0xb4a000005a657fae */ /* 0x000fe80009921844 */
[----:B------:R1:W-:Y:S01]  /*390c0*/  LDGSTS.E [R100+-0x4b200], desc[UR4][R92.64], P3 ;  /* 0xb4e000005c647fae */ /* 0x0003e20009921844 */
[----:B------:R-:W-:-:S03]  /*390d0*/  IMAD.WIDE R94, R2, 0x4, R94 ;  /* 0x00000004025e7825 */ /* 0x000fc600078e025e */
[----:B------:R-:W4:Y:S01]  /*390e0*/  LDL.LU.64 R240, [R1+0x800] ;  /* 0x0008000001f07983 */ /* 0x000f220000300a00 */
[----:B------:R-:W-:-:S03]  /*390f0*/  IMAD.WIDE R96, R2, 0x4, R96 ;  /* 0x0000000402607825 */ /* 0x000fc600078e0260 */
[----:B------:R-:W-:Y:S04]  /*39100*/  LDGSTS.E [R99+-0x4ae00], desc[UR4][R94.64], P3 ;  /* 0xb52000005e637fae */ /* 0x000fe80009921844 */
[----:B------:R1:W-:Y:S02]  /*39110*/  LDGSTS.E [R98+-0x4aa00], desc[UR4][R96.64], P3 ;  /* 0xb560000060627fae */ /* 0x0003e40009921844 */
[C---:B-1----:R-:W-:Y:S02]  /*39120*/  IMAD.WIDE R100, R2.reuse, 0x4, R232 ;  /* 0x0000000402647825 */ /* 0x042fe400078e02e8 */
[----:B------:R-:W4:Y:S04]  /*39130*/  LDL.LU.64 R232, [R1+0x868] ;  /* 0x0008680001e87983 */ /* 0x000f280000300a00 */
[----:B------:R-:W4:Y:S01]  /*39140*/  LDL.LU.64 R118, [R1+0x860] ;  /* 0x0008600001767983 */ /* 0x000f220000300a00 */
[----:B------:R-:W-:-:S03]  /*39150*/  IMAD.WIDE R98, R2, 0x4, R228 ;  /* 0x0000000402627825 */ /* 0x000fc600078e02e4 */
[----:B------:R-:W4:Y:S04]  /*39160*/  LDL.LU.64 R228, [R1+0x878] ;  /* 0x0008780001e47983 */ /* 0x000f280000300a00 */
[----:B------:R-:W4:Y:S04]  /*39170*/  LDL.LU.64 R124, [R1+0x890] ;  /* 0x00089000017c7983 */ /* 0x000f280000300a00 */
[----:B------:R-:W4:Y:S01]  /*39180*/  LDL.LU.64 R122, [R1+0x8a0] ;  /* 0x0008a000017a7983 */ /* 0x000f220000300a00 */
[C---:B------:R-:W-:Y:S01]  /*39190*/  VIADD R109, R251.reuse, 0x100000 ;  /* 0x00100000fb6d7836 */ /* 0x040fe20000000000 */
[----:B------:R-:W-:-:S04]  /*391a0*/  IADD3 R108, R251, 0x100000, RZ ;  /* 0x00100000fb6c7810 */ /* 0x000fc80007ffe0ff */
[----:B------:R-:W-:Y:S04]  /*391b0*/  LDGSTS.E [R109+-0x4a600], desc[UR4][R98.64], P3 ;  /* 0xb5a00000626d7fae */ /* 0x000fe80009921844 */
[----:B------:R-:W-:Y:S01]  /*391c0*/  LDGSTS.E [R108+-0x4a200], desc[UR4][R100.64], P3 ;  /* 0xb5e00000646c7fae */ /* 0x000fe20009921844 */
[----:B--2---:R-:W-:-:S04]  /*391d0*/  IMAD.WIDE R102, R2, 0x4, R102 ;  /* 0x0000000402667825 */ /* 0x004fc800078e0266 */
[C---:B---3--:R-:W-:Y:S01]  /*391e0*/  IMAD.WIDE R104, R2.reuse, 0x4, R104 ;  /* 0x0000000402687825 */ /* 0x048fe200078e0268 */
[----:B------:R-:W-:Y:S04]  /*391f0*/  LDGSTS.E [R107+-0x49e00], desc[UR4][R102.64], P3 ;  /* 0xb6200000666b7fae */ /* 0x000fe80009921844 */
[----:B------:R1:W-:Y:S02]  /*39200*/  LDGSTS.E [R106+-0x49a00], desc[UR4][R104.64], P3 ;  /* 0xb6600000686a7fae */ /* 0x0003e40009921844 */
[----:B-1----:R-:W-:-:S04]  /*39210*/  IMAD.WIDE R106, R2, 0x4, R236 ;  /* 0x00000004026a7825 */ /* 0x002fc800078e02ec */
[C---:B------:R-:W-:Y:S01]  /*39220*/  IMAD.WIDE R108, R2.reuse, 0x4, R244 ;  /* 0x00000004026c7825 */ /* 0x040fe200078e02f4 */
[----:B------:R-:W-:Y:S03]  /*39230*/  LDGSTS.E [R117+-0x49600], desc[UR4][R106.64], P3 ;  /* 0xb6a000006a757fae */ /* 0x000fe60009921844 */
[C---:B----4-:R-:W-:Y:S01]  /*39240*/  IMAD.WIDE R110, R2.reuse, 0x4, R110 ;  /* 0x00000004026e7825 */ /* 0x050fe200078e026e */
[----:B------:R-:W-:Y:S03]  /*39250*/  LDGSTS.E [R116+-0x49200], desc[UR4][R108.64], P3 ;  /* 0xb6e000006c747fae */ /* 0x000fe60009921844 */
[C---:B------:R-:W-:Y:S01]  /*39260*/  IMAD.WIDE R112, R2.reuse, 0x4, R112 ;  /* 0x0000000402707825 */ /* 0x040fe200078e0270 */
[----:B------:R-:W-:Y:S04]  /*39270*/  LDGSTS.E [R115+-0x48e00], desc[UR4][R110.64], P3 ;  /* 0xb72000006e737fae */ /* 0x000fe80009921844 */
[----:B------:R1:W-:Y:S04]  /*39280*/  LDGSTS.E [R114+-0x48a00], desc[UR4][R112.64], P3 ;  /* 0xb760000070727fae */ /* 0x0003e80009921844 */
[----:B------:R-:W2:Y:S01]  /*39290*/  LDL.LU.64 R244, [R1+0x8c0] ;  /* 0x0008c00001f47983 */ /* 0x000ea20000300a00 */
[----:B------:R-:W-:-:S03]  /*392a0*/  IMAD.WIDE R14, R2, 0x4, R240 ;  /* 0x00000004020e7825 */ /* 0x000fc600078e02f0 */
[----:B------:R-:W3:Y:S04]  /*392b0*/  LDL.LU.64 R240, [R1+0x8d0] ;  /* 0x0008d00001f07983 */ /* 0x000ee80000300a00 */
[----:B------:R-:W4:Y:S01]  /*392c0*/  LDL.LU.64 R236, [R1+0x8e8] ;  /* 0x0008e80001ec7983 */ /* 0x000f220000300a00 */
[----:B-1----:R-:W-:-:S04]  /*392d0*/  IMAD.WIDE R114, R2, 0x4, R232 ;  /* 0x0000000402727825 */ /* 0x002fc800078e02e8 */
[----:B------:R-:W-:Y:S01]  /*392e0*/  IMAD.WIDE R116, R2, 0x4, R118 ;  /* 0x0000000402747825 */ /* 0x000fe200078e0276 */
[----:B------:R-:W-:Y:S03]  /*392f0*/  LDGSTS.E [R121+-0x48600], desc[UR4][R114.64], P3 ;  /* 0xb7a0000072797fae */ /* 0x000fe60009921844 */
[----:B------:R-:W-:Y:S01]  /*39300*/  VIADD R119, R252, 0x100000 ;  /* 0x00100000fc777836 */ /* 0x000fe20000000000 */
[----:B------:R1:W-:Y:S01]  /*39310*/  STL.64 [R1+0x20], R14 ;  /* 0x0000200e01007387 */ /* 0x0003e20000100a00 */
[----:B------:R-:W-:-:S03]  /*39320*/  IMAD.WIDE R12, R2, 0x4, R228 ;  /* 0x00000004020c7825 */ /* 0x000fc600078e02e4 */
[----:B------:R-:W-:Y:S01]  /*39330*/  LDGSTS.E [R120+-0x48200], desc[UR4][R116.64], P3 ;  /* 0xb7e0000074787fae */ /* 0x000fe20009921844 */
[----:B------:R-:W-:-:S03]  /*39340*/  VIADD R118, R252, 0x100000 ;  /* 0x00100000fc767836 */ /* 0x000fc60000000000 */
[----:B------:R-:W4:Y:S04]  /*39350*/  LDL.LU.64 R232, [R1+0x8f8] ;  /* 0x0008f80001e87983 */ /* 0x000f280000300a00 */
[----:B------:R1:W-:Y:S04]  /*39360*/  LDGSTS.E [R119+-0x5fd00], desc[UR4][R14.64], P3 ;  /* 0xa03000000e777fae */ /* 0x0003e80009921844 */
[----:B------:R-:W4:Y:S04]  /*39370*/  LDL.LU.64 R228, [R1+0x908] ;  /* 0x0009080001e47983 */ /* 0x000f280000300a00 */
[----:B------:R1:W-:Y:S02]  /*39380*/  STL.64 [R1+0x18], R12 ;  /* 0x0000180c01007387 */ /* 0x0003e40000100a00 */
[----:B-1----:R-:W-:-:S02]  /*39390*/  IMAD.WIDE R14, R2, 0x4, R124 ;  /* 0x00000004020e7825 */ /* 0x002fc400078e027c */
[----:B------:R1:W-:Y:S04]  /*393a0*/  LDGSTS.E [R118+-0x5f900], desc[UR4][R12.64], P3 ;  /* 0xa07000000c767fae */ /* 0x0003e80009921844 */
[----:B------:R-:W4:Y:S04]  /*393b0*/  LDL.LU.64 R128, [R1+0x920] ;  /* 0x0009200001807983 */ /* 0x000f280000300a00 */
[----:B------:R1:W-:Y:S02]  /*393c0*/  STL.64 [R1+0x10], R14 ;  /* 0x0000100e01007387 */ /* 0x0003e40000100a00 */
[----:B-1----:R-:W-:-:S02]  /*393d0*/  IMAD.WIDE R12, R2, 0x4, R122 ;  /* 0x00000004020c7825 */ /* 0x002fc400078e027a */
[----:B------:R-:W4:Y:S04]  /*393e0*/  LDL.LU.64 R126, [R1+0x930] ;  /* 0x00093000017e7983 */ /* 0x000f280000300a00 */
[----:B------:R-:W4:Y:S04]  /*393f0*/  LDL.LU.64 R122, [R1+0x940] ;  /* 0x00094000017a7983 */ /* 0x000f280000300a00 */
[----:B------:R1:W-:Y:S04]  /*39400*/  STL.64 [R1+0x8], R12 ;  /* 0x0000080c01007387 */ /* 0x0003e80000100a00 */
        /* <DEDUP_REMOVED lines=35> */
[----:B------:R-:W-:-:S02]  /*39640*/  IADD3 R120, R252, 0x100000, RZ ;  /* 0x00100000fc787810 */ /* 0x000fc40007ffe0ff */
[----:B------:R-:W4:Y:S04]  /*39650*/  LDL.LU.64 R194, [R1+0xbe8] ;  /* 0x000be80001c27983 */ /* 0x000f280000300a00 */
[----:B------:R1:W-:Y:S04]  /*39660*/  LDGSTS.E [R121+-0x5f500], desc[UR4][R14.64], P3 ;  /* 0xa0b000000e797fae */ /* 0x0003e80009921844 */
[----:B------:R1:W-:Y:S04]  /*39670*/  LDGSTS.E [R120+-0x5f100], desc[UR4][R12.64], P3 ;  /* 0xa0f000000c787fae */ /* 0x0003e80009921844 */
[----:B------:R-:W-:Y:S04]  /*39680*/  LDGSTS.E [R119+-0x5ed00], desc[UR4][R8.64], P3 ;  /* 0xa130000008777fae */ /* 0x000fe80009921844 */
[----:B------:R-:W4:Y:S01]  /*39690*/  LDL.LU.64 R206, [R1+0xbe0] ;  /* 0x000be00001ce7983 */ /* 0x000f220000300a00 */
[C---:B------:R-:W-:Y:S01]  /*396a0*/  VIADD R201, R252.reuse, 0x100000 ;  /* 0x00100000fcc97836 */ /* 0x040fe20000000000 */
[----:B-1----:R-:W1:Y:S01]  /*396b0*/  LDC R15, c[0x0][0x230] ;  /* 0x00008c00ff0f7b82 */ /* 0x002e620000000800 */
[----:B------:R-:W-:-:S02]  /*396c0*/  VIADD R200, R252, 0x100000 ;  /* 0x00100000fcc87836 */ /* 0x000fc40000000000 */
[C---:B------:R-:W-:Y:S02]  /*396d0*/  VIADD R209, R252.reuse, 0x100000 ;  /* 0x00100000fcd17836 */ /* 0x040fe40000000000 */
[C---:B------:R-:W-:Y:S02]  /*396e0*/  VIADD R208, R252.reuse, 0x100000 ;  /* 0x00100000fcd07836 */ /* 0x040fe40000000000 */
[C---:B------:R-:W-:Y:S01]  /*396f0*/  VIADD R217, R252.reuse, 0x100000 ;  /* 0x00100000fcd97836 */ /* 0x040fe20000000000 */
[----:B------:R-:W1:Y:S01]  /*39700*/  LDC R14, c[0x0][0x230] ;  /* 0x00008c00ff0e7b82 */ /* 0x000e620000000800 */
[C---:B------:R-:W-:Y:S02]  /*39710*/  VIADD R216, R252.reuse, 0x100000 ;  /* 0x00100000fcd87836 */ /* 0x040fe40000000000 */
[C---:B------:R-:W-:Y:S02]  /*39720*/  VIADD R26, R252.reuse, 0x100000 ;  /* 0x00100000fc1a7836 */ /* 0x040fe40000000000 */
[C---:B------:R-:W-:Y:S01]  /*39730*/  VIADD R25, R252.reuse, 0x100000 ;  /* 0x00100000fc197836 */ /* 0x040fe20000000000 */
[C---:B------:R-:W-:Y:S01]  /*39740*/  IADD3 R23, R252.reuse, 0x100000, RZ ;  /* 0x00100000fc177810 */ /* 0x040fe20007ffe0ff */
[C---:B------:R-:W-:Y:S01]  /*39750*/  VIADD R24, R252.reuse, 0x100000 ;  /* 0x00100000fc187836 */ /* 0x040fe20000000000 */
[----:B------:R-:W-:Y:S01]  /*39760*/  IADD3 R19, R19, -0x183, RZ ;  /* 0xfffffe7d13137810 */ /* 0x000fe20007ffe0ff */
[----:B------:R-:W-:Y:S01]  /*39770*/  VIADD R22, R252, 0x100000 ;  /* 0x00100000fc167836 */ /* 0x000fe20000000000 */
[----:B------:R-:W1:Y:S01]  /*39780*/  LDC R13, c[0x0][0x230] ;  /* 0x00008c00ff0d7b82 */ /* 0x000e620000000800 */
[----:B--2---:R-:W-:-:S07]  /*39790*/  IMAD.WIDE R244, R2, 0x4, R244 ;  /* 0x0000000402f47825 */ /* 0x004fce00078e02f4 */
[----:B------:R-:W2:Y:S01]  /*397a0*/  LDC R12, c[0x0][0x230] ;  /* 0x00008c00ff0c7b82 */ /* 0x000ea20000000800 */
[C---:B---3--:R-:W-:Y:S01]  /*397b0*/  IMAD.WIDE R240, R2.reuse, 0x4, R240 ;  /* 0x0000000402f07825 */ /* 0x048fe200078e02f0 */
[----:B------:R-:W-:Y:S03]  /*397c0*/  LDGSTS.E [R118+-0x5e900], desc[UR4][R244.64], P3 ;  /* 0xa1700000f4767fae */ /* 0x000fe60009921844 */
[C---:B----4-:R-:W-:Y:S01]  /*397d0*/  IMAD.WIDE R236, R2.reuse, 0x4, R236 ;  /* 0x0000000402ec7825 */ /* 0x050fe200078e02ec */
[----:B------:R-:W-:Y:S04]  /*397e0*/  LDGSTS.E [R121+-0x5e500], desc[UR4][R240.64], P3 ;  /* 0xa1b00000f0797fae */ /* 0x000fe80009921844 */
[----:B------:R-:W-:Y:S01]  /*397f0*/  LDGSTS.E [R119+-0x5e100], desc[UR4][R236.64], P3 ;  /* 0xa1f00000ec777fae */ /* 0x000fe20009921844 */
[----:B------:R-:W-:-:S05]  /*39800*/  IMAD.WIDE R232, R2, 0x4, R232 ;  /* 0x0000000402e87825 */ /* 0x000fca00078e02e8 */
[----:B------:R3:W-:Y:S01]  /*39810*/  LDGSTS.E [R118+-0x5dd00], desc[UR4][R232.64], P3 ;  /* 0xa2300000e8767fae */ /* 0x0007e20009921844 */
[----:B------:R-:W-:-:S05]  /*39820*/  IMAD.WIDE R228, R2, 0x4, R228 ;  /* 0x0000000402e47825 */ /* 0x000fca00078e02e4 */
[----:B------:R4:W-:Y:S01]  /*39830*/  LDGSTS.E [R120+-0x5d900], desc[UR4][R228.64], P3 ;  /* 0xa2700000e4787fae */ /* 0x0009e20009921844 */
[----:B---3--:R-:W-:Y:S01]  /*39840*/  IMAD.WIDE R118, R2, 0x4, R128 ;  /* 0x0000000402767825 */ /* 0x008fe200078e0280 */
[----:B------:R-:W-:-:S03]  /*39850*/  IADD3 R128, R252, 0x100000, RZ ;  /* 0x00100000fc807810 */ /* 0x000fc60007ffe0ff */
[----:B------:R-:W-:Y:S02]  /*39860*/  VIADD R129, R252, 0x100000 ;  /* 0x00100000fc817836 */ /* 0x000fe40000000000 */
[----:B----4-:R-:W-:-:S03]  /*39870*/  IMAD.WIDE R120, R2, 0x4, R126 ;  /* 0x0000000402787825 */ /* 0x010fc600078e027e */
[----:B------:R-:W-:Y:S01]  /*39880*/  LDGSTS.E [R129+-0x5d500], desc[UR4][R118.64], P3 ;  /* 0xa2b0000076817fae */ /* 0x000fe20009921844 */
[----:B------:R-:W-:Y:S02]  /*39890*/  VIADD R127, R252, 0x100000 ;  /* 0x00100000fc7f7836 */ /* 0x000fe40000000000 */
[----:B------:R-:W-:-:S03]  /*398a0*/  IMAD.WIDE R122, R2, 0x4, R122 ;  /* 0x00000004027a7825 */ /* 0x000fc600078e027a */
[----:B------:R-:W-:Y:S01]  /*398b0*/  LDGSTS.E [R127+-0x5d100], desc[UR4][R120.64], P3 ;  /* 0xa2f00000787f7fae */ /* 0x000fe20009921844 */
[----:B------:R-:W-:Y:S02]  /*398c0*/  VIADD R126, R252, 0x100000 ;  /* 0x00100000fc7e7836 */ /* 0x000fe40000000000 */
[----:B------:R-:W-:-:S03]  /*398d0*/  IMAD.WIDE R124, R2, 0x4, R124 ;  /* 0x00000004027c7825 */ /* 0x000fc600078e027c */
[----:B------:R3:W-:Y:S04]  /*398e0*/  LDGSTS.E [R126+-0x5cd00], desc[UR4][R122.64], P3 ;  /* 0xa33000007a7e7fae */ /* 0x0007e80009921844 */
[----:B------:R4:W-:Y:S01]  /*398f0*/  LDGSTS.E [R128+-0x5c900], desc[UR4][R124.64], P3 ;  /* 0xa37000007c807fae */ /* 0x0009e20009921844 */
[----:B------:R-:W-:-:S04]  /*39900*/  IMAD.WIDE R130, R2, 0x4, R130 ;  /* 0x0000000402827825 */ /* 0x000fc800078e0282 */
[----:B---3--:R-:W-:Y:S01]  /*39910*/  IMAD.WIDE R126, R2, 0x4, R136 ;  /* 0x00000004027e7825 */ /* 0x008fe200078e0288 */
[----:B------:R-:W-:-:S03]  /*39920*/  IADD3 R136, R252, 0x100000, RZ ;  /* 0x00100000fc887810 */ /* 0x000fc60007ffe0ff */
[----:B----4-:R-:W-:-:S04]  /*39930*/  IMAD.WIDE R128, R2, 0x4, R134 ;  /* 0x0000000402807825 */ /* 0x010fc800078e0286 */
[C---:B------:R-:W-:Y:S02]  /*39940*/  VIADD R137, R252.reuse, 0x100000 ;  /* 0x00100000fc897836 */ /* 0x040fe40000000000 */
[C---:B------:R-:W-:Y:S02]  /*39950*/  VIADD R135, R252.reuse, 0x100000 ;  /* 0x00100000fc877836 */ /* 0x040fe40000000000 */
[----:B------:R-:W-:Y:S01]  /*39960*/  VIADD R134, R252, 0x100000 ;  /* 0x00100000fc867836 */ /* 0x000fe20000000000 */
[----:B------:R-:W-:Y:S01]  /*39970*/  LDGSTS.E [R137+-0x5c500], desc[UR4][R126.64], P3 ;  /* 0xa3b000007e897fae */ /* 0x000fe20009921844 */
[----:B------:R-:W-:-:S03]  /*39980*/  IMAD.WIDE R132, R2, 0x4, R132 ;  /* 0x0000000402847825 */ /* 0x000fc600078e0284 */
[----:B------:R-:W-:Y:S04]  /*39990*/  LDGSTS.E [R135+-0x5c100], desc[UR4][R128.64], P3 ;  /* 0xa3f0000080877fae */ /* 0x000fe80009921844 */
[----:B------:R3:W-:Y:S01]  /*399a0*/  LDGSTS.E [R134+-0x5bd00], desc[UR4][R130.64], P3 ;  /* 0xa430000082867fae */ /* 0x0007e20009921844 */
[----:B------:R-:W-:-:S03]  /*399b0*/  IMAD.WIDE R138, R2, 0x4, R138 ;  /* 0x00000004028a7825 */ /* 0x000fc600078e028a */
        /* <DEDUP_REMOVED lines=8> */
[----:B------:R-:W-:Y:S04]  /*39a40*/  LDGSTS.E [R145+-0x5b500], desc[UR4][R134.64], P3 ;  /* 0xa4b0000086917fae */ /* 0x000fe80009921844 */
        /* <DEDUP_REMOVED lines=37> */
[----:B------:R3:W-:Y:S04]  /*39ca0*/  LDGSTS.E [R166+-0x4fd00], desc[UR4][R162.64], P3 ;  /* 0xb0300000a2a67fae */ /* 0x0007e80009921844 */
[----:B------:R4:W-:Y:S01]  /*39cb0*/  LDGSTS.E [R168+-0x4f900], desc[UR4][R164.64], P3 ;  /* 0xb0700000a4a87fae */ /* 0x0009e20009921844 */
[----:B------:R-:W-:-:S04]  /*39cc0*/  IMAD.WIDE R170, R2, 0x4, R170 ;  /* 0x0000000402aa7825 */ /* 0x000fc800078e02aa */
[----:B------:R-:W-:-:S04]  /*39cd0*/  IMAD.WIDE R172, R2, 0x4, R172 ;  /* 0x0000000402ac7825 */ /* 0x000fc800078e02ac */
[----:B---3--:R-:W-:-:S04]  /*39ce0*/  IMAD.WIDE R166, R2, 0x4, R174 ;  /* 0x0000000402a67825 */ /* 0x008fc800078e02ae */
[----:B----4-:R-:W-:Y:S01]  /*39cf0*/  IMAD.WIDE R168, R2, 0x4, R176 ;  /* 0x0000000402a87825 */ /* 0x010fe200078e02b0 */
[----:B------:R-:W-:-:S03]  /*39d00*/  IADD3 R174, R252, 0x100000, RZ ;  /* 0x00100000fcae7810 */ /* 0x000fc60007ffe0ff */
[C---:B------:R-:W-:Y:S02]  /*39d10*/  VIADD R177, R252.reuse, 0x100000 ;  /* 0x00100000fcb17836 */ /* 0x040fe40000000000 */
[C---:B------:R-:W-:Y:S02]  /*39d20*/  VIADD R176, R252.reuse, 0x100000 ;  /* 0x00100000fcb07836 */ /* 0x040fe40000000000 */
[----:B------:R-:W-:Y:S01]  /*39d30*/  VIADD R175, R252, 0x100000 ;  /* 0x00100000fcaf7836 */ /* 0x000fe20000000000 */
[----:B------:R-:W-:Y:S04]  /*39d40*/  LDGSTS.E [R177+-0x4f500], desc[UR4][R166.64], P3 ;  /* 0xb0b00000a6b17fae */ /* 0x000fe80009921844 */
[----:B------:R3:W-:Y:S04]  /*39d50*/  LDGSTS.E [R176+-0x4f100], desc[UR4][R168.64], P3 ;  /* 0xb0f00000a8b07fae */ /* 0x0007e80009921844 */
[----:B------:R-:W-:Y:S01]  /*39d60*/  LDGSTS.E [R175+-0x4ed00], desc[UR4][R170.64], P3 ;  /* 0xb1300000aaaf7fae */ /* 0x000fe20009921844 */
[----:B------:R-:W-:-:S03]  /*39d70*/  IMAD.WIDE R178, R2, 0x4, R178 ;  /* 0x0000000402b27825 */ /* 0x000fc600078e02b2 */
[----:B------:R4:W-:Y:S01]  /*39d80*/  LDGSTS.E [R174+-0x4e900], desc[UR4][R172.64], P3 ;  /* 0xb1700000acae7fae */ /* 0x0009e20009921844 */
[----:B---3--:R-:W-:-:S04]  /*39d90*/  IMAD.WIDE R176, R2, 0x4, R180 ;  /* 0x0000000402b07825 */ /* 0x008fc800078e02b4 */
[----:B------:R-:W-:-:S04]  /*39da0*/  IMAD.WIDE R180, R2, 0x4, R190 ;  /* 0x0000000402b47825 */ /* 0x000fc800078e02be */
[C---:B----4-:R-:W-:Y:S02]  /*39db0*/  IMAD.WIDE R174, R2.reuse, 0x4, R196 ;  /* 0x0000000402ae7825 */ /* 0x050fe400078e02c4 */
[----:B------:R-:W3:Y:S04]  /*39dc0*/  LDL.LU.64 R196, [R1+0xbd8] ;  /* 0x000bd80001c47983 */ /* 0x000ee80000300a00 */
[----:B------:R-:W-:Y:S04]  /*39dd0*/  LDGSTS.E [R185+-0x4e500], desc[UR4][R174.64], P3 ;  /* 0xb1b00000aeb97fae */ /* 0x000fe80009921844 */
[----:B------:R-:W-:Y:S04]  /*39de0*/  LDGSTS.E [R184+-0x4e100], desc[UR4][R176.64], P3 ;  /* 0xb1f00000b0b87fae */ /* 0x000fe80009921844 */
[----:B------:R-:W-:Y:S04]  /*39df0*/  LDGSTS.E [R183+-0x4dd00], desc[UR4][R178.64], P3 ;  /* 0xb2300000b2b77fae */ /* 0x000fe80009921844 */
[----:B------:R-:W4:Y:S04]  /*39e00*/  LDL.LU.64 R220, [R1+0xbd0] ;  /* 0x000bd00001dc7983 */ /* 0x000f280000300a00 */
[----:B------:R1:W-:Y:S04]  /*39e10*/  LDGSTS.E [R182+-0x4d900], desc[UR4][R180.64], P3 ;  /* 0xb2700000b4b67fae */ /* 0x0003e80009921844 */
[----:B------:R-:W2:Y:S04]  /*39e20*/  LDL.LU.64 R202, [R1+0xbc8] ;  /* 0x000bc80001ca7983 */ /* 0x000ea80000300a00 */
[----:B------:R-:W2:Y:S01]  /*39e30*/  LDL.LU.64 R214, [R1+0xbc0] ;  /* 0x000bc00001d67983 */ /* 0x000ea20000300a00 */
[----:B-1----:R-:W-:-:S03]  /*39e40*/  IMAD.WIDE R182, R2, 0x4, R204 ;  /* 0x0000000402b67825 */ /* 0x002fc600078e02cc */
[----:B------:R-:W2:Y:S01]  /*39e50*/  LDL.LU.64 R204, [R1+0xbb8] ;  /* 0x000bb80001cc7983 */ /* 0x000ea20000300a00 */
[----:B------:R-:W-:-:S03]  /*39e60*/  IMAD.WIDE R184, R2, 0x4, R186 ;  /* 0x0000000402b87825 */ /* 0x000fc600078e02ba */
[----:B------:R-:W2:Y:S01]  /*39e70*/  LDL.LU.64 R224, [R1+0xbb0] ;  /* 0x000bb00001e07983 */ /* 0x000ea20000300a00 */
[C---:B------:R-:W-:Y:S01]  /*39e80*/  IADD3 R190, R252.reuse, 0x100000, RZ ;  /* 0x00100000fcbe7810 */ /* 0x040fe20007ffe0ff */
[----:B------:R-:W-:Y:S02]  /*39e90*/  VIADD R191, R252, 0x100000 ;  /* 0x00100000fcbf7836 */ /* 0x000fe40000000000 */
[C---:B------:R-:W-:Y:S01]  /*39ea0*/  IMAD.WIDE R186, R2.reuse, 0x4, R198 ;  /* 0x0000000402ba7825 */ /* 0x040fe200078e02c6 */
[----:B------:R-:W-:Y:S03]  /*39eb0*/  LDGSTS.E [R193+-0x4d500], desc[UR4][R182.64], P3 ;  /* 0xb2b00000b6c17fae */ /* 0x000fe60009921844 */
[C---:B------:R-:W-:Y:S01]  /*39ec0*/  IMAD.WIDE R188, R2.reuse, 0x4, R188 ;  /* 0x0000000402bc7825 */ /* 0x040fe200078e02bc */
[----:B------:R-:W-:Y:S04]  /*39ed0*/  LDGSTS.E [R192+-0x4d100], desc[UR4][R184.64], P3 ;  /* 0xb2f00000b8c07fae */ /* 0x000fe80009921844 */
[----:B------:R-:W-:Y:S04]  /*39ee0*/  LDGSTS.E [R191+-0x4cd00], desc[UR4][R186.64], P3 ;  /* 0xb3300000babf7fae */ /* 0x000fe80009921844 */
[----:B------:R1:W-:Y:S04]  /*39ef0*/  LDGSTS.E [R190+-0x4c900], desc[UR4][R188.64], P3 ;  /* 0xb3700000bcbe7fae */ /* 0x0003e80009921844 */
[----:B------:R-:W2:Y:S04]  /*39f00*/  LDL.LU.64 R234, [R1+0xba8] ;  /* 0x000ba80001ea7983 */ /* 0x000ea80000300a00 */
[----:B------:R-:W2:Y:S01]  /*39f10*/  LDL.LU.64 R210, [R1+0xba0] ;  /* 0x000ba00001d27983 */ /* 0x000ea20000300a00 */
[----:B-1----:R-:W-:-:S03]  /*39f20*/  IMAD.WIDE R190, R2, 0x4, R212 ;  /* 0x0000000402be7825 */ /* 0x002fc600078e02d4 */
[----:B------:R-:W2:Y:S04]  /*39f30*/  LDL.LU.64 R212, [R1+0xb98] ;  /* 0x000b980001d47983 */ /* 0x000ea80000300a00 */
[----:B------:R-:W2:Y:S04]  /*39f40*/  LDL.LU.64 R242, [R1+0xb90] ;  /* 0x000b900001f27983 */ /* 0x000ea80000300a00 */
[----:B------:R-:W2:Y:S01]  /*39f50*/  LDL.LU.64 R238, [R1+0xb88] ;  /* 0x000b880001ee7983 */ /* 0x000ea20000300a00 */
[----:B------:R-:W-:Y:S01]  /*39f60*/  IMAD.WIDE R192, R2, 0x4, R194 ;  /* 0x0000000402c07825 */ /* 0x000fe200078e02c2 */
[----:B------:R-:W-:-:S02]  /*39f70*/  IADD3 R198, R252, 0x100000, RZ ;  /* 0x00100000fcc67810 */ /* 0x000fc40007ffe0ff */
[----:B------:R-:W-:Y:S01]  /*39f80*/  LDGSTS.E [R201+-0x4c500], desc[UR4][R190.64], P3 ;  /* 0xb3b00000bec97fae */ /* 0x000fe20009921844 */
[----:B------:R-:W-:Y:S02]  /*39f90*/  VIADD R199, R252, 0x100000 ;  /* 0x00100000fcc77836 */ /* 0x000fe40000000000 */
[----:B------:R-:W-:Y:S01]  /*39fa0*/  IMAD.WIDE R194, R2, 0x4, R206 ;  /* 0x0000000402c27825 */ /* 0x000fe200078e02ce */
[----:B------:R-:W-:Y:S04]  /*39fb0*/  LDGSTS.E [R200+-0x4c100], desc[UR4][R192.64], P3 ;  /* 0xb3f00000c0c87fae */ /* 0x000fe80009921844 */
[----:B------:R-:W-:Y:S01]  /*39fc0*/  LDGSTS.E [R199+-0x4bd00], desc[UR4][R194.64], P3 ;  /* 0xb4300000c2c77fae */ /* 0x000fe20009921844 */
[C---:B------:R-:W-:Y:S01]  /*39fd0*/  VIADD R207, R252.reuse, 0x100000 ;  /* 0x00100000fccf7836 */ /* 0x040fe20000000000 */
[----:B------:R-:W-:-:S02]  /*39fe0*/  IADD3 R206, R252, 0x100000, RZ ;  /* 0x00100000fcce7810 */ /* 0x000fc40007ffe0ff */
[----:B------:R-:W2:Y:S01]  /*39ff0*/  LDL.LU.64 R218, [R1+0xb80] ;  /* 0x000b800001da7983 */ /* 0x000ea20000300a00 */
[----:B---3--:R-:W-:-:S05]  /*3a000*/  IMAD.WIDE R196, R2, 0x4, R196 ;  /* 0x0000000402c47825 */ /* 0x008fca00078e02c4 */
[----:B------:R4:W-:Y:S02]  /*3a010*/  LDGSTS.E [R198+-0x4b900], desc[UR4][R196.64], P3 ;  /* 0xb4700000c4c67fae */ /* 0x0009e40009921844 */
[C---:B----4-:R-:W-:Y:S02]  /*3a020*/  IMAD.WIDE R198, R2.reuse, 0x4, R220 ;  /* 0x0000000402c67825 */ /* 0x050fe400078e02dc */
[----:B------:R-:W3:Y:S04]  /*3a030*/  LDL.LU.64 R220, [R1+0xb78] ;  /* 0x000b780001dc7983 */ /* 0x000ee80000300a00 */
[----:B------:R-:W-:Y:S01]  /*3a040*/  LDGSTS.E [R209+-0x4b500], desc[UR4][R198.64], P3 ;  /* 0xb4b00000c6d17fae */ /* 0x000fe20009921844 */
[----:B--2---:R-:W-:-:S03]  /*3a050*/  IMAD.WIDE R200, R2, 0x4, R202 ;  /* 0x0000000402c87825 */ /* 0x004fc600078e02ca */
[----:B------:R-:W2:Y:S01]  /*3a060*/  LDL.LU.64 R222, [R1+0xb70] ;  /* 0x000b700001de7983 */ /* 0x000ea20000300a00 */
[----:B------:R-:W-:-:S03]  /*3a070*/  IMAD.WIDE R202, R2, 0x4, R214 ;  /* 0x0000000402ca7825 */ /* 0x000fc600078e02d6 */
[----:B------:R-:W-:Y:S01]  /*3a080*/  LDGSTS.E [R208+-0x4b100], desc[UR4][R200.64], P3 ;  /* 0xb4f00000c8d07fae */ /* 0x000fe20009921844 */
[----:B------:R-:W-:-:S03]  /*3a090*/  IMAD.WIDE R204, R2, 0x4, R204 ;  /* 0x0000000402cc7825 */ /* 0x000fc600078e02cc */
[----:B------:R-:W-:Y:S04]  /*3a0a0*/  LDGSTS.E [R207+-0x4ad00], desc[UR4][R202.64], P3 ;  /* 0xb5300000cacf7fae */ /* 0x000fe80009921844 */
[----:B------:R1:W-:Y:S01]  /*3a0b0*/  LDGSTS.E [R206+-0x4a900], desc[UR4][R204.64], P3 ;  /* 0xb5700000ccce7fae */ /* 0x0003e20009921844 */
[----:B------:R-:W-:Y:S02]  /*3a0c0*/  VIADD R215, R252, 0x100000 ;  /* 0x00100000fcd77836 */ /* 0x000fe40000000000 */
[----:B-1----:R-:W-:Y:S02]  /*3a0d0*/  IMAD.WIDE R206, R2, 0x4, R224 ;  /* 0x0000000402ce7825 */ /* 0x002fe400078e02e0 */
[----:B------:R-:W4:Y:S01]  /*3a0e0*/  LDL.LU.64 R224, [R1+0xb68] ;  /* 0x000b680001e07983 */ /* 0x000f220000300a00 */
[----:B------:R-:W-:-:S03]  /*3a0f0*/  IADD3 R214, R252, 0x100000, RZ ;  /* 0x00100000fcd67810 */ /* 0x000fc60007ffe0ff */
[----:B------:R-:W-:Y:S01]  /*3a100*/  LDGSTS.E [R217+-0x4a500], desc[UR4][R206.64], P3 ;  /* 0xb5b00000ced97fae */ /* 0x000fe20009921844 */
[----:B------:R-:W-:-:S04]  /*3a110*/  IMAD.WIDE R208, R2, 0x4, R234 ;  /* 0x0000000402d07825 */ /* 0x000fc800078e02ea */
[C---:B------:R-:W-:Y:S01]  /*3a120*/  IMAD.WIDE R210, R2.reuse, 0x4, R210 ;  /* 0x0000000402d27825 */ /* 0x040fe200078e02d2 */
[----:B------:R-:W-:Y:S04]  /*3a130*/  LDGSTS.E [R216+-0x4a100], desc[UR4][R208.64], P3 ;  /* 0xb5f00000d0d87fae */ /* 0x000fe80009921844 */
[----:B------:R-:W-:Y:S01]  /*3a140*/  LDGSTS.E [R215+-0x49d00], desc[UR4][R210.64], P3 ;  /* 0xb6300000d2d77fae */ /* 0x000fe20009921844 */
[----:B------:R-:W-:-:S05]  /*3a150*/  IMAD.WIDE R212, R2, 0x4, R212 ;  /* 0x0000000402d47825 */ /* 0x000fca00078e02d4 */
[----:B------:R1:W-:Y:S02]  /*3a160*/  LDGSTS.E [R214+-0x49900], desc[UR4][R212.64], P3 ;  /* 0xb6700000d4d67fae */ /* 0x0003e40009921844 */
[C---:B-1----:R-:W-:Y:S02]  /*3a170*/  IMAD.WIDE R214, R2.reuse, 0x4, R242 ;  /* 0x0000000402d67825 */ /* 0x042fe400078e02f2 */
[----:B------:R-:W4:Y:S04]  /*3a180*/  LDL.LU.64 R242, [R1+0xb60] ;  /* 0x000b600001f27983 */ /* 0x000f280000300a00 */
[----:B------:R-:W4:Y:S04]  /*3a190*/  LDL.LU.64 R16, [R1+0xb58] ;  /* 0x000b580001107983 */ /* 0x000f280000300a00 */
[----:B------:R1:W-:Y:S04]  /*3a1a0*/  LDGSTS.E [R216+-0x49500], desc[UR4][R214.64], P3 ;  /* 0xb6b00000d6d87fae */ /* 0x0003e80009921844 */
[----:B------:R-:W4:Y:S01]  /*3a1b0*/  LDL.LU.64 R230, [R1+0xb50] ;  /* 0x000b500001e67983 */ /* 0x000f220000300a00 */
[----:B-1----:R-:W-:-:S03]  /*3a1c0*/  IMAD.WIDE R216, R2, 0x4, R238 ;  /* 0x0000000402d87825 */ /* 0x002fc600078e02ee */
[----:B------:R-:W4:Y:S01]  /*3a1d0*/  LDL.LU.64 R238, [R1+0xb48] ;  /* 0x000b480001ee7983 */ /* 0x000f220000300a00 */
[----:B------:R-:W-:-:S03]  /*3a1e0*/  IMAD.WIDE R218, R2, 0x4, R218 ;  /* 0x0000000402da7825 */ /* 0x000fc600078e02da */
[----:B------:R-:W-:Y:S04]  /*3a1f0*/  LDGSTS.E [R26+-0x49100], desc[UR4][R216.64], P3 ;  /* 0xb6f00000d81a7fae */ /* 0x000fe80009921844 */
[----:B------:R-:W-:Y:S01]  /*3a200*/  LDGSTS.E [R25+-0x48d00], desc[UR4][R218.64], P3 ;  /* 0xb7300000da197fae */ /* 0x000fe20009921844 */
[----:B------:R-:W-:Y:S02]  /*3a210*/  VIADD R21, R21, 0xfffffe7f ;  /* 0xfffffe7f15157836 */ /* 0x000fe40000000000 */
[----:B------:R-:W-:Y:S02]  /*3a220*/  VIADD R15, R15, 0xfffffe5f ;  /* 0xfffffe5f0f0f7836 */ /* 0x000fe40000000000 */
[----:B------:R-:W-:Y:S02]  /*3a230*/  VIADD R14, R14, 0xfffffe5e ;  /* 0xfffffe5e0e0e7836 */ /* 0x000fe40000000000 */
[----:B------:R-:W-:Y:S01]  /*3a240*/  VIADD R20, R20, 0xfffffe7e ;  /* 0xfffffe7e14147836 */ /* 0x000fe20000000000 */
[----:B------:R-:W-:-:S02]  /*3a250*/  ISETP.GE.U32.AND P6, PT, R21, 0x7ffffe40, PT ;  /* 0x7ffffe401500780c */ /* 0x000fc40003fc6070 */
[----:B------:R-:W-:Y:S02]  /*3a260*/  ISETP.GE.U32.AND P4, PT, R15, 0x7ffffe20, PT ;  /* 0x7ffffe200f00780c */ /* 0x000fe40003f86070 */
[----:B------:R-:W-:Y:S02]  /*3a270*/  ISETP.GE.U32.AND P5, PT, R14, 0x7ffffe1f, PT ;  /* 0x7ffffe1f0e00780c */ /* 0x000fe40003fa6070 */
[----:B------:R-:W-:Y:S01]  /*3a280*/  ISETP.GE.U32.AND P1, PT, R20, 0x7ffffe3f, PT ;  /* 0x7ffffe3f1400780c */ /* 0x000fe20003f26070 */
[----:B---3--:R-:W-:-:S05]  /*3a290*/  IMAD.WIDE R220, R2, 0x4, R220 ;  /* 0x0000000402dc7825 */ /* 0x008fca00078e02dc */
[----:B------:R-:W-:Y:S01]  /*3a2a0*/  LDGSTS.E [R24+-0x48900], desc[UR4][R220.64], P3 ;  /* 0xb7700000dc187fae */ /* 0x000fe20009921844 */
[----:B--2---:R-:W-:-:S05]  /*3a2b0*/  IMAD.WIDE R222, R2, 0x4, R222 ;  /* 0x0000000402de7825 */ /* 0x004fca00078e02de */
[----:B------:R1:W-:Y:S01]  /*3a2c0*/  LDGSTS.E [R23+-0x48500], desc[UR4][R222.64], P3 ;  /* 0xb7b00000de177fae */ /* 0x0003e20009921844 */
[----:B------:R-:W-:Y:S01]  /*3a2d0*/  VIADD R18, R18, 0xfffffe7c ;  /* 0xfffffe7c12127836 */ /* 0x000fe20000000000 */
[----:B------:R-:W-:Y:S01]  /*3a2e0*/  ISETP.GE.U32.AND P2, PT, R19, 0x7ffffe3e, PT ;  /* 0x7ffffe3e1300780c */ /* 0x000fe20003f46070 */
[----:B------:R-:W-:Y:S01]  /*3a2f0*/  VIADD R12, R12, 0xfffffe5c ;  /* 0xfffffe5c0c0c7836 */ /* 0x000fe20000000000 */
[----:B------:R-:W-:Y:S01]  /*3a300*/  IADD3 R13, R13, -0x1a3, RZ ;  /* 0xfffffe5d0d0d7810 */ /* 0x000fe20007ffe0ff */
[----:B------:R-:W2:Y:S08]  /*3a310*/  LDC R19, c[0x0][0x230] ;  /* 0x00008c00ff137b82 */ /* 0x000eb00000000800 */
[----:B-1----:R-:W1:Y:S01]  /*3a320*/  LDC R23, c[0x0][0x230] ;  /* 0x00008c00ff177b82 */ /* 0x002e620000000800 */
[----:B----4-:R-:W-:-:S05]  /*3a330*/  IMAD.WIDE R224, R2, 0x4, R224 ;  /* 0x0000000402e07825 */ /* 0x010fca00078e02e0 */
[----:B------:R3:W-:Y:S04]  /*3a340*/  LDGSTS.E [R22+-0x48100], desc[UR4][R224.64], P3 ;  /* 0xb7f00000e0167fae */ /* 0x0007e80009921844 */
[----:B------:R-:W0:Y:S01]  /*3a350*/  LDGDEPBAR ;  /* 0x00000000000079af */ /* 0x000e220000000000 */
[----:B---3--:R-:W3:Y:S01]  /*3a360*/  LDC R22, c[0x0][0x230] ;  /* 0x00008c00ff167b82 */ /* 0x008ee20000000800 */
[----:B------:R-:W-:-:S07]  /*3a370*/  IMAD.WIDE R32, R4, 0x4, R242 ;  /* 0x0000000404207825 */ /* 0x000fce00078e02f2 */
[----:B------:R-:W-:Y:S01]  /*3a380*/  BAR.SYNC.DEFER_BLOCKING 0x0 ;  /* 0x0000000000007b1d */ /* 0x000fe20000010000 */
[----:B------:R-:W-:-:S05]  /*3a390*/  IMAD.WIDE R28, R4, 0x4, R16 ;  /* 0x00000004041c7825 */ /* 0x000fca00078e0210 */
[----:B------:R-:W4:Y:S04]  /*3a3a0*/  LDL.LU.64 R242, [R1+0xb40] ;  /* 0x000b400001f27983 */ /* 0x000f280000300a00 */
[----:B------:R-:W2:Y:S01]  /*3a3b0*/  LDL.LU.64 R14, [R1+0xb28] ;  /* 0x000b2800010e7983 */ /* 0x000ea20000300a00 */
[----:B------:R-:W-:-:S03]  /*3a3c0*/  IMAD.WIDE R24, R4, 0x4, R230 ;  /* 0x0000000404187825 */ /* 0x000fc600078e02e6 */
[----:B------:R-:W3:Y:S04]  /*3a3d0*/  LDL.LU.64 R234, [R1+0xb08] ;  /* 0x000b080001ea7983 */ /* 0x000ee80000300a00 */
[----:B------:R1:W-:Y:S01]  /*3a3e0*/  STL.64 [R1+0x1038], R32 ;  /* 0x0010382001007387 */ /* 0x0003e20000100a00 */
[----:B------:R-:W-:-:S03]  /*3a3f0*/  IMAD.WIDE R16, R4, 0x4, R238 ;  /* 0x0000000404107825 */ /* 0x000fc600078e02ee */
[----:B------:R-:W3:Y:S04]  /*3a400*/  LDL.LU.64 R226, [R1+0xae8] ;  /* 0x000ae80001e27983 */ /* 0x000ee80000300a00 */
[----:B------:R-:W3:Y:S04]  /*3a410*/  LDL.LU.64 R30, [R1+0xad0] ;  /* 0x000ad000011e7983 */ /* 0x000ee80000300a00 */
[----:B------:R-:W3:Y:S04]  /*3a420*/  LDL.LU.64 R26, [R1+0xab0] ;  /* 0x000ab000011a7983 */ /* 0x000ee80000300a00 */
[----:B------:R1:W-:Y:S04]  /*3a430*/  STL.64 [R1+0x1040], R28 ;  /* 0x0010401c01007387 */ /* 0x0003e80000100a00 */
[----:B------:R-:W3:Y:S04]  /*3a440*/  LDL.LU.64 R20, [R1+0xb38] ;  /* 0x000b380001147983 */ /* 0x000ee80000300a00 */
[----:B------:R1:W-:Y:S04]  /*3a450*/  STL.64 [R1+0x1048], R24 ;  /* 0x0010481801007387 */ /* 0x0003e80000100a00 */
[----:B------:R-:W3:Y:S04]  /*3a460*/  LDL.LU.64 R238, [R1+0xb18] ;  /* 0x000b180001ee7983 */ /* 0x000ee80000300a00 */
[----:B------:R1:W-:Y:S04]  /*3a470*/  STL.64 [R1+0x1050], R16 ;  /* 0x0010501001007387 */ /* 0x0003e80000100a00 */
[----:B------:R-:W-:Y:S01]  /*3a480*/  @!PT LDS RZ, [RZ] ;  /* 0x00000000fffff984 */ /* 0x000fe20000000800 */
[----:B------:R-:W-:Y:S01]  /*3a490*/  @!PT LDS RZ, [RZ] ;  /* 0x00000000fffff984 */ /* 0x000fe20000000800 */
[----:B------:R-:W-:Y:S01]  /*3a4a0*/  @!PT LDS RZ, [RZ] ;  /* 0x00000000fffff984 */ /* 0x000fe20000000800 */
[----:B------:R-:W-:Y:S04]  /*3a4b0*/  LDGSTS.E [R248+0x60000], desc[UR4][R32.64], !P6 ;  /* 0x6000000020f87fae */ /* 0x000fe8000f121844 */
[----:B------:R-:W3:Y:S04]  /*3a4c0*/  LDL.LU.64 R230, [R1+0xaf8] ;  /* 0x000af80001e67983 */ /* 0x000ee80000300a00 */
[----:B------:R-:W-:Y:S04]  /*3a4d0*/  LDGSTS.E [R248+0x64000], desc[UR4][R28.64], !P6 ;  /* 0x640000001cf87fae */ /* 0x000fe8000f121844 */
[----:B-1----:R-:W3:Y:S04]  /*3a4e0*/  LDL.LU.64 R32, [R1+0xae0] ;  /* 0x000ae00001207983 */ /* 0x002ee80000300a00 */
[----:B------:R-:W-:Y:S04]  /*3a4f0*/  LDGSTS.E [R248+0x60004], desc[UR4][R24.64], !P1 ;  /* 0x6000400018f87fae */ /* 0x000fe8000c921844 */
[----:B------:R-:W3:Y:S01]  /*3a500*/  LDL.LU.64 R28, [R1+0xac0] ;  /* 0x000ac000011c7983 */ /* 0x000ee20000300a00 */
[----:B------:R-:W-:-:S02]  /*3a510*/  ISETP.GE.U32.AND P3, PT, R18, 0x7ffffe3d, PT ;  /* 0x7ffffe3d1200780c */ /* 0x000fc40003f66070 */
[----:B------:R-:W1:Y:S01]  /*3a520*/  LDC R18, c[0x0][0x230] ;  /* 0x00008c00ff127b82 */ /* 0x000e620000000800 */
[----:B------:R1:W-:Y:S04]  /*3a530*/  LDGSTS.E [R248+0x64004], desc[UR4][R16.64], !P1 ;  /* 0x6400400010f87fae */ /* 0x0003e8000c921844 */
[----:B------:R-:W3:Y:S03]  /*3a540*/  LDL.LU.64 R24, [R1+0xaa0] ;  /* 0x000aa00001187983 */ /* 0x000ee60000300a00 */
[----:B-1----:R-:W1:Y:S08]  /*3a550*/  LDC R17, c[0x0][0x230] ;  /* 0x00008c00ff117b82 */ /* 0x002e700000000800 */
[----:B------:R-:W1:Y:S01]  /*3a560*/  LDC R16, c[0x0][0x230] ;  /* 0x00008c00ff107b82 */ /* 0x000e620000000800 */
[----:B----4-:R-:W-:-:S04]  /*3a570*/  IMAD.WIDE R242, R4, 0x4, R242 ;  /* 0x0000000404f27825 */ /* 0x010fc800078e02f2 */
[C---:B--2---:R-:W-:Y:S01]  /*3a580*/  IMAD.WIDE R14, R4.reuse, 0x4, R14 ;  /* 0x00000004040e7825 */ /* 0x044fe200078e020e */
[----:B------:R-:W-:Y:S03]  /*3a590*/  STL.64 [R1+0x1058], R242 ;  /* 0x001058f201007387 */ /* 0x000fe60000100a00 */
[C---:B---3--:R-:W-:Y:S01]  /*3a5a0*/  IMAD.WIDE R234, R4.reuse, 0x4, R234 ;  /* 0x0000000404ea7825 */ /* 0x048fe200078e02ea */
[----:B------:R-:W-:Y:S03]  /*3a5b0*/  STL.64 [R1+0x1068], R14 ;  /* 0x0010680e01007387 */ /* 0x000fe60000100a00 */
[C---:B------:R-:W-:Y:S01]  /*3a5c0*/  IMAD.WIDE R226, R4.reuse, 0x4, R226 ;  /* 0x0000000404e27825 */ /* 0x040fe200078e02e2 */
[----:B------:R-:W-:Y:S03]  /*3a5d0*/  STL.64 [R1+0x1238], R234 ;  /* 0x001238ea01007387 */ /* 0x000fe60000100a00 */
[C---:B------:R-:W-:Y:S01]  /*3a5e0*/  IMAD.WIDE R30, R4.reuse, 0x4, R30 ;  /* 0x00000004041e7825 */ /* 0x040fe200078e021e */
[----:B------:R-:W-:Y:S03]  /*3a5f0*/  STL.64 [R1+0x1248], R226 ;  /* 0x001248e201007387 */ /* 0x000fe60000100a00 */
[C---:B------:R-:W-:Y:S01]  /*3a600*/  IMAD.WIDE R26, R4.reuse, 0x4, R26 ;  /* 0x00000004041a7825 */ /* 0x040fe200078e021a */
[----:B------:R-:W-:Y:S04]  /*3a610*/  STL.64 [R1+0x1258], R30 ;  /* 0x0012581e01007387 */ /* 0x000fe80000100a00 */
[----:B------:R-:W-:Y:S01]  /*3a620*/  LDGSTS.E [R248+0x60008], desc[UR4][R242.64], !P2 ;  /* 0x60008000f2f87fae */ /* 0x000fe2000d121844 */
[----:B------:R-:W-:-:S05]  /*3a630*/  IMAD.WIDE R20, R4, 0x4, R20 ;  /* 0x0000000404147825 */ /* 0x000fca00078e0214 */
[----:B------:R2:W-:Y:S01]  /*3a640*/  STL.64 [R1+0x1030], R20 ;  /* 0x0010301401007387 */ /* 0x0005e20000100a00 */
[----:B------:R-:W-:-:S03]  /*3a650*/  IMAD.WIDE R238, R4, 0x4, R238 ;  /* 0x0000000404ee7825 */ /* 0x000fc600078e02ee */
[----:B------:R-:W-:Y:S04]  /*3a660*/  STL.64 [R1+0x1268], R26 ;  /* 0x0012681a01007387 */ /* 0x000fe80000100a00 */
[----:B------:R3:W-:Y:S04]  /*3a670*/  STL.64 [R1+0x1070], R238 ;  /* 0x001070ee01007387 */ /* 0x0007e80000100a00 */
[----:B------:R-:W-:Y:S01]  /*3a680*/  LDGSTS.E [R248+0x64008], desc[UR4][R20.64], !P2 ;  /* 0x6400800014f87fae */ /* 0x000fe2000d121844 */
[----:B------:R-:W-:-:S03]  /*3a690*/  IMAD.WIDE R230, R4, 0x4, R230 ;  /* 0x0000000404e67825 */ /* 0x000fc600078e02e6 */
[----:B------:R-:W-:Y:S01]  /*3a6a0*/  LDGSTS.E [R248+0x6000c], desc[UR4][R14.64], !P3 ;  /* 0x6000c0000ef87fae */ /* 0x000fe2000d921844 */
[----:B------:R-:W-:-:S03]  /*3a6b0*/  IMAD.WIDE R32, R4, 0x4, R32 ;  /* 0x0000000404207825 */ /* 0x000fc600078e0220 */
[----:B------:R4:W-:Y:S01]  /*3a6c0*/  STL.64 [R1+0x1240], R230 ;  /* 0x001240e601007387 */ /* 0x0009e20000100a00 */
[----:B------:R-:W-:-:S03]  /*3a6d0*/  IMAD.WIDE R28, R4, 0x4, R28 ;  /* 0x00000004041c7825 */ /* 0x000fc600078e021c */
[----:B------:R-:W-:Y:S04]  /*3a6e0*/  STL.64 [R1+0x1250], R32 ;  /* 0x0012502001007387 */ /* 0x000fe80000100a00 */
[----:B------:R1:W-:Y:S01]  /*3a6f0*/  STL.64 [R1+0x1260], R28 ;  /* 0x0012601c01007387 */ /* 0x0003e20000100a00 */
[----:B------:R-:W-:-:S03]  /*3a700*/  IMAD.WIDE R24, R4, 0x4, R24 ;  /* 0x0000000404187825 */ /* 0x000fc600078e0218 */
[----:B--2---:R-:W2:Y:S04]  /*3a710*/  LDL.LU.64 R20, [R1+0xa98] ;  /* 0x000a980001147983 */ /* 0x004ea80000300a00 */
[----:B------:R2:W-:Y:S04]  /*3a720*/  STL.64 [R1+0x1270], R24 ;  /* 0x0012701801007387 */ /* 0x0005e80000100a00 */
[----:B------:R-:W2:Y:S04]  /*3a730*/  LDL.LU.64 R14, [R1+0xa88] ;  /* 0x000a8800010e7983 */ /* 0x000ea80000300a00 */
[----:B------:R-:W-:Y:S04]  /*3a740*/  LDGSTS.E [R248+0x6400c], desc[UR4][R238.64], !P3 ;  /* 0x6400c000eef87fae */ /* 0x000fe8000d921844 */
[----:B------:R-:W-:Y:S04]  /*3a750*/  LDGSTS.E [R248+0x68000], desc[UR4][R234.64], !P4 ;  /* 0x68000000eaf87fae */ /* 0x000fe8000e121844 */
[----:B------:R-:W-:Y:S04]  /*3a760*/  LDGSTS.E [R248+0x6c000], desc[UR4][R230.64], !P4 ;  /* 0x6c000000e6f87fae */ /* 0x000fe8000e121844 */
[----:B---3--:R-:W3:Y:S01]  /*3a770*/  LDL.LU.64 R238, [R1+0xa78] ;  /* 0x000a780001ee7983 */ /* 0x008ee20000300a00 */
[----:B------:R-:W-:-:S02]  /*3a780*/  ISETP.GE.U32.AND P6, PT, R13, 0x7ffffe1e, PT ;  /* 0x7ffffe1e0d00780c */ /* 0x000fc40003fc6070 */
[----:B------:R-:W-:Y:S01]  /*3a790*/  ISETP.GE.U32.AND P1, PT, R12, 0x7ffffe1d, PT ;  /* 0x7ffffe1d0c00780c */ /* 0x000fe20003f26070 */
[----:B------:R-:W1:Y:S01]  /*3a7a0*/  LDC R13, c[0x0][0x230] ;  /* 0x00008c00ff0d7b82 */ /* 0x000e620000000800 */
[----:B------:R-:W-:Y:S04]  /*3a7b0*/  LDGSTS.E [R248+0x68004], desc[UR4][R226.64], !P5 ;  /* 0x68004000e2f87fae */ /* 0x000fe8000e921844 */
[----:B----4-:R-:W4:Y:S03]  /*3a7c0*/  LDL.LU.64 R230, [R1+0xa68] ;  /* 0x000a680001e67983 */ /* 0x010f260000300a00 */
[----:B------:R-:W1:Y:S01]  /*3a7d0*/  LDC R12, c[0x0][0x230] ;  /* 0x00008c00ff0c7b82 */ /* 0x000e620000000800 */
[----:B------:R-:W-:Y:S01]  /*3a7e0*/  VIADD R23, R23, 0xfffffe7b ;  /* 0xfffffe7b17177836 */ /* 0x000fe20000000000 */
[----:B------:R-:W-:Y:S01]  /*3a7f0*/  LDGSTS.E [R248+0x6c004], desc[UR4][R32.64], !P5 ;  /* 0x6c00400020f87fae */ /* 0x000fe2000e921844 */
[----:B-1----:R-:W-:-:S02]  /*3a800*/  VIADD R17, R17, 0xfffffe78 ;  /* 0xfffffe7811117836 */ /* 0x002fc40000000000 */
[----:B------:R-:W-:Y:S01]  /*3a810*/  VIADD R16, R16, 0xfffffe5b ;  /* 0xfffffe5b10107836 */ /* 0x000fe20000000000 */
[----:B------:R-:W-:Y:S04]  /*3a820*/  LDGSTS.E [R248+0x68008], desc[UR4][R30.64], !P6 ;  /* 0x680080001ef87fae */ /* 0x000fe8000f121844 */
[----:B------:R-:W-:Y:S01]  /*3a830*/  LDGSTS.E [R248+0x6c008], desc[UR4][R28.64], !P6 ;  /* 0x6c0080001cf87fae */ /* 0x000fe2000f121844 */
[----:B------:R-:W-:Y:S02]  /*3a840*/  ISETP.GE.U32.AND P6, PT, R23, 0x7ffffe3c, PT ;  /* 0x7ffffe3c1700780c */ /* 0x000fe40003fc6070 */
[----:B------:R-:W-:Y:S01]  /*3a850*/  ISETP.GE.U32.AND P3, PT, R17, 0x7ffffe39, PT ;  /* 0x7ffffe391100780c */ /* 0x000fe20003f66070 */
[----:B------:R-:W-:Y:S01]  /*3a860*/  LDGSTS.E [R248+0x6800c], desc[UR4][R26.64], !P1 ;  /* 0x6800c0001af87fae */ /* 0x000fe2000c921844 */
[----:B------:R-:W-:Y:S01]  /*3a870*/  ISETP.GE.U32.AND P4, PT, R16, 0x7ffffe1c, PT ;  /* 0x7ffffe1c1000780c */ /* 0x000fe20003f86070 */
[----:B------:R-:W-:Y:S01]  /*3a880*/  VIADD R19, R19, 0xfffffe7a ;  /* 0xfffffe7a13137836 */ /* 0x000fe20000000000 */
[----:B------:R-:W-:Y:S01]  /*3a890*/  IADD3 R18, R18, -0x187, RZ ;  /* 0xfffffe7912127810 */ /* 0x000fe20007ffe0ff */
[----:B------:R1:W-:Y:S01]  /*3a8a0*/  LDGSTS.E [R248+0x6c00c], desc[UR4][R24.64], !P1 ;  /* 0x6c00c00018f87fae */ /* 0x0003e2000c921844 */
[----:B------:R-:W4:Y:S03]  /*3a8b0*/  LDC R23, c[0x0][0x230] ;  /* 0x00008c00ff177b82 */ /* 0x000f260000000800 */
[----:B------:R-:W4:Y:S04]  /*3a8c0*/  LDL.LU.64 R242, [R1+0xa58] ;  /* 0x000a580001f27983 */ /* 0x000f280000300a00 */
[----:B------:R-:W4:Y:S01]  /*3a8d0*/  LDL.LU.64 R16, [R1+0xa40] ;  /* 0x000a400001107983 */ /* 0x000f220000300a00 */
[----:B-1----:R-:W-:-:S03]  /*3a8e0*/  VIADD R248, R22, 0xfffffe5a ;  /* 0xfffffe5a16f87836 */ /* 0x002fc60000000000 */
[----:B------:R-:W4:Y:S01]  /*3a8f0*/  LDL.LU.64 R234, [R1+0xa20] ;  /* 0x000a200001ea7983 */ /* 0x000f220000300a00 */
[----:B------:R-:W-:Y:S01]  /*3a900*/  ISETP.GE.U32.AND P2, PT, R18, 0x7ffffe3a, PT ;  /* 0x7ffffe3a1200780c */ /* 0x000fe20003f46070 */
[----:B------:R-:W1:Y:S02]  /*3a910*/  LDC R22, c[0x0][0x230] ;  /* 0x00008c00ff167b82 */ /* 0x000e640000000800 */
[----:B------:R-:W4:Y:S01]  /*3a920*/  LDL.LU.64 R226, [R1+0xa08] ;  /* 0x000a080001e27983 */ /* 0x000f220000300a00 */
[----:B------:R-:W-:Y:S01]  /*3a930*/  ISETP.GE.U32.AND P5, PT, R248, 0x7ffffe1b, PT ;  /* 0x7ffffe1bf800780c */ /* 0x000fe20003fa6070 */
[----:B------:R-:W-:Y:S02]  /*3a940*/  VIADD R248, R12, 0xfffffe58 ;  /* 0xfffffe580cf87836 */ /* 0x000fe40000000000 */
[----:B------:R-:W4:Y:S01]  /*3a950*/  LDL.LU.64 R30, [R1+0x9e8] ;  /* 0x0009e800011e7983 */ /* 0x000f220000300a00 */
[----:B------:R-:W-:-:S03]  /*3a960*/  IADD3 R18, R13, -0x1a7, RZ ;  /* 0xfffffe590d127810 */ /* 0x000fc60007ffe0ff */
[----:B------:R-:W4:Y:S01]  /*3a970*/  LDL.LU.64 R26, [R1+0x9c8] ;  /* 0x0009c800011a7983 */ /* 0x000f220000300a00 */
[----:B--2---:R-:W-:-:S05]  /*3a980*/  IMAD.WIDE R28, R4, 0x4, R20 ;  /* 0x00000004041c7825 */ /* 0x004fca00078e0214 */
[----:B------:R2:W-:Y:S01]  /*3a990*/  STL.64 [R1+0xff0], R28 ;  /* 0x000ff01c01007387 */ /* 0x0005e20000100a00 */
[----:B------:R-:W-:-:S03]  /*3a9a0*/  IMAD.WIDE R24, R4, 0x4, R14 ;  /* 0x0000000404187825 */ /* 0x000fc600078e020e */
[----:B------:R-:W2:Y:S04]  /*3a9b0*/  LDL.LU.64 R20, [R1+0xa48] ;  /* 0x000a480001147983 */ /* 0x000ea80000300a00 */
[----:B------:R1:W-:Y:S04]  /*3a9c0*/  STL.64 [R1+0x1028], R24 ;  /* 0x0010281801007387 */ /* 0x0003e80000100a00 */
[----:B------:R-:W-:Y:S04]  /*3a9d0*/  LDGSTS.E [R247+0x60000], desc[UR4][R28.64], !P6 ;  /* 0x600000001cf77fae */ /* 0x000fe8000f121844 */
[----:B------:R-:W-:Y:S01]  /*3a9e0*/  LDGSTS.E [R247+0x64000], desc[UR4][R24.64], !P6 ;  /* 0x6400000018f77fae */ /* 0x000fe2000f121844 */
[----:B---3--:R-:W-:-:S03]  /*3a9f0*/  IMAD.WIDE R14, R4, 0x4, R238 ;  /* 0x00000004040e7825 */ /* 0x008fc600078e02ee */
[----:B------:R-:W3:Y:S04]  /*3aa00*/  LDL.LU.64 R238, [R1+0xa30] ;  /* 0x000a300001ee7983 */ /* 0x000ee80000300a00 */
[----:B------:R1:W-:Y:S01]  /*3aa10*/  STL.64 [R1+0x1088], R14 ;  /* 0x0010880e01007387 */ /* 0x0003e20000100a00 */
[----:B----4-:R-:W-:-:S03]  /*3aa20*/  IMAD.WIDE R12, R4, 0x4, R230 ;  /* 0x00000004040c7825 */ /* 0x010fc600078e02e6 */
[----:B------:R-:W4:Y:S04]  /*3aa30*/  LDL.LU.64 R230, [R1+0xa10] ;  /* 0x000a100001e67983 */ /* 0x000f280000300a00 */
[----:B------:R1:W-:Y:S04]  /*3aa40*/  STL.64 [R1+0x1090], R12 ;  /* 0x0010900c01007387 */ /* 0x0003e80000100a00 */
[----:B------:R-:W4:Y:S04]  /*3aa50*/  LDL.LU.64 R32, [R1+0x9f8] ;  /* 0x0009f80001207983 */ /* 0x000f280000300a00 */
[----:B--2---:R-:W2:Y:S04]  /*3aa60*/  LDL.LU.64 R28, [R1+0x9d8] ;  /* 0x0009d800011c7983 */ /* 0x004ea80000300a00 */
[----:B-1----:R-:W2:Y:S01]  /*3aa70*/  LDL.LU.64 R24, [R1+0x9b8] ;  /* 0x0009b80001187983 */ /* 0x002ea20000300a00 */
[----:B------:R-:W-:-:S02]  /*3aa80*/  ISETP.GE.U32.AND P1, PT, R19, 0x7ffffe3b, PT ;  /* 0x7ffffe3b1300780c */ /* 0x000fc40003f26070 */
[----:B------:R-:W1:Y:S01]  /*3aa90*/  LDC R19, c[0x0][0x230] ;  /* 0x00008c00ff137b82 */ /* 0x000e620000000800 */
[----:B------:R-:W-:-:S04]  /*3aaa0*/  IMAD.WIDE R242, R4, 0x4, R242 ;  /* 0x0000000404f27825 */ /* 0x000fc800078e02f2 */
[C---:B------:R-:W-:Y:S01]  /*3aab0*/  IMAD.WIDE R16, R4.reuse, 0x4, R16 ;  /* 0x0000000404107825 */ /* 0x040fe200078e0210 */
[----:B------:R-:W-:Y:S03]  /*3aac0*/  STL.64 [R1+0x1098], R242 ;  /* 0x001098f201007387 */ /* 0x000fe60000100a00 */
[C---:B------:R-:W-:Y:S01]  /*3aad0*/  IMAD.WIDE R234, R4.reuse, 0x4, R234 ;  /* 0x0000000404ea7825 */ /* 0x040fe200078e02ea */
[----:B------:R-:W-:Y:S03]  /*3aae0*/  STL.64 [R1+0x10a8], R16 ;  /* 0x0010a81001007387 */ /* 0x000fe60000100a00 */
[C---:B------:R-:W-:Y:S01]  /*3aaf0*/  IMAD.WIDE R226, R4.reuse, 0x4, R226 ;  /* 0x0000000404e27825 */ /* 0x040fe200078e02e2 */
[----:B------:R-:W-:Y:S03]  /*3ab00*/  STL.64 [R1+0x1278], R234 ;  /* 0x001278ea01007387 */ /* 0x000fe60000100a00 */
[C---:B------:R-:W-:Y:S01]  /*3ab10*/  IMAD.WIDE R30, R4.reuse, 0x4, R30 ;  /* 0x00000004041e7825 */ /* 0x040fe200078e021e */
[----:B------:R-:W-:Y:S03]  /*3ab20*/  STL.64 [R1+0x1288], R226 ;  /* 0x001288e201007387 */ /* 0x000fe60000100a00 */
[C---:B------:R-:W-:Y:S01]  /*3ab30*/  IMAD.WIDE R26, R4.reuse, 0x4, R26 ;  /* 0x00000004041a7825 */ /* 0x040fe200078e021a */
[----:B------:R-:W-:Y:S04]  /*3ab40*/  STL.64 [R1+0x1298], R30 ;  /* 0x0012981e01007387 */ /* 0x000fe80000100a00 */
[----:B------:R1:W-:Y:S04]  /*3ab50*/  LDGSTS.E [R247+0x60004], desc[UR4][R14.64], !P1 ;  /* 0x600040000ef77fae */ /* 0x0003e8000c921844 */
[----:B------:R3:W-:Y:S04]  /*3ab60*/  LDGSTS.E [R247+0x64004], desc[UR4][R12.64], !P1 ;  /* 0x640040000cf77fae */ /* 0x0007e8000c921844 */
[----:B------:R-:W-:Y:S01]  /*3ab70*/  LDGSTS.E [R247+0x60008], desc[UR4][R242.64], !P2 ;  /* 0x60008000f2f77fae */ /* 0x000fe2000d121844 */
[----:B-1----:R-:W1:Y:S01]  /*3ab80*/  LDC R15, c[0x0][0x230] ;  /* 0x00008c00ff0f7b82 */ /* 0x002e620000000800 */
[----:B------:R-:W-:-:S07]  /*3ab90*/  IMAD.WIDE R20, R4, 0x4, R20 ;  /* 0x0000000404147825 */ /* 0x000fce00078e0214 */
[----:B------:R-:W1:Y:S01]  /*3aba0*/  LDC R14, c[0x0][0x230] ;  /* 0x00008c00ff0e7b82 */ /* 0x000e620000000800 */
[----:B------:R2:W-:Y:S04]  /*3abb0*/  STL.64 [R1+0xfe8], R20 ;  /* 0x000fe81401007387 */ /* 0x0005e80000100a00 */
[----:B------:R-:W-:Y:S01]  /*3abc0*/  STL.64 [R1+0x12a8], R26 ;  /* 0x0012a81a01007387 */ /* 0x000fe20000100a00 */
[----:B------:R-:W-:Y:S02]  /*3abd0*/  ISETP.GE.U32.AND P6, PT, R18, 0x7ffffe1a, PT ;  /* 0x7ffffe1a1200780c */ /* 0x000fe40003fc6070 */
[----:B---3--:R-:W3:Y:S01]  /*3abe0*/  LDC R13, c[0x0][0x230] ;  /* 0x00008c00ff0d7b82 */ /* 0x008ee20000000800 */
[----:B------:R-:W-:Y:S01]  /*3abf0*/  LDGSTS.E [R247+0x64008], desc[UR4][R20.64], !P2 ;  /* 0x6400800014f77fae */ /* 0x000fe2000d121844 */
[----:B------:R-:W-:-:S03]  /*3ac00*/  IMAD.WIDE R238, R4, 0x4, R238 ;  /* 0x0000000404ee7825 */ /* 0x000fc600078e02ee */
[----:B------:R-:W-:Y:S03]  /*3ac10*/  LDGSTS.E [R247+0x6000c], desc[UR4][R16.64], !P3 ;  /* 0x6000c00010f77fae */ /* 0x000fe6000d921844 */
[----:B------:R-:W3:Y:S01]  /*3ac20*/  LDC R18, c[0x0][0x230] ;  /* 0x00008c00ff127b82 */ /* 0x000ee20000000800 */
[----:B------:R1:W-:Y:S01]  /*3ac30*/  STL.64 [R1+0x10b0], R238 ;  /* 0x0010b0ee01007387 */ /* 0x0003e20000100a00 */
[----:B----4-:R-:W-:-:S03]  /*3ac40*/  IMAD.WIDE R230, R4, 0x4, R230 ;  /* 0x0000000404e67825 */ /* 0x010fc600078e02e6 */
[----:B------:R-:W-:Y:S03]  /*3ac50*/  LDGSTS.E [R247+0x6400c], desc[UR4][R238.64], !P3 ;  /* 0x6400c000eef77fae */ /* 0x000fe6000d921844 */
[----:B------:R-:W4:Y:S01]  /*3ac60*/  LDC R12, c[0x0][0x230] ;  /* 0x00008c00ff0c7b82 */ /* 0x000f220000000800 */
[C---:B------:R-:W-:Y:S01]  /*3ac70*/  IMAD.WIDE R32, R4.reuse, 0x4, R32 ;  /* 0x0000000404207825 */ /* 0x040fe200078e0220 */
[----:B------:R1:W-:Y:S03]  /*3ac80*/  STL.64 [R1+0x1280], R230 ;  /* 0x001280e601007387 */ /* 0x0003e60000100a00 */
[C---:B--2---:R-:W-:Y:S01]  /*3ac90*/  IMAD.WIDE R28, R4.reuse, 0x4, R28 ;  /* 0x00000004041c7825 */ /* 0x044fe200078e021c */
[----:B------:R-:W-:Y:S03]  /*3aca0*/  STL.64 [R1+0x1290], R32 ;  /* 0x0012902001007387 */ /* 0x000fe60000100a00 */
[----:B------:R-:W-:Y:S01]  /*3acb0*/  IMAD.WIDE R24, R4, 0x4, R24 ;  /* 0x0000000404187825 */ /* 0x000fe200078e0218 */
[----:B------:R2:W-:Y:S04]  /*3acc0*/  STL.64 [R1+0x12a0], R28 ;  /* 0x0012a01c01007387 */ /* 0x0005e80000100a00 */
[----:B------:R-:W2:Y:S04]  /*3acd0*/  LDL.LU.64 R20, [R1+0x9b0] ;  /* 0x0009b00001147983 */ /* 0x000ea80000300a00 */
[----:B------:R2:W-:Y:S04]  /*3ace0*/  STL.64 [R1+0x12b0], R24 ;  /* 0x0012b01801007387 */ /* 0x0005e80000100a00 */
[----:B------:R-:W2:Y:S04]  /*3acf0*/  LDL.LU.64 R16, [R1+0x9a0] ;  /* 0x0009a00001107983 */ /* 0x000ea80000300a00 */
[----:B------:R-:W-:Y:S04]  /*3ad00*/  LDGSTS.E [R247+0x68000], desc[UR4][R234.64], !P4 ;  /* 0x68000000eaf77fae */ /* 0x000fe8000e121844 */
[----:B-1----:R-:W2:Y:S04]  /*3ad10*/  LDL.LU.64 R238, [R1+0x990] ;  /* 0x0009900001ee7983 */ /* 0x002ea80000300a00 */
[----:B------:R-:W-:Y:S01]  /*3ad20*/  LDGSTS.E [R247+0x6c000], desc[UR4][R230.64], !P4 ;  /* 0x6c000000e6f77fae */ /* 0x000fe2000e121844 */
[----:B------:R-:W-:-:S03]  /*3ad30*/  ISETP.GE.U32.AND P1, PT, R248, 0x7ffffe19, PT ;  /* 0x7ffffe19f800780c */ /* 0x000fc60003f26070 */
[----:B------:R-:W2:Y:S01]  /*3ad40*/  LDL.LU.64 R230, [R1+0x980] ;  /* 0x0009800001e67983 */ /* 0x000ea20000300a00 */
[----:B------:R-:W-:Y:S01]  /*3ad50*/  VIADD R248, R23, 0xfffffe76 ;  /* 0xfffffe7617f87836 */ /* 0x000fe20000000000 */
[----:B------:R-:W-:Y:S01]  /*3ad60*/  IADD3 R15, R15, -0x18b, RZ ;  /* 0xfffffe750f0f7810 */ /* 0x000fe20007ffe0ff */
[----:B------:R-:W-:Y:S01]  /*3ad70*/  VIADD R19, R19, 0xfffffe77 ;  /* 0xfffffe7713137836 */ /* 0x000fe20000000000 */
[----:B------:R-:W-:Y:S01]  /*3ad80*/  LDGSTS.E [R247+0x68004], desc[UR4][R226.64], !P5 ;  /* 0x68004000e2f77fae */ /* 0x000fe2000e921844 */
[----:B------:R-:W-:Y:S01]  /*3ad90*/  VIADD R14, R14, 0xfffffe74 ;  /* 0xfffffe740e0e7836 */ /* 0x000fe20000000000 */
[----:B------:R-:W1:Y:S02]  /*3ada0*/  LDC R23, c[0x0][0x230] ;  /* 0x00008c00ff177b82 */ /* 0x000e640000000800 */
[----:B------:R-:W-:Y:S04]  /*3adb0*/  LDGSTS.E [R247+0x6c004], desc[UR4][R32.64], !P5 ;  /* 0x6c00400020f77fae */ /* 0x000fe8000e921844 */
[----:B------:R-:W-:Y:S04]  /*3adc0*/  LDGSTS.E [R247+0x68008], desc[UR4][R30.64], !P6 ;  /* 0x680080001ef77fae */ /* 0x000fe8000f121844 */
[----:B------:R-:W-:Y:S01]  /*3add0*/  LDGSTS.E [R247+0x6c008], desc[UR4][R28.64], !P6 ;  /* 0x6c0080001cf77fae */ /* 0x000fe2000f121844 */
[----:B------:R-:W-:-:S02]  /*3ade0*/  ISETP.GE.U32.AND P6, PT, R19, 0x7ffffe38, PT ;  /* 0x7ffffe381300780c */ /* 0x000fc40003fc6070 */
[----:B------:R-:W-:Y:S01]  /*3adf0*/  ISETP.GE.U32.AND P2, PT, R15, 0x7ffffe36, PT ;  /* 0x7ffffe360f00780c */ /* 0x000fe20003f46070 */
[----:B------:R-:W-:Y:S01]  /*3ae00*/  LDGSTS.E [R247+0x6800c], desc[UR4][R26.64], !P1 ;  /* 0x6800c0001af77fae */ /* 0x000fe2000c921844 */
[----:B------:R-:W-:Y:S01]  /*3ae10*/  ISETP.GE.U32.AND P3, PT, R14, 0x7ffffe35, PT ;  /* 0x7ffffe350e00780c */ /* 0x000fe20003f66070 */
[----:B------:R-:W1:Y:S02]  /*3ae20*/  LDC R19, c[0x0][0x230] ;  /* 0x00008c00ff137b82 */ /* 0x000e640000000800 */
[----:B------:R3:W-:Y:S01]  /*3ae30*/  LDGSTS.E [R247+0x6c00c], desc[UR4][R24.64], !P1 ;  /* 0x6c00c00018f77fae */ /* 0x0007e2000c921844 */
[----:B------:R-:W-:Y:S01]  /*3ae40*/  ISETP.GE.U32.AND P1, PT, R248, 0x7ffffe37, PT ;  /* 0x7ffffe37f800780c */ /* 0x000fe20003f26070 */
[----:B------:R-:W-:Y:S02]  /*3ae50*/  VIADD R248, R22, 0xfffffe57 ;  /* 0xfffffe5716f87836 */ /* 0x000fe40000000000 */
[----:B------:R-:W2:Y:S02]  /*3ae60*/  LDL.LU.64 R242, [R1+0x970] ;  /* 0x0009700001f27983 */ /* 0x000ea40000300a00 */
[----:B------:R-:W1:Y:S02]  /*3ae70*/  LDC R22, c[0x0][0x230] ;  /* 0x00008c00ff167b82 */ /* 0x000e640000000800 */
[----:B------:R-:W2:Y:S01]  /*3ae80*/  LDL.LU.64 R14, [R1+0x958] ;  /* 0x00095800010e7983 */ /* 0x000ea20000300a00 */
[----:B---3--:R-:W-:-:S03]  /*3ae90*/  VIADD R247, R18, 0xfffffe56 ;  /* 0xfffffe5612f77836 */ /* 0x008fc60000000000 */
[----:B------:R-:W3:Y:S01]  /*3aea0*/  LDL.LU.64 R234, [R1+0x938] ;  /* 0x0009380001ea7983 */ /* 0x000ee20000300a00 */
[----:B------:R-:W-:Y:S01]  /*3aeb0*/  ISETP.GE.U32.AND P4, PT, R248, 0x7ffffe18, PT ;  /* 0x7ffffe18f800780c */ /* 0x000fe20003f86070 */
[----:B------:R-:W1:Y:S02]  /*3aec0*/  LDC R18, c[0x0][0x230] ;  /* 0x00008c00ff127b82 */ /* 0x000e640000000800 */
[----:B------:R-:W3:Y:S01]  /*3aed0*/  LDL.LU.64 R226, [R1+0x918] ;  /* 0x0009180001e27983 */ /* 0x000ee20000300a00 */
[----:B------:R-:W-:Y:S01]  /*3aee0*/  ISETP.GE.U32.AND P5, PT, R247, 0x7ffffe17, PT ;  /* 0x7ffffe17f700780c */ /* 0x000fe20003fa6070 */
[----:B----4-:R-:W-:Y:S02]  /*3aef0*/  VIADD R247, R12, 0xfffffe54 ;  /* 0xfffffe540cf77836 */ /* 0x010fe40000000000 */
[----:B------:R-:W4:Y:S01]  /*3af00*/  LDL.LU.64 R30, [R1+0x900] ;  /* 0x00090000011e7983 */ /* 0x000f220000300a00 */
[----:B------:R-:W-:-:S03]  /*3af10*/  IADD3 R248, R13, -0x1ab, RZ ;  /* 0xfffffe550df87810 */ /* 0x000fc60007ffe0ff */
[----:B------:R-:W4:Y:S01]  /*3af20*/  LDL.LU.64 R26, [R1+0x8e0] ;  /* 0x0008e000011a7983 */ /* 0x000f220000300a00 */
[----:B--2---:R-:W-:-:S05]  /*3af30*/  IMAD.WIDE R28, R4, 0x4, R20 ;  /* 0x00000004041c7825 */ /* 0x004fca00078e0214 */
[----:B------:R-:W-:Y:S01]  /*3af40*/  STL.64 [R1+0xfb0], R28 ;  /* 0x000fb01c01007387 */ /* 0x000fe20000100a00 */
[----:B------:R-:W-:-:S03]  /*3af50*/  IMAD.WIDE R24, R4, 0x4, R16 ;  /* 0x0000000404187825 */ /* 0x000fc600078e0210 */
[----:B------:R-:W-:Y:S04]  /*3af60*/  LDGSTS.E [R246+0x60000], desc[UR4][R28.64], !P6 ;  /* 0x600000001cf67fae */ /* 0x000fe8000f121844 */
[----:B------:R-:W2:Y:S01]  /*3af70*/  LDL.LU.64 R16, [R1+0x968] ;  /* 0x0009680001107983 */ /* 0x000ea20000300a00 */
[----:B------:R-:W-:-:S03]  /*3af80*/  IMAD.WIDE R20, R4, 0x4, R238 ;  /* 0x0000000404147825 */ /* 0x000fc600078e02ee */
[----:B------:R-:W-:Y:S04]  /*3af90*/  STL.64 [R1+0xfe0], R24 ;  /* 0x000fe01801007387 */ /* 0x000fe80000100a00 */
[----:B------:R-:W2:Y:S04]  /*3afa0*/  LDL.LU.64 R238, [R1+0x948] ;  /* 0x0009480001ee7983 */ /* 0x000ea80000300a00 */
[----:B------:R1:W-:Y:S04]  /*3afb0*/  STL.64 [R1+0x1020], R20 ;  /* 0x0010201401007387 */ /* 0x0003e80000100a00 */
[----:B------:R-:W-:Y:S01]  /*3afc0*/  LDGSTS.E [R246+0x64000], desc[UR4][R24.64], !P6 ;  /* 0x6400000018f67fae */ /* 0x000fe2000f121844 */
[----:B------:R-:W-:-:S03]  /*3afd0*/  IMAD.WIDE R12, R4, 0x4, R230 ;  /* 0x00000004040c7825 */ /* 0x000fc600078e02e6 */
[----:B------:R1:W-:Y:S04]  /*3afe0*/  LDGSTS.E [R246+0x60004], desc[UR4][R20.64], !P1 ;  /* 0x6000400014f67fae */ /* 0x0003e8000c921844 */
[----:B------:R-:W2:Y:S04]  /*3aff0*/  LDL.LU.64 R230, [R1+0x928] ;  /* 0x0009280001e67983 */ /* 0x000ea80000300a00 */
[----:B------:R2:W-:Y:S04]  /*3b000*/  STL.64 [R1+0x10d0], R12 ;  /* 0x0010d00c01007387 */ /* 0x0005e80000100a00 */
[----:B------:R-:W2:Y:S01]  /*3b010*/  LDL.LU.64 R32, [R1+0x910] ;  /* 0x0009100001207983 */ /* 0x000ea20000300a00 */
[----:B-1----:R-:W1:Y:S03]  /*3b020*/  LDC R21, c[0x0][0x230] ;  /* 0x00008c00ff157b82 */ /* 0x002e660000000800 */
[----:B------:R-:W2:Y:S04]  /*3b030*/  LDL.LU.64 R28, [R1+0x8f0] ;  /* 0x0008f000011c7983 */ /* 0x000ea80000300a00 */
[----:B------:R-:W2:Y:S01]  /*3b040*/  LDL.LU.64 R24, [R1+0x8d8] ;  /* 0x0008d80001187983 */ /* 0x000ea20000300a00 */
[----:B------:R-:W1:Y:S03]  /*3b050*/  LDC R20, c[0x0][0x230] ;  /* 0x00008c00ff147b82 */ /* 0x000e660000000800 */
[----:B------:R2:W-:Y:S01]  /*3b060*/  LDGSTS.E [R246+0x64004], desc[UR4][R12.64], !P1 ;  /* 0x640040000cf67fae */ /* 0x0005e2000c921844 */
[----:B------:R-:W-:-:S04]  /*3b070*/  IMAD.WIDE R242, R4, 0x4, R242 ;  /* 0x0000000404f27825 */ /* 0x000fc800078e02f2 */
[C---:B------:R-:W-:Y:S01]  /*3b080*/  IMAD.WIDE R14, R4.reuse, 0x4, R14 ;  /* 0x00000004040e7825 */ /* 0x040fe200078e020e */
[----:B------:R-:W-:Y:S03]  /*3b090*/  STL.64 [R1+0x10d8], R242 ;  /* 0x0010d8f201007387 */ /* 0x000fe60000100a00 */
[C---:B---3--:R-:W-:Y:S01]  /*3b0a0*/  IMAD.WIDE R234, R4.reuse, 0x4, R234 ;  /* 0x0000000404ea7825 */ /* 0x048fe200078e02ea */
[----:B------:R-:W-:Y:S03]  /*3b0b0*/  STL.64 [R1+0x10e8], R14 ;  /* 0x0010e80e01007387 */ /* 0x000fe60000100a00 */
[C---:B------:R-:W-:Y:S01]  /*3b0c0*/  IMAD.WIDE R226, R4.reuse, 0x4, R226 ;  /* 0x0000000404e27825 */ /* 0x040fe200078e02e2 */
[----:B------:R-:W-:Y:S03]  /*3b0d0*/  STL.64 [R1+0x12b8], R234 ;  /* 0x0012b8ea01007387 */ /* 0x000fe60000100a00 */
[C---:B----4-:R-:W-:Y:S01]  /*3b0e0*/  IMAD.WIDE R30, R4.reuse, 0x4, R30 ;  /* 0x00000004041e7825 */ /* 0x050fe200078e021e */
[----:B------:R-:W-:Y:S03]  /*3b0f0*/  STL.64 [R1+0x12c8], R226 ;  /* 0x0012c8e201007387 */ /* 0x000fe60000100a00 */
[C---:B------:R-:W-:Y:S01]  /*3b100*/  IMAD.WIDE R26, R4.reuse, 0x4, R26 ;  /* 0x00000004041a7825 */ /* 0x040fe200078e021a */
[----:B------:R-:W-:Y:S03]  /*3b110*/  STL.64 [R1+0x12d8], R30 ;  /* 0x0012d81e01007387 */ /* 0x000fe60000100a00 */
[C---:B--2---:R-:W-:Y:S01]  /*3b120*/  IMAD.WIDE R16, R4.reuse, 0x4, R16 ;  /* 0x0000000404107825 */ /* 0x044fe200078e0210 */
[----:B------:R-:W-:Y:S03]  /*3b130*/  LDGSTS.E [R246+0x60008], desc[UR4][R242.64], !P2 ;  /* 0x60008000f2f67fae */ /* 0x000fe6000d121844 */
[----:B------:R-:W-:Y:S01]  /*3b140*/  IMAD.WIDE R238, R4, 0x4, R238 ;  /* 0x0000000404ee7825 */ /* 0x000fe200078e02ee */
[----:B------:R2:W-:Y:S01]  /*3b150*/  STL.64 [R1+0xfa8], R16 ;  /* 0x000fa81001007387 */ /* 0x0005e20000100a00 */
[----:B------:R-:W-:Y:S01]  /*3b160*/  ISETP.GE.U32.AND P6, PT, R248, 0x7ffffe16, PT ;  /* 0x7ffffe16f800780c */ /* 0x000fe20003fc6070 */
[----:B------:R-:W3:Y:S02]  /*3b170*/  LDC R13, c[0x0][0x230] ;  /* 0x00008c00ff0d7b82 */ /* 0x000ee40000000800 */
[----:B------:R-:W-:Y:S04]  /*3b180*/  STL.64 [R1+0x12e8], R26 ;  /* 0x0012e81a01007387 */ /* 0x000fe80000100a00 */
[----:B------:R-:W-:Y:S02]  /*3b190*/  STL.64 [R1+0x10f0], R238 ;  /* 0x0010f0ee01007387 */ /* 0x000fe40000100a00 */
[----:B------:R-:W4:Y:S02]  /*3b1a0*/  LDC R12, c[0x0][0x230] ;  /* 0x00008c00ff0c7b82 */ /* 0x000f240000000800 */
[----:B------:R-:W-:Y:S01]  /*3b1b0*/  LDGSTS.E [R246+0x64008], desc[UR4][R16.64], !P2 ;  /* 0x6400800010f67fae */ /* 0x000fe2000d121844 */
[----:B------:R-:W-:-:S03]  /*3b1c0*/  IMAD.WIDE R230, R4, 0x4, R230 ;  /* 0x0000000404e67825 */ /* 0x000fc600078e02e6 */
[----:B------:R-:W-:Y:S01]  /*3b1d0*/  LDGSTS.E [R246+0x6000c], desc[UR4][R14.64], !P3 ;  /* 0x6000c0000ef67fae */ /* 0x000fe2000d921844 */
[----:B------:R-:W-:-:S03]  /*3b1e0*/  IMAD.WIDE R32, R4, 0x4, R32 ;  /* 0x0000000404207825 */ /* 0x000fc600078e0220 */
[----:B------:R1:W-:Y:S01]  /*3b1f0*/  STL.64 [R1+0x12c0], R230 ;  /* 0x0012c0e601007387 */ /* 0x0003e20000100a00 */
[----:B------:R-:W-:-:S03]  /*3b200*/  IMAD.WIDE R28, R4, 0x4, R28 ;  /* 0x00000004041c7825 */ /* 0x000fc600078e021c */
[----:B------:R3:W-:Y:S01]  /*3b210*/  STL.64 [R1+0x12d0], R32 ;  /* 0x0012d02001007387 */ /* 0x0007e20000100a00 */
[----:B------:R-:W-:-:S03]  /*3b220*/  IMAD.WIDE R24, R4, 0x4, R24 ;  /* 0x0000000404187825 */ /* 0x000fc600078e0218 */
[----:B------:R-:W-:Y:S04]  /*3b230*/  STL.64 [R1+0x12e0], R28 ;  /* 0x0012e01c01007387 */ /* 0x000fe80000100a00 */
[----:B--2---:R-:W2:Y:S04]  /*3b240*/  LDL.LU.64 R16, [R1+0x8c8] ;  /* 0x0008c80001107983 */ /* 0x004ea80000300a00 */
[----:B------:R2:W-:Y:S04]  /*3b250*/  STL.64 [R1+0x12f0], R24 ;  /* 0x0012f01801007387 */ /* 0x0005e80000100a00 */
[----:B------:R-:W-:Y:S04]  /*3b260*/  LDGSTS.E [R246+0x6400c], desc[UR4][R238.64], !P3 ;  /* 0x6400c000eef67fae */ /* 0x000fe8000d921844 */
[----:B------:R-:W2:Y:S04]  /*3b270*/  LDL.LU.64 R14, [R1+0x8b8] ;  /* 0x0008b800010e7983 */ /* 0x000ea80000300a00 */
[----:B------:R-:W-:Y:S04]  /*3b280*/  LDGSTS.E [R246+0x68000], desc[UR4][R234.64], !P4 ;  /* 0x68000000eaf67fae */ /* 0x000fe8000e121844 */
[----:B------:R-:W-:Y:S01]  /*3b290*/  LDGSTS.E [R246+0x6c000], desc[UR4][R230.64], !P4 ;  /* 0x6c000000e6f67fae */ /* 0x000fe2000e121844 */
[----:B------:R-:W-:-:S03]  /*3b2a0*/  ISETP.GE.U32.AND P1, PT, R247, 0x7ffffe15, PT ;  /* 0x7ffffe15f700780c */ /* 0x000fc60003f26070 */
[----:B-1----:R-:W2:Y:S04]  /*3b2b0*/  LDL.LU.64 R230, [R1+0x8a8] ;  /* 0x0008a80001e67983 */ /* 0x002ea80000300a00 */
[----:B------:R-:W2:Y:S01]  /*3b2c0*/  LDL.LU.64 R242, [R1+0x898] ;  /* 0x0008980001f27983 */ /* 0x000ea20000300a00 */
[----:B------:R-:W-:Y:S02]  /*3b2d0*/  VIADD R248, R23, 0xfffffe73 ;  /* 0xfffffe7317f87836 */ /* 0x000fe40000000000 */
[----:B------:R-:W-:Y:S01]  /*3b2e0*/  VIADD R247, R19, 0xfffffe72 ;  /* 0xfffffe7213f77836 */ /* 0x000fe20000000000 */
[----:B------:R-:W-:Y:S01]  /*3b2f0*/  LDGSTS.E [R246+0x68004], desc[UR4][R226.64], !P5 ;  /* 0x68004000e2f67fae */ /* 0x000fe2000e921844 */
[----:B------:R-:W-:Y:S01]  /*3b300*/  IADD3 R18, R18, -0x18f, RZ ;  /* 0xfffffe7112127810 */ /* 0x000fe20007ffe0ff */
[----:B------:R-:W1:Y:S02]  /*3b310*/  LDC R19, c[0x0][0x230] ;  /* 0x00008c00ff137b82 */ /* 0x000e640000000800 */
[----:B------:R3:W-:Y:S04]  /*3b320*/  LDGSTS.E [R246+0x6c004], desc[UR4][R32.64], !P5 ;  /* 0x6c00400020f67fae */ /* 0x0007e8000e921844 */
[----:B------:R-:W-:Y:S04]  /*3b330*/  LDGSTS.E [R246+0x68008], desc[UR4][R30.64], !P6 ;  /* 0x680080001ef67fae */ /* 0x000fe8000f121844 */
[----:B------:R-:W-:Y:S01]  /*3b340*/  LDGSTS.E [R246+0x6c008], desc[UR4][R28.64], !P6 ;  /* 0x6c0080001cf67fae */ /* 0x000fe2000f121844 */
[----:B------:R-:W-:-:S03]  /*3b350*/  ISETP.GE.U32.AND P6, PT, R248, 0x7ffffe34, PT ;  /* 0x7ffffe34f800780c */ /* 0x000fc60003fc6070 */
[----:B------:R-:W-:Y:S01]  /*3b360*/  LDGSTS.E [R246+0x6800c], desc[UR4][R26.64], !P1 ;  /* 0x6800c0001af67fae */ /* 0x000fe2000c921844 */
[----:B---3--:R-:W3:Y:S03]  /*3b370*/  LDC R32, c[0x0][0x230] ;  /* 0x00008c00ff207b82 */ /* 0x008ee60000000800 */
[----:B------:R4:W-:Y:S01]  /*3b380*/  LDGSTS.E [R246+0x6c00c], desc[UR4][R24.64], !P1 ;  /* 0x6c00c00018f67fae */ /* 0x0009e2000c921844 */
[----:B------:R-:W-:Y:S01]  /*3b390*/  ISETP.GE.U32.AND P1, PT, R247, 0x7ffffe33, PT ;  /* 0x7ffffe33f700780c */ /* 0x000fe20003f26070 */
[----:B------:R-:W-:Y:S02]  /*3b3a0*/  VIADD R247, R21, 0xfffffe53 ;  /* 0xfffffe5315f77836 */ /* 0x000fe40000000000 */
[----:B------:R-:W3:Y:S01]  /*3b3b0*/  LDL.LU.64 R238, [R1+0x888] ;  /* 0x0008880001ee7983 */ /* 0x000ee20000300a00 */
[----:B------:R-:W-:-:S03]  /*3b3c0*/  VIADD R248, R22, 0xfffffe70 ;  /* 0xfffffe7016f87836 */ /* 0x000fc60000000000 */
[----:B------:R-:W3:Y:S01]  /*3b3d0*/  LDL.LU.64 R234, [R1+0x870] ;  /* 0x0008700001ea7983 */ /* 0x000ee20000300a00 */
[----:B----4-:R-:W-:-:S03]  /*3b3e0*/  VIADD R246, R20, 0xfffffe52 ;  /* 0xfffffe5214f67836 */ /* 0x010fc60000000000 */
[----:B------:R-:W4:Y:S01]  /*3b3f0*/  LDL.LU.64 R226, [R1+0x808] ;  /* 0x0008080001e27983 */ /* 0x000f220000300a00 */
[----:B------:R-:W-:-:S03]  /*3b400*/  ISETP.GE.U32.AND P4, PT, R247, 0x7ffffe14, PT ;  /* 0x7ffffe14f700780c */ /* 0x000fc60003f86070 */
[----:B------:R-:W4:Y:S01]  /*3b410*/  LDL.LU.64 R30, [R1+0x7f0] ;  /* 0x0007f000011e7983 */ /* 0x000f220000300a00 */
[----:B------:R-:W-:Y:S01]  /*3b420*/  ISETP.GE.U32.AND P5, PT, R246, 0x7ffffe13, PT ;  /* 0x7ffffe13f600780c */ /* 0x000fe20003fa6070 */
[----:B------:R-:W-:Y:S02]  /*3b430*/  VIADD R246, R12, 0xfffffe50 ;  /* 0xfffffe500cf67836 */ /* 0x000fe40000000000 */
[----:B------:R-:W4:Y:S01]  /*3b440*/  LDL.LU.64 R26, [R1+0x7d8] ;  /* 0x0007d800011a7983 */ /* 0x000f220000300a00 */
[----:B------:R-:W-:-:S03]  /*3b450*/  IADD3 R247, R13, -0x1af, RZ ;  /* 0xfffffe510df77810 */ /* 0x000fc60007ffe0ff */
[----:B------:R-:W4:Y:S01]  /*3b460*/  LDL.LU.64 R22, [R1+0x7c0] ;  /* 0x0007c00001167983 */ /* 0x000f220000300a00 */
[----:B--2---:R-:W-:-:S05]  /*3b470*/  IMAD.WIDE R24, R4, 0x4, R16 ;  /* 0x0000000404187825 */ /* 0x004fca00078e0210 */
[----:B------:R2:W-:Y:S04]  /*3b480*/  STL.64 [R1+0xf78], R24 ;  /* 0x000f781801007387 */ /* 0x0005e80000100a00 */
[----:B------:R-:W4:Y:S01]  /*3b490*/  LDL.LU.64 R12, [R1+0x880] ;  /* 0x00088000010c7983 */ /* 0x000f220000300a00 */
[----:B------:R-:W-:-:S03]  /*3b4a0*/  IMAD.WIDE R20, R4, 0x4, R14 ;  /* 0x0000000404147825 */ /* 0x000fc600078e020e */
[----:B------:R-:W-:Y:S04]  /*3b4b0*/  LDGSTS.E [R11+0x60000], desc[UR4][R24.64], !P6 ;  /* 0x60000000180b7fae */ /* 0x000fe8000f121844 */
[----:B------:R1:W-:Y:S04]  /*3b4c0*/  STL.64 [R1+0xfa0], R20 ;  /* 0x000fa01401007387 */ /* 0x0003e80000100a00 */
[----:B------:R-:W-:Y:S01]  /*3b4d0*/  LDGSTS.E [R11+0x64000], desc[UR4][R20.64], !P6 ;  /* 0x64000000140b7fae */ /* 0x000fe2000f121844 */
[----:B------:R-:W-:-:S03]  /*3b4e0*/  IMAD.WIDE R16, R4, 0x4, R230 ;  /* 0x0000000404107825 */ /* 0x000fc600078e02e6 */
[----:B------:R-:W4:Y:S01]  /*3b4f0*/  LDL.LU.64 R230, [R1+0x858] ;  /* 0x0008580001e67983 */ /* 0x000f220000300a00 */
[----:B------:R-:W-:-:S03]  /*3b500*/  IMAD.WIDE R14, R4, 0x4, R242 ;  /* 0x00000004040e7825 */ /* 0x000fc600078e02f2 */
[----:B------:R4:W-:Y:S04]  /*3b510*/  STL.64 [R1+0xfd8], R16 ;  /* 0x000fd81001007387 */ /* 0x0009e80000100a00 */
[----:B------:R-:W4:Y:S04]  /*3b520*/  LDL.LU.64 R28, [R1+0x7f8] ;  /* 0x0007f800011c7983 */ /* 0x000f280000300a00 */
[----:B------:R4:W-:Y:S04]  /*3b530*/  STL.64 [R1+0x1018], R14 ;  /* 0x0010180e01007387 */ /* 0x0009e80000100a00 */
[----:B--2---:R-:W2:Y:S04]  /*3b540*/  LDL.LU.64 R24, [R1+0x7e0] ;  /* 0x0007e00001187983 */ /* 0x004ea80000300a00 */
[----:B-1----:R-:W2:Y:S04]  /*3b550*/  LDL.LU.64 R20, [R1+0x7d0] ;  /* 0x0007d00001147983 */ /* 0x002ea80000300a00 */
[----:B------:R-:W2:Y:S01]  /*3b560*/  LDL.LU.64 R242, [R1+0x7b0] ;  /* 0x0007b00001f27983 */ /* 0x000ea20000300a00 */
[----:B------:R-:W-:Y:S01]  /*3b570*/  ISETP.GE.U32.AND P2, PT, R18, 0x7ffffe32, PT ;  /* 0x7ffffe321200780c */ /* 0x000fe20003f46070 */
[----:B---3--:R-:W-:Y:S01]  /*3b580*/  IMAD.WIDE R238, R4, 0x4, R238 ;  /* 0x0000000404ee7825 */ /* 0x008fe200078e02ee */
[----:B------:R-:W-:Y:S01]  /*3b590*/  ISETP.GE.U32.AND P3, PT, R248, 0x7ffffe31, PT ;  /* 0x7ffffe31f800780c */ /* 0x000fe20003f66070 */
[----:B------:R1:W-:Y:S02]  /*3b5a0*/  LDGSTS.E [R11+0x60004], desc[UR4][R16.64], !P1 ;  /* 0x60004000100b7fae */ /* 0x0003e4000c921844 */
[C---:B------:R-:W-:Y:S01]  /*3b5b0*/  IMAD.WIDE R234, R4.reuse, 0x4, R234 ;  /* 0x0000000404ea7825 */ /* 0x040fe200078e02ea */
[----:B------:R-:W-:Y:S01]  /*3b5c0*/  ISETP.GE.U32.AND P6, PT, R247, 0x7ffffe12, PT ;  /* 0x7ffffe12f700780c */ /* 0x000fe20003fc6070 */
[----:B------:R-:W-:Y:S01]  /*3b5d0*/  STL.64 [R1+0x1118], R238 ;  /* 0x001118ee01007387 */ /* 0x000fe20000100a00 */
[----:B------:R-:W3:Y:S01]  /*3b5e0*/  LDC R18, c[0x0][0x230] ;  /* 0x00008c00ff127b82 */ /* 0x000ee20000000800 */
[----:B----4-:R-:W-:-:S02]  /*3b5f0*/  IMAD.WIDE R226, R4, 0x4, R226 ;  /* 0x0000000404e27825 */ /* 0x010fc400078e02e2 */
[----:B------:R-:W-:Y:S02]  /*3b600*/  STL.64 [R1+0x1128], R234 ;  /* 0x001128ea01007387 */ /* 0x000fe40000100a00 */
[C---:B------:R-:W-:Y:S02]  /*3b610*/  IMAD.WIDE R30, R4.reuse, 0x4, R30 ;  /* 0x00000004041e7825 */ /* 0x040fe400078e021e */
[----:B------:R-:W-:Y:S01]  /*3b620*/  STL.64 [R1+0x12f8], R226 ;  /* 0x0012f8e201007387 */ /* 0x000fe20000100a00 */
[----:B-1----:R-:W1:Y:S01]  /*3b630*/  LDC R17, c[0x0][0x230] ;  /* 0x00008c00ff117b82 */ /* 0x002e620000000800 */
[C---:B------:R-:W-:Y:S02]  /*3b640*/  IMAD.WIDE R26, R4.reuse, 0x4, R26 ;  /* 0x00000004041a7825 */ /* 0x040fe400078e021a */
[----:B------:R-:W-:Y:S02]  /*3b650*/  STL.64 [R1+0x1308], R30 ;  /* 0x0013081e01007387 */ /* 0x000fe40000100a00 */
[----:B------:R-:W-:-:S02]  /*3b660*/  IMAD.WIDE R22, R4, 0x4, R22 ;  /* 0x0000000404167825 */ /* 0x000fc400078e0216 */
[----:B------:R-:W-:Y:S01]  /*3b670*/  STL.64 [R1+0x1318], R26 ;  /* 0x0013181a01007387 */ /* 0x000fe20000100a00 */
[----:B------:R-:W4:Y:S01]  /*3b680*/  LDC R16, c[0x0][0x230] ;  /* 0x00008c00ff107b82 */ /* 0x000f220000000800 */
[----:B------:R-:W-:Y:S02]  /*3b690*/  VIADD R247, R32, 0xfffffe6f ;  /* 0xfffffe6f20f77836 */ /* 0x000fe40000000000 */
[----:B------:R3:W-:Y:S04]  /*3b6a0*/  LDGSTS.E [R11+0x64004], desc[UR4][R14.64], !P1 ;  /* 0x640040000e0b7fae */ /* 0x0007e8000c921844 */
[----:B------:R-:W-:Y:S01]  /*3b6b0*/  LDGSTS.E [R11+0x60008], desc[UR4][R238.64], !P2 ;  /* 0x60008000ee0b7fae */ /* 0x000fe2000d121844 */
[----:B------:R-:W4:Y:S01]  /*3b6c0*/  LDC R248, c[0x0][0x230] ;  /* 0x00008c00fff87b82 */ /* 0x000f220000000800 */
[----:B------:R-:W-:-:S07]  /*3b6d0*/  IMAD.WIDE R12, R4, 0x4, R12 ;  /* 0x00000004040c7825 */ /* 0x000fce00078e020c */
[----:B---3--:R-:W3:Y:S01]  /*3b6e0*/  LDC R15, c[0x0][0x230] ;  /* 0x00008c00ff0f7b82 */ /* 0x008ee20000000800 */
[----:B------:R1:W-:Y:S04]  /*3b6f0*/  STL.64 [R1+0xf70], R12 ;  /* 0x000f700c01007387 */ /* 0x0003e80000100a00 */
[----:B------:R-:W-:Y:S03]  /*3b700*/  STL.64 [R1+0x1328], R22 ;  /* 0x0013281601007387 */ /* 0x000fe60000100a00 */
[----:B------:R-:W3:Y:S01]  /*3b710*/  LDC R14, c[0x0][0x230] ;  /* 0x00008c00ff0e7b82 */ /* 0x000ee20000000800 */
[----:B------:R-:W-:Y:S04]  /*3b720*/  LDGSTS.E [R11+0x64008], desc[UR4][R12.64], !P2 ;  /* 0x640080000c0b7fae */ /* 0x000fe8000d121844 */
[----:B------:R-:W-:Y:S01]  /*3b730*/  LDGSTS.E [R11+0x6000c], desc[UR4][R234.64], !P3 ;  /* 0x6000c000ea0b7fae */ /* 0x000fe2000d921844 */
[----:B------:R-:W-:-:S04]  /*3b740*/  IMAD.WIDE R230, R4, 0x4, R230 ;  /* 0x0000000404e67825 */ /* 0x000fc800078e02e6 */
[C---:B------:R-:W-:Y:S01]  /*3b750*/  IMAD.WIDE R32, R4.reuse, 0x4, R28 ;  /* 0x0000000404207825 */ /* 0x040fe200078e021c */
[----:B------:R4:W-:Y:S04]  /*3b760*/  STL.64 [R1+0x1010], R230 ;  /* 0x001010e601007387 */ /* 0x0009e80000100a00 */
[----:B------:R-:W-:Y:S01]  /*3b770*/  LDGSTS.E [R11+0x6400c], desc[UR4][R230.64], !P3 ;  /* 0x6400c000e60b7fae */ /* 0x000fe2000d921844 */
[----:B--2---:R-:W-:-:S03]  /*3b780*/  IMAD.WIDE R28, R4, 0x4, R24 ;  /* 0x00000004041c7825 */ /* 0x004fc600078e0218 */
[----:B------:R-:W-:Y:S01]  /*3b790*/  STL.64 [R1+0x1300], R32 ;  /* 0x0013002001007387 */ /* 0x000fe20000100a00 */
[----:B------:R-:W-:-:S03]  /*3b7a0*/  IMAD.WIDE R24, R4, 0x4, R20 ;  /* 0x0000000404187825 */ /* 0x000fc600078e0214 */
[----:B------:R2:W-:Y:S01]  /*3b7b0*/  STL.64 [R1+0x1310], R28 ;  /* 0x0013101c01007387 */ /* 0x0005e20000100a00 */
[----:B------:R-:W-:-:S03]  /*3b7c0*/  IMAD.WIDE R20, R4, 0x4, R242 ;  /* 0x0000000404147825 */ /* 0x000fc600078e02f2 */
[----:B------:R3:W-:Y:S04]  /*3b7d0*/  STL.64 [R1+0x1320], R24 ;  /* 0x0013201801007387 */ /* 0x0007e80000100a00 */
[----:B-1----:R-:W3:Y:S04]  /*3b7e0*/  LDL.LU.64 R12, [R1+0x7a8] ;  /* 0x0007a800010c7983 */ /* 0x002ee80000300a00 */
[----:B------:R1:W-:Y:S04]  /*3b7f0*/  STL.64 [R1+0x1330], R20 ;  /* 0x0013301401007387 */ /* 0x0003e80000100a00 */
[----:B------:R-:W3:Y:S04]  /*3b800*/  LDL.LU.64 R234, [R1+0x7a0] ;  /* 0x0007a00001ea7983 */ /* 0x000ee80000300a00 */
[----:B------:R-:W-:Y:S01]  /*3b810*/  LDGSTS.E [R11+0x68000], desc[UR4][R226.64], !P4 ;  /* 0x68000000e20b7fae */ /* 0x000fe2000e121844 */
[----:B------:R-:W-:-:S03]  /*3b820*/  ISETP.GE.U32.AND P1, PT, R246, 0x7ffffe11, PT ;  /* 0x7ffffe11f600780c */ /* 0x000fc60003f26070 */
[----:B------:R-:W3:Y:S04]  /*3b830*/  LDL.LU.64 R226, [R1+0x790] ;  /* 0x0007900001e27983 */ /* 0x000ee80000300a00 */
[----:B------:R-:W3:Y:S01]  /*3b840*/  LDL.LU.64 R242, [R1+0x780] ;  /* 0x0007800001f27983 */ /* 0x000ee20000300a00 */
[----:B------:R-:W-:-:S03]  /*3b850*/  VIADD R246, R19, 0xfffffe6e ;  /* 0xfffffe6e13f67836 */ /* 0x000fc60000000000 */
[----:B------:R-:W-:Y:S04]  /*3b860*/  LDGSTS.E [R11+0x6c000], desc[UR4][R32.64], !P4 ;  /* 0x6c000000200b7fae */ /* 0x000fe8000e121844 */
[----:B------:R4:W-:Y:S04]  /*3b870*/  LDGSTS.E [R11+0x68004], desc[UR4][R30.64], !P5 ;  /* 0x680040001e0b7fae */ /* 0x0009e8000e921844 */
[----:B------:R-:W-:Y:S04]  /*3b880*/  LDGSTS.E [R11+0x6c004], desc[UR4][R28.64], !P5 ;  /* 0x6c0040001c0b7fae */ /* 0x000fe8000e921844 */
[----:B------:R-:W-:Y:S04]  /*3b890*/  LDGSTS.E [R11+0x68008], desc[UR4][R26.64], !P6 ;  /* 0x680080001a0b7fae */ /* 0x000fe8000f121844 */
[----:B------:R-:W-:Y:S01]  /*3b8a0*/  LDGSTS.E [R11+0x6c008], desc[UR4][R24.64], !P6 ;  /* 0x6c008000180b7fae */ /* 0x000fe2000f121844 */
[----:B------:R-:W-:Y:S01]  /*3b8b0*/  ISETP.GE.U32.AND P6, PT, R247, 0x7ffffe30, PT ;  /* 0x7ffffe30f700780c */ /* 0x000fe20003fc6070 */
[----:B----4-:R-:W4:Y:S02]  /*3b8c0*/  LDC R31, c[0x0][0x230] ;  /* 0x00008c00ff1f7b82 */ /* 0x010f240000000800 */
[----:B------:R-:W-:Y:S01]  /*3b8d0*/  LDGSTS.E [R11+0x6800c], desc[UR4][R22.64], !P1 ;  /* 0x6800c000160b7fae */ /* 0x000fe2000c921844 */
[----:B------:R-:W-:-:S03]  /*3b8e0*/  VIADD R247, R18, 0xfffffe6c ;  /* 0xfffffe6c12f77836 */ /* 0x000fc60000000000 */
[----:B------:R2:W-:Y:S01]  /*3b8f0*/  LDGSTS.E [R11+0x6c00c], desc[UR4][R20.64], !P1 ;  /* 0x6c00c000140b7fae */ /* 0x0005e2000c921844 */
[----:B------:R-:W-:Y:S01]  /*3b900*/  ISETP.GE.U32.AND P1, PT, R246, 0x7ffffe2f, PT ;  /* 0x7ffffe2ff600780c */ /* 0x000fe20003f26070 */
[----:B------:R-:W-:Y:S01]  /*3b910*/  VIADD R246, R17, 0xfffffe4f ;  /* 0xfffffe4f11f67836 */ /* 0x000fe20000000000 */
[----:B------:R-:W4:Y:S01]  /*3b920*/  LDC R30, c[0x0][0x230] ;  /* 0x00008c00ff1e7b82 */ /* 0x000f220000000800 */
[----:B------:R-:W4:Y:S04]  /*3b930*/  LDL.LU.64 R238, [R1+0x778] ;  /* 0x0007780001ee7983 */ /* 0x000f280000300a00 */
[----:B------:R-:W4:Y:S01]  /*3b940*/  LDL.LU.64 R230, [R1+0x760] ;  /* 0x0007600001e67983 */ /* 0x000f220000300a00 */
[----:B--2---:R-:W-:-:S03]  /*3b950*/  VIADD R11, R16, 0xfffffe4e ;  /* 0xfffffe4e100b7836 */ /* 0x004fc60000000000 */
[----:B------:R-:W2:Y:S01]  /*3b960*/  LDL.LU.64 R28, [R1+0x740] ;  /* 0x00074000011c7983 */ /* 0x000ea20000300a00 */
[----:B------:R-:W-:-:S03]  /*3b970*/  ISETP.GE.U32.AND P4, PT, R246, 0x7ffffe10, PT ;  /* 0x7ffffe10f600780c */ /* 0x000fc60003f86070 */
[----:B------:R-:W2:Y:S01]  /*3b980*/  LDL.LU.64 R26, [R1+0x728] ;  /* 0x00072800011a7983 */ /* 0x000ea20000300a00 */
[----:B------:R-:W-:Y:S01]  /*3b990*/  ISETP.GE.U32.AND P5, PT, R11, 0x7ffffe0f, PT ;  /* 0x7ffffe0f0b00780c */ /* 0x000fe20003fa6070 */
[----:B---3--:R-:W-:Y:S02]  /*3b9a0*/  VIADD R11, R14, 0xfffffe4c ;  /* 0xfffffe4c0e0b7836 */ /* 0x008fe40000000000 */
[----:B------:R-:W3:Y:S01]  /*3b9b0*/  LDL.LU.64 R24, [R1+0x710] ;  /* 0x0007100001187983 */ /* 0x000ee20000300a00 */
[----:B------:R-:W-:-:S03]  /*3b9c0*/  IADD3 R246, R15, -0x1b3, RZ ;  /* 0xfffffe4d0ff67810 */ /* 0x000fc60007ffe0ff */
[----:B-1----:R-:W3:Y:S01]  /*3b9d0*/  LDL.LU.64 R20, [R1+0x6f0] ;  /* 0x0006f00001147983 */ /* 0x002ee20000300a00 */
[----:B------:R-:W-:-:S05]  /*3b9e0*/  IMAD.WIDE R18, R4, 0x4, R12 ;  /* 0x0000000404127825 */ /* 0x000fca00078e020c */
[----:B------:R1:W-:Y:S01]  /*3b9f0*/  STL.64 [R1+0xf40], R18 ;  /* 0x000f401201007387 */ /* 0x0003e20000100a00 */
[----:B------:R-:W-:-:S03]  /*3ba00*/  IMAD.WIDE R12, R4, 0x4, R234 ;  /* 0x00000004040c7825 */ /* 0x000fc600078e02ea */
[----:B------:R-:W-:Y:S04]  /*3ba10*/  LDGSTS.E [R6+0x60000], desc[UR4][R18.64], !P6 ;  /* 0x6000000012067fae */ /* 0x000fe8000f121844 */
[----:B------:R-:W3:Y:S04]  /*3ba20*/  LDL.LU.64 R234, [R1+0x770] ;  /* 0x0007700001ea7983 */ /* 0x000ee80000300a00 */
[----:B------:R1:W-:Y:S04]  /*3ba30*/  STL.64 [R1+0xf68], R12 ;  /* 0x000f680c01007387 */ /* 0x0003e80000100a00 */
[----:B------:R-:W-:Y:S01]  /*3ba40*/  LDGSTS.E [R6+0x64000], desc[UR4][R12.64], !P6 ;  /* 0x640000000c067fae */ /* 0x000fe2000f121844 */
[----:B------:R-:W-:-:S03]  /*3ba50*/  IMAD.WIDE R16, R4, 0x4, R226 ;  /* 0x0000000404107825 */ /* 0x000fc600078e02e2 */
[----:B------:R-:W3:Y:S01]  /*3ba60*/  LDL.LU.64 R226, [R1+0x750] ;  /* 0x0007500001e27983 */ /* 0x000ee20000300a00 */
[----:B------:R-:W-:-:S03]  /*3ba70*/  IMAD.WIDE R14, R4, 0x4, R242 ;  /* 0x00000004040e7825 */ /* 0x000fc600078e02f2 */
[----:B------:R2:W-:Y:S04]  /*3ba80*/  STL.64 [R1+0xf98], R16 ;  /* 0x000f981001007387 */ /* 0x0005e80000100a00 */
[----:B------:R-:W3:Y:S04]  /*3ba90*/  LDL.LU.64 R22, [R1+0x738] ;  /* 0x0007380001167983 */ /* 0x000ee80000300a00 */
[----:B------:R3:W-:Y:S04]  /*3baa0*/  STL.64 [R1+0xfd0], R14 ;  /* 0x000fd00e01007387 */ /* 0x0007e80000100a00 */
[----:B-1----:R-:W3:Y:S04]  /*3bab0*/  LDL.LU.64 R18, [R1+0x720] ;  /* 0x0007200001127983 */ /* 0x002ee80000300a00 */
[----:B------:R-:W3:Y:S04]  /*3bac0*/  LDL.LU.64 R12, [R1+0x700] ;  /* 0x00070000010c7983 */ /* 0x000ee80000300a00 */
[----:B------:R-:W3:Y:S01]  /*3bad0*/  LDL.LU.64 R242, [R1+0x6e8] ;  /* 0x0006e80001f27983 */ /* 0x000ee20000300a00 */
[----:B------:R-:W-:-:S03]  /*3bae0*/  IADD3 R248, R248, -0x193, RZ ;  /* 0xfffffe6df8f87810 */ /* 0x000fc60007ffe0ff */
[----:B------:R1:W-:Y:S01]  /*3baf0*/  LDGSTS.E [R6+0x60004], desc[UR4][R16.64], !P1 ;  /* 0x6000400010067fae */ /* 0x0003e2000c921844 */
[----:B------:R-:W-:Y:S01]  /*3bb00*/  ISETP.GE.U32.AND P2, PT, R248, 0x7ffffe2e, PT ;  /* 0x7ffffe2ef800780c */ /* 0x000fe20003f46070 */
[C---:B----4-:R-:W-:Y:S02]  /*3bb10*/  IMAD.WIDE R238, R4.reuse, 0x4, R238 ;  /* 0x0000000404ee7825 */ /* 0x050fe400078e02ee */
[----:B------:R4:W-:Y:S02]  /*3bb20*/  LDGSTS.E [R6+0x64004], desc[UR4][R14.64], !P1 ;  /* 0x640040000e067fae */ /* 0x0009e4000c921844 */
[C---:B------:R-:W-:Y:S02]  /*3bb30*/  IMAD.WIDE R230, R4.reuse, 0x4, R230 ;  /* 0x0000000404e67825 */ /* 0x040fe400078e02e6 */
[----:B------:R4:W-:Y:S02]  /*3bb40*/  STL.64 [R1+0x1008], R238 ;  /* 0x001008ee01007387 */ /* 0x0009e40000100a00 */
[----:B--2---:R-:W-:Y:S01]  /*3bb50*/  IMAD.WIDE R32, R4, 0x4, R28 ;  /* 0x0000000404207825 */ /* 0x004fe200078e021c */
[----:B------:R-:W-:-:S03]  /*3bb60*/  ISETP.GE.U32.AND P6, PT, R246, 0x7ffffe0e, PT ;  /* 0x7ffffe0ef600780c */ /* 0x000fc60003fc6070 */
[----:B------:R-:W-:Y:S01]  /*3bb70*/  LDGSTS.E [R6+0x60008], desc[UR4][R238.64], !P2 ;  /* 0x60008000ee067fae */ /* 0x000fe2000d121844 */
[----:B------:R-:W-:Y:S01]  /*3bb80*/  ISETP.GE.U32.AND P3, PT, R247, 0x7ffffe2d, PT ;  /* 0x7ffffe2df700780c */ /* 0x000fe20003f66070 */
[C---:B------:R-:W-:Y:S01]  /*3bb90*/  IMAD.WIDE R28, R4.reuse, 0x4, R26 ;  /* 0x00000004041c7825 */ /* 0x040fe200078e021a */
[----:B------:R-:W-:Y:S01]  /*3bba0*/  ISETP.GE.U32.AND P1, PT, R11, 0x7ffffe0d, PT ;  /* 0x7ffffe0d0b00780c */ /* 0x000fe20003f26070 */
[----:B------:R-:W-:Y:S01]  /*3bbb0*/  STL.64 [R1+0x1168], R230 ;  /* 0x001168e601007387 */ /* 0x000fe20000100a00 */
[----:B-1----:R-:W1:Y:S01]  /*3bbc0*/  LDC R17, c[0x0][0x230] ;  /* 0x00008c00ff117b82 */ /* 0x002e620000000800 */
[C---:B---3--:R-:W-:Y:S02]  /*3bbd0*/  IMAD.WIDE R24, R4.reuse, 0x4, R24 ;  /* 0x0000000404187825 */ /* 0x048fe400078e0218 */
[----:B------:R-:W-:Y:S02]  /*3bbe0*/  STL.64 [R1+0x1338], R32 ;  /* 0x0013382001007387 */ /* 0x000fe40000100a00 */
[----:B------:R-:W-:-:S02]  /*3bbf0*/  IMAD.WIDE R20, R4, 0x4, R20 ;  /* 0x0000000404147825 */ /* 0x000fc400078e0214 */
[----:B------:R-:W-:Y:S01]  /*3bc00*/  STL.64 [R1+0x1348], R28 ;  /* 0x0013481c01007387 */ /* 0x000fe20000100a00 */
[----:B------:R-:W2:Y:S01]  /*3bc10*/  LDC R16, c[0x0][0x230] ;  /* 0x00008c00ff107b82 */ /* 0x000ea20000000800 */
[----:B------:R-:W-:Y:S02]  /*3bc20*/  VIADD R246, R31, 0xfffffe6b ;  /* 0xfffffe6b1ff67836 */ /* 0x000fe40000000000 */
[----:B------:R-:W-:Y:S01]  /*3bc30*/  VIADD R11, R30, 0xfffffe6a ;  /* 0xfffffe6a1e0b7836 */ /* 0x000fe20000000000 */
[----:B------:R-:W-:Y:S04]  /*3bc40*/  STL.64 [R1+0x1358], R24 ;  /* 0x0013581801007387 */ /* 0x000fe80000100a00 */
[----:B----4-:R-:W3:Y:S08]  /*3bc50*/  LDC R15, c[0x0][0x230] ;  /* 0x00008c00ff0f7b82 */ /* 0x010ef00000000800 */
[----:B------:R-:W4:Y:S08]  /*3bc60*/  LDC R14, c[0x0][0x230] ;  /* 0x00008c00ff0e7b82 */ /* 0x000f300000000800 */
[----:B------:R-:W3:Y:S08]  /*3bc70*/  LDC R247, c[0x0][0x230] ;  /* 0x00008c00fff77b82 */ /* 0x000ef00000000800 */
[----:B------:R-:W3:Y:S01]  /*3bc80*/  LDC R248, c[0x0][0x230] ;  /* 0x00008c00fff87b82 */ /* 0x000ee20000000800 */
[----:B------:R-:W-:-:S05]  /*3bc90*/  IMAD.WIDE R234, R4, 0x4, R234 ;  /* 0x0000000404ea7825 */ /* 0x000fca00078e02ea */
[----:B------:R1:W-:Y:S04]  /*3bca0*/  STL.64 [R1+0xf38], R234 ;  /* 0x000f38ea01007387 */ /* 0x0003e80000100a00 */
[----:B------:R-:W-:Y:S01]  /*3bcb0*/  STL.64 [R1+0x1368], R20 ;  /* 0x0013681401007387 */ /* 0x000fe20000100a00 */
[----:B------:R-:W-:-:S03]  /*3bcc0*/  IMAD.WIDE R226, R4, 0x4, R226 ;  /* 0x0000000404e27825 */ /* 0x000fc600078e02e2 */
[----:B------:R-:W-:Y:S01]  /*3bcd0*/  LDGSTS.E [R6+0x64008], desc[UR4][R234.64], !P2 ;  /* 0x64008000ea067fae */ /* 0x000fe2000d121844 */
[----:B------:R-:W-:-:S03]  /*3bce0*/  IMAD.WIDE R30, R4, 0x4, R22 ;  /* 0x00000004041e7825 */ /* 0x000fc600078e0216 */
[----:B------:R2:W-:Y:S04]  /*3bcf0*/  STL.64 [R1+0xfc8], R226 ;  /* 0x000fc8e201007387 */ /* 0x0005e80000100a00 */
[----:B------:R-:W-:Y:S01]  /*3bd00*/  STL.64 [R1+0x1340], R30 ;  /* 0x0013401e01007387 */ /* 0x000fe20000100a00 */
[----:B------:R-:W-:-:S03]  /*3bd10*/  IMAD.WIDE R26, R4, 0x4, R18 ;  /* 0x00000004041a7825 */ /* 0x000fc600078e0212 */
[----:B------:R-:W-:Y:S01]  /*3bd20*/  LDGSTS.E [R6+0x6000c], desc[UR4][R230.64], !P3 ;  /* 0x6000c000e6067fae */ /* 0x000fe2000d921844 */
[----:B------:R-:W-:-:S03]  /*3bd30*/  IMAD.WIDE R22, R4, 0x4, R12 ;  /* 0x0000000404167825 */ /* 0x000fc600078e020c */
[----:B------:R-:W-:Y:S01]  /*3bd40*/  LDGSTS.E [R6+0x6400c], desc[UR4][R226.64], !P3 ;  /* 0x6400c000e2067fae */ /* 0x000fe2000d921844 */
[----:B------:R-:W-:-:S03]  /*3bd50*/  IMAD.WIDE R18, R4, 0x4, R242 ;  /* 0x0000000404127825 */ /* 0x000fc600078e02f2 */
[----:B------:R-:W3:Y:S04]  /*3bd60*/  LDL.LU.64 R12, [R1+0x6e0] ;  /* 0x0006e000010c7983 */ /* 0x000ee80000300a00 */
[----:B------:R4:W-:Y:S04]  /*3bd70*/  STL.64 [R1+0x1350], R26 ;  /* 0x0013501a01007387 */ /* 0x0009e80000100a00 */
[----:B------:R4:W-:Y:S04]  /*3bd80*/  STL.64 [R1+0x1360], R22 ;  /* 0x0013601601007387 */ /* 0x0009e80000100a00 */
[----:B------:R-:W3:Y:S04]  /*3bd90*/  LDL.LU.64 R238, [R1+0x6d0] ;  /* 0x0006d00001ee7983 */ /* 0x000ee80000300a00 */
[----:B------:R3:W-:Y:S04]  /*3bda0*/  STL.64 [R1+0x1370], R18 ;  /* 0x0013701201007387 */ /* 0x0007e80000100a00 */
[----:B-1----:R-:W3:Y:S04]  /*3bdb0*/  LDL.LU.64 R234, [R1+0x6c0] ;  /* 0x0006c00001ea7983 */ /* 0x002ee80000300a00 */
[----:B------:R-:W3:Y:S04]  /*3bdc0*/  LDL.LU.64 R242, [R1+0x6b0] ;  /* 0x0006b00001f27983 */ /* 0x000ee80000300a00 */
[----:B------:R-:W-:Y:S04]  /*3bdd0*/  LDGSTS.E [R6+0x68000], desc[UR4][R32.64], !P4 ;  /* 0x6800000020067fae */ /* 0x000fe8000e121844 */
[----:B------:R-:W-:Y:S04]  /*3bde0*/  LDGSTS.E [R6+0x6c000], desc[UR4][R30.64], !P4 ;  /* 0x6c0000001e067fae */ /* 0x000fe8000e121844 */
[----:B------:R-:W-:Y:S04]  /*3bdf0*/  LDGSTS.E [R6+0x68004], desc[UR4][R28.64], !P5 ;  /* 0x680040001c067fae */ /* 0x000fe8000e921844 */
[----:B------:R-:W-:Y:S04]  /*3be00*/  LDGSTS.E [R6+0x6c004], desc[UR4][R26.64], !P5 ;  /* 0x6c0040001a067fae */ /* 0x000fe8000e921844 */
[----:B------:R-:W-:Y:S04]  /*3be10*/  LDGSTS.E [R6+0x68008], desc[UR4][R24.64], !P6 ;  /* 0x6800800018067fae */ /* 0x000fe8000f121844 */
[----:B------:R-:W-:Y:S01]  /*3be20*/  LDGSTS.E [R6+0x6c008], desc[UR4][R22.64], !P6 ;  /* 0x6c00800016067fae */ /* 0x000fe2000f121844 */
[----:B------:R-:W-:-:S03]  /*3be30*/  ISETP.GE.U32.AND P6, PT, R246, 0x7ffffe2c, PT ;  /* 0x7ffffe2cf600780c */ /* 0x000fc60003fc6070 */
[----:B------:R-:W-:Y:S04]  /*3be40*/  LDGSTS.E [R6+0x6800c], desc[UR4][R20.64], !P1 ;  /* 0x6800c00014067fae */ /* 0x000fe8000c921844 */
[----:B------:R1:W-:Y:S01]  /*3be50*/  LDGSTS.E [R6+0x6c00c], desc[UR4][R18.64], !P1 ;  /* 0x6c00c00012067fae */ /* 0x0003e2000c921844 */
[----:B------:R-:W-:Y:S01]  /*3be60*/  ISETP.GE.U32.AND P1, PT, R11, 0x7ffffe2b, PT ;  /* 0x7ffffe2b0b00780c */ /* 0x000fe20003f26070 */
[----:B------:R-:W-:Y:S02]  /*3be70*/  VIADD R11, R17, 0xfffffe4b ;  /* 0xfffffe4b110b7836 */ /* 0x000fe40000000000 */
[----:B--2---:R-:W2:Y:S04]  /*3be80*/  LDL.LU.64 R226, [R1+0x6a8] ;  /* 0x0006a80001e27983 */ /* 0x004ea80000300a00 */
[----:B------:R-:W2:Y:S01]  /*3be90*/  LDL.LU.64 R230, [R1+0x690] ;  /* 0x0006900001e67983 */ /* 0x000ea20000300a00 */
[----:B-1----:R-:W-:-:S03]  /*3bea0*/  VIADD R6, R16, 0xfffffe4a ;  /* 0xfffffe4a10067836 */ /* 0x002fc60000000000 */
[----:B------:R-:W2:Y:S01]  /*3beb0*/  LDL.LU.64 R28, [R1+0x670] ;  /* 0x00067000011c7983 */ /* 0x000ea20000300a00 */
[----:B------:R-:W-:-:S03]  /*3bec0*/  ISETP.GE.U32.AND P4, PT, R11, 0x7ffffe0c, PT ;  /* 0x7ffffe0c0b00780c */ /* 0x000fc60003f86070 */
[----:B----4-:R-:W4:Y:S01]  /*3bed0*/  LDL.LU.64 R26, [R1+0x650] ;  /* 0x00065000011a7983 */ /* 0x010f220000300a00 */
[----:B------:R-:W-:Y:S01]  /*3bee0*/  ISETP.GE.U32.AND P5, PT, R6, 0x7ffffe0b, PT ;  /* 0x7ffffe0b0600780c */ /* 0x000fe20003fa6070 */
[----:B------:R-:W-:Y:S02]  /*3bef0*/  VIADD R6, R14, 0xfffffe48 ;  /* 0xfffffe480e067836 */ /* 0x000fe40000000000 */
[----:B------:R-:W4:Y:S01]  /*3bf00*/  LDL.LU.64 R22, [R1+0x638] ;  /* 0x0006380001167983 */ /* 0x000f220000300a00 */
[----:B---3--:R-:W-:-:S03]  /*3bf10*/  IADD3 R11, R15, -0x1b7, RZ ;  /* 0xfffffe490f0b7810 */ /* 0x008fc60007ffe0ff */
[----:B------:R-:W3:Y:S01]  /*3bf20*/  LDL.LU.64 R18, [R1+0x620] ;  /* 0x0006200001127983 */ /* 0x000ee20000300a00 */
[----:B------:R-:W-:-:S05]  /*3bf30*/  IMAD.WIDE R20, R4, 0x4, R12 ;  /* 0x0000000404147825 */ /* 0x000fca00078e020c */
[----:B------:R1:W-:Y:S04]  /*3bf40*/  STL.64 [R1+0xf20], R20 ;  /* 0x000f201401007387 */ /* 0x0003e80000100a00 */
[----:B------:R-:W-:Y:S01]  /*3bf50*/  LDGSTS.E [R5+0x60000], desc[UR4][R20.64], !P6 ;  /* 0x6000000014057fae */ /* 0x000fe2000f121844 */
[----:B------:R-:W-:-:S03]  /*3bf60*/  IMAD.WIDE R12, R4, 0x4, R238 ;  /* 0x00000004040c7825 */ /* 0x000fc600078e02ee */
[----:B------:R-:W3:Y:S01]  /*3bf70*/  LDL.LU.64 R238, [R1+0x698] ;  /* 0x0006980001ee7983 */ /* 0x000ee20000300a00 */
[----:B------:R-:W-:-:S03]  /*3bf80*/  IMAD.WIDE R16, R4, 0x4, R234 ;  /* 0x0000000404107825 */ /* 0x000fc600078e02ea */
[----:B------:R1:W-:Y:S01]  /*3bf90*/  STL.64 [R1+0xf30], R12 ;  /* 0x000f300c01007387 */ /* 0x0003e20000100a00 */
[----:B------:R-:W-:-:S03]  /*3bfa0*/  IMAD.WIDE R14, R4, 0x4, R242 ;  /* 0x00000004040e7825 */ /* 0x000fc600078e02f2 */
[----:B------:R-:W3:Y:S04]  /*3bfb0*/  LDL.LU.64 R24, [R1+0x680] ;  /* 0x0006800001187983 */ /* 0x000ee80000300a00 */
[----:B------:R3:W-:Y:S04]  /*3bfc0*/  STL.64 [R1+0xf60], R16 ;  /* 0x000f601001007387 */ /* 0x0007e80000100a00 */
[----:B-1----:R-:W3:Y:S04]  /*3bfd0*/  LDL.LU.64 R20, [R1+0x660] ;  /* 0x0006600001147983 */ /* 0x002ee80000300a00 */
[----:B------:R-:W-:Y:S04]  /*3bfe0*/  LDGSTS.E [R5+0x64000], desc[UR4][R12.64], !P6 ;  /* 0x640000000c057fae */ /* 0x000fe8000f121844 */
[----:B------:R1:W-:Y:S01]  /*3bff0*/  STL.64 [R1+0xf90], R14 ;  /* 0x000f900e01007387 */ /* 0x0003e20000100a00 */
[----:B------:R-:W-:Y:S01]  /*3c000*/  IADD3 R247, R247, -0x197, RZ ;  /* 0xfffffe69f7f77810 */ /* 0x000fe20007ffe0ff */
[----:B------:R-:W-:-:S02]  /*3c010*/  VIADD R246, R248, 0xfffffe68 ;  /* 0xfffffe68f8f67836 */ /* 0x000fc40000000000 */
[----:B------:R1:W-:Y:S04]  /*3c020*/  LDGSTS.E [R5+0x60004], desc[UR4][R16.64], !P1 ;  /* 0x6000400010057fae */ /* 0x0003e8000c921844 */
[----:B------:R-:W3:Y:S01]  /*3c030*/  LDL.LU.64 R12, [R1+0x648] ;  /* 0x00064800010c7983 */ /* 0x000ee20000300a00 */
[----:B------:R-:W-:Y:S01]  /*3c040*/  ISETP.GE.U32.AND P2, PT, R247, 0x7ffffe2a, PT ;  /* 0x7ffffe2af700780c */ /* 0x000fe20003f46070 */
[----:B------:R-:W1:Y:S02]  /*3c050*/  LDC R248, c[0x0][0x230] ;  /* 0x00008c00fff87b82 */ /* 0x000e640000000800 */
[----:B------:R-:W3:Y:S04]  /*3c060*/  LDL.LU.64 R234, [R1+0x630] ;  /* 0x0006300001ea7983 */ /* 0x000ee80000300a00 */
[----:B------:R-:W3:Y:S01]  /*3c070*/  LDL.LU.64 R242, [R1+0x610] ;  /* 0x0006100001f27983 */ /* 0x000ee20000300a00 */
[----:B--2---:R-:W-:-:S04]  /*3c080*/  IMAD.WIDE R226, R4, 0x4, R226 ;  /* 0x0000000404e27825 */ /* 0x004fc800078e02e2 */
[C---:B------:R-:W-:Y:S01]  /*3c090*/  IMAD.WIDE R230, R4.reuse, 0x4, R230 ;  /* 0x0000000404e67825 */ /* 0x040fe200078e02e6 */
[----:B------:R2:W-:Y:S03]  /*3c0a0*/  STL.64 [R1+0xfc0], R226 ;  /* 0x000fc0e201007387 */ /* 0x0005e60000100a00 */
[C---:B------:R-:W-:Y:S01]  /*3c0b0*/  IMAD.WIDE R30, R4.reuse, 0x4, R28 ;  /* 0x00000004041e7825 */ /* 0x040fe200078e021c */
[----:B------:R2:W-:Y:S03]  /*3c0c0*/  STL.64 [R1+0x11a8], R230 ;  /* 0x0011a8e601007387 */ /* 0x0005e60000100a00 */
[C---:B----4-:R-:W-:Y:S01]  /*3c0d0*/  IMAD.WIDE R26, R4.reuse, 0x4, R26 ;  /* 0x00000004041a7825 */ /* 0x050fe200078e021a */
[----:B------:R-:W-:Y:S03]  /*3c0e0*/  STL.64 [R1+0x1378], R30 ;  /* 0x0013781e01007387 */ /* 0x000fe60000100a00 */
[C---:B------:R-:W-:Y:S01]  /*3c0f0*/  IMAD.WIDE R22, R4.reuse, 0x4, R22 ;  /* 0x0000000404167825 */ /* 0x040fe200078e0216 */
[----:B------:R-:W-:Y:S03]  /*3c100*/  STL.64 [R1+0x1388], R26 ;  /* 0x0013881a01007387 */ /* 0x000fe60000100a00 */
[----:B---3--:R-:W-:Y:S01]  /*3c110*/  IMAD.WIDE R18, R4, 0x4, R18 ;  /* 0x0000000404127825 */ /* 0x008fe200078e0212 */
[----:B------:R-:W-:Y:S01]  /*3c120*/  STL.64 [R1+0x1398], R22 ;  /* 0x0013981601007387 */ /* 0x000fe20000100a00 */
[----:B------:R-:W-:Y:S01]  /*3c130*/  ISETP.GE.U32.AND P3, PT, R246, 0x7ffffe29, PT ;  /* 0x7ffffe29f600780c */ /* 0x000fe20003f66070 */
[----:B-1----:R-:W1:Y:S02]  /*3c140*/  LDC R17, c[0x0][0x230] ;  /* 0x00008c00ff117b82 */ /* 0x002e640000000800 */
[----:B------:R3:W-:Y:S04]  /*3c150*/  LDGSTS.E [R5+0x64004], desc[UR4][R14.64], !P1 ;  /* 0x640040000e057fae */ /* 0x0007e8000c921844 */
[----:B------:R-:W-:Y:S02]  /*3c160*/  LDGSTS.E [R5+0x60008], desc[UR4][R226.64], !P2 ;  /* 0x60008000e2057fae */ /* 0x000fe4000d121844 */
[----:B------:R-:W4:Y:S01]  /*3c170*/  LDC R246, c[0x0][0x230] ;  /* 0x00008c00fff67b82 */ /* 0x000f220000000800 */
[----:B------:R-:W-:-:S07]  /*3c180*/  IMAD.WIDE R238, R4, 0x4, R238 ;  /* 0x0000000404ee7825 */ /* 0x000fce00078e02ee */
[----:B------:R-:W1:Y:S01]  /*3c190*/  LDC R16, c[0x0][0x230] ;  /* 0x00008c00ff107b82 */ /* 0x000e620000000800 */
[----:B------:R4:W-:Y:S01]  /*3c1a0*/  STL.64 [R1+0xf18], R238 ;  /* 0x000f18ee01007387 */ /* 0x0009e20000100a00 */
[----:B------:R-:W-:-:S03]  /*3c1b0*/  IMAD.WIDE R32, R4, 0x4, R24 ;  /* 0x0000000404207825 */ /* 0x000fc600078e0218 */
[----:B------:R-:W-:Y:S01]  /*3c1c0*/  STL.64 [R1+0x13a8], R18 ;  /* 0x0013a81201007387 */ /* 0x000fe20000100a00 */
[----:B------:R-:W-:Y:S02]  /*3c1d0*/  ISETP.GE.U32.AND P6, PT, R11, 0x7ffffe0a, PT ;  /* 0x7ffffe0a0b00780c */ /* 0x000fe40003fc6070 */
[----:B---3--:R-:W3:Y:S01]  /*3c1e0*/  LDC R15, c[0x0][0x230] ;  /* 0x00008c00ff0f7b82 */ /* 0x008ee20000000800 */
[----:B------:R-:W-:Y:S01]  /*3c1f0*/  IMAD.WIDE R28, R4, 0x4, R20 ;  /* 0x00000004041c7825 */ /* 0x000fe200078e0214 */
[----:B------:R-:W-:Y:S01]  /*3c200*/  STL.64 [R1+0xf88], R32 ;  /* 0x000f882001007387 */ /* 0x000fe20000100a00 */
[----:B------:R-:W-:-:S05]  /*3c210*/  ISETP.GE.U32.AND P1, PT, R6, 0x7ffffe09, PT ;  /* 0x7ffffe090600780c */ /* 0x000fca0003f26070 */
[----:B------:R-:W3:Y:S01]  /*3c220*/  LDC R14, c[0x0][0x230] ;  /* 0x00008c00ff0e7b82 */ /* 0x000ee20000000800 */
[----:B------:R-:W-:Y:S04]  /*3c230*/  STL.64 [R1+0x1380], R28 ;  /* 0x0013801c01007387 */ /* 0x000fe80000100a00 */
[----:B------:R-:W-:Y:S03]  /*3c240*/  LDGSTS.E [R5+0x64008], desc[UR4][R238.64], !P2 ;  /* 0x64008000ee057fae */ /* 0x000fe6000d121844 */
[----:B------:R-:W1:Y:S01]  /*3c250*/  LDC R6, c[0x0][0x230] ;  /* 0x00008c00ff067b82 */ /* 0x000e620000000800 */
[----:B------:R-:W-:Y:S01]  /*3c260*/  LDGSTS.E [R5+0x6000c], desc[UR4][R230.64], !P3 ;  /* 0x6000c000e6057fae */ /* 0x000fe2000d921844 */
[----:B------:R-:W-:-:S03]  /*3c270*/  IMAD.WIDE R24, R4, 0x4, R12 ;  /* 0x0000000404187825 */ /* 0x000fc600078e020c */
[----:B------:R-:W-:Y:S03]  /*3c280*/  LDGSTS.E [R5+0x6400c], desc[UR4][R32.64], !P3 ;  /* 0x6400c00020057fae */ /* 0x000fe6000d921844 */
[----:B------:R-:W3:Y:S01]  /*3c290*/  LDC R11, c[0x0][0x230] ;  /* 0x00008c00ff0b7b82 */ /* 0x000ee20000000800 */
[C---:B------:R-:W-:Y:S01]  /*3c2a0*/  IMAD.WIDE R20, R4.reuse, 0x4, R234 ;  /* 0x0000000404147825 */ /* 0x040fe200078e02ea */
[----:B------:R-:W-:Y:S04]  /*3c2b0*/  STL.64 [R1+0x1390], R24 ;  /* 0x0013901801007387 */ /* 0x000fe80000100a00 */
[----:B--2---:R-:W2:Y:S01]  /*3c2c0*/  LDL.LU.64 R226, [R1+0x600] ;  /* 0x0006000001e27983 */ /* 0x004ea20000300a00 */
[----:B------:R-:W-:Y:S01]  /*3c2d0*/  IMAD.WIDE R12, R4, 0x4, R242 ;  /* 0x00000004040c7825 */ /* 0x000fe200078e02f2 */
[----:B------:R-:W2:Y:S02]  /*3c2e0*/  LDC R247, c[0x0][0x230] ;  /* 0x00008c00fff77b82 */ /* 0x000ea40000000800 */
[----:B------:R-:W-:Y:S04]  /*3c2f0*/  STL.64 [R1+0x13a0], R20 ;  /* 0x0013a01401007387 */ /* 0x000fe80000100a00 */
[----:B------:R-:W2:Y:S04]  /*3c300*/  LDL.LU.64 R234, [R1+0x5f8] ;  /* 0x0005f80001ea7983 */ /* 0x000ea80000300a00 */
[----:B------:R3:W-:Y:S04]  /*3c310*/  STL.64 [R1+0x13b0], R12 ;  /* 0x0013b00c01007387 */ /* 0x0007e80000100a00 */
[----:B------:R-:W2:Y:S04]  /*3c320*/  LDL.LU.64 R230, [R1+0x5f0] ;  /* 0x0005f00001e67983 */ /* 0x000ea80000300a00 */
[----:B----4-:R-:W4:Y:S04]  /*3c330*/  LDL.LU.64 R238, [R1+0x5e0] ;  /* 0x0005e00001ee7983 */ /* 0x010f280000300a00 */
[----:B------:R-:W4:Y:S04]  /*3c340*/  LDL.LU.64 R242, [R1+0x5d8] ;  /* 0x0005d80001f27983 */ /* 0x000f280000300a00 */
[----:B------:R-:W-:Y:S04]  /*3c350*/  LDGSTS.E [R5+0x68000], desc[UR4][R30.64], !P4 ;  /* 0x680000001e057fae */ /* 0x000fe8000e121844 */
[----:B------:R-:W-:Y:S04]  /*3c360*/  LDGSTS.E [R5+0x6c000], desc[UR4][R28.64], !P4 ;  /* 0x6c0000001c057fae */ /* 0x000fe8000e121844 */
[----:B------:R-:W-:Y:S01]  /*3c370*/  LDGSTS.E [R5+0x68004], desc[UR4][R26.64], !P5 ;  /* 0x680040001a057fae */ /* 0x000fe2000e921844 */
[----:B------:R-:W-:-:S03]  /*3c380*/  VIADD R246, R246, 0xfffffe67 ;  /* 0xfffffe67f6f67836 */ /* 0x000fc60000000000 */
[----:B------:R-:W-:Y:S04]  /*3c390*/  LDGSTS.E [R5+0x6c004], desc[UR4][R24.64], !P5 ;  /* 0x6c00400018057fae */ /* 0x000fe8000e921844 */
[----:B------:R-:W-:Y:S04]  /*3c3a0*/  LDGSTS.E [R5+0x68008], desc[UR4][R22.64], !P6 ;  /* 0x6800800016057fae */ /* 0x000fe8000f121844 */
[----:B------:R-:W-:Y:S01]  /*3c3b0*/  LDGSTS.E [R5+0x6c008], desc[UR4][R20.64], !P6 ;  /* 0x6c00800014057fae */ /* 0x000fe2000f121844 */
[----:B-1----:R-:W-:-:S03]  /*3c3c0*/  IADD3 R6, R6, -0x19b, RZ ;  /* 0xfffffe6506067810 */ /* 0x002fc60007ffe0ff */
[----:B------:R-:W-:Y:S04]  /*3c3d0*/  LDGSTS.E [R5+0x6800c], desc[UR4][R18.64], !P1 ;  /* 0x6800c00012057fae */ /* 0x000fe8000c921844 */
[----:B------:R1:W-:Y:S01]  /*3c3e0*/  LDGSTS.E [R5+0x6c00c], desc[UR4][R12.64], !P1 ;  /* 0x6c00c0000c057fae */ /* 0x0003e2000c921844 */
[----:B------:R-:W-:Y:S02]  /*3c3f0*/  ISETP.GE.U32.AND P5, PT, R246, 0x7ffffe28, PT ;  /* 0x7ffffe28f600780c */ /* 0x000fe40003fa6070 */
[----:B------:R-:W-:Y:S01]  /*3c400*/  ISETP.GE.U32.AND P1, PT, R6, 0x7ffffe26, PT ;  /* 0x7ffffe260600780c */ /* 0x000fe20003f26070 */
[----:B------:R-:W-:Y:S01]  /*3c410*/  VIADD R6, R16, 0xfffffe46 ;  /* 0xfffffe4610067836 */ /* 0x000fe20000000000 */
[----:B------:R-:W4:Y:S01]  /*3c420*/  LDC R246, c[0x0][0x230] ;  /* 0x00008c00fff67b82 */ /* 0x000f220000000800 */
[----:B-1----:R-:W-:Y:S01]  /*3c430*/  VIADD R5, R248, 0xfffffe64 ;  /* 0xfffffe64f8057836 */ /* 0x002fe20000000000 */
[----:B---3--:R-:W3:Y:S02]  /*3c440*/  LDL.LU.64 R12, [R1+0x5d0] ;  /* 0x0005d000010c7983 */ /* 0x008ee40000300a00 */
[----:B------:R-:W-:Y:S01]  /*3c450*/  ISETP.GE.U32.AND P4, PT, R6, 0x7ffffe07, PT ;  /* 0x7ffffe070600780c */ /* 0x000fe20003f86070 */
[----:B------:R-:W-:-:S03]  /*3c460*/  VIADD R11, R11, 0xfffffe66 ;  /* 0xfffffe660b0b7836 */ /* 0x000fc60000000000 */
[----:B------:R-:W1:Y:S01]  /*3c470*/  LDC R248, c[0x0][0x230] ;  /* 0x00008c00fff87b82 */ /* 0x000e620000000800 */
[----:B------:R-:W-:Y:S01]  /*3c480*/  ISETP.GE.U32.AND P2, PT, R5, 0x7ffffe25, PT ;  /* 0x7ffffe250500780c */ /* 0x000fe20003f46070 */
[----:B------:R-:W-:Y:S02]  /*3c490*/  VIADD R5, R17, 0xfffffe47 ;  /* 0xfffffe4711057836 */ /* 0x000fe40000000000 */
[----:B------:R-:W-:-:S03]  /*3c4a0*/  VIADD R6, R14, 0xfffffe44 ;  /* 0xfffffe440e067836 */ /* 0x000fc60000000000 */
[----:B------:R-:W-:Y:S02]  /*3c4b0*/  ISETP.GE.U32.AND P3, PT, R5, 0x7ffffe08, PT ;  /* 0x7ffffe080500780c */ /* 0x000fe40003f66070 */
[----:B------:R-:W-:Y:S01]  /*3c4c0*/  IADD3 R5, R15, -0x1bb, RZ ;  /* 0xfffffe450f057810 */ /* 0x000fe20007ffe0ff */
[----:B--2---:R-:W-:-:S05]  /*3c4d0*/  IMAD.WIDE R24, R4, 0x4, R226 ;  /* 0x0000000404187825 */ /* 0x004fca00078e02e2 */
[----:B------:R2:W-:Y:S01]  /*3c4e0*/  STL.64 [R1+0xef8], R24 ;  /* 0x000ef81801007387 */ /* 0x0005e20000100a00 */
[----:B------:R-:W-:-:S03]  /*3c4f0*/  IMAD.WIDE R16, R4, 0x4, R234 ;  /* 0x0000000404107825 */ /* 0x000fc600078e02ea */
[----:B------:R-:W3:Y:S04]  /*3c500*/  LDL.LU.64 R22, [R1+0x5c0] ;  /* 0x0005c00001167983 */ /* 0x000ee80000300a00 */
[----:B------:R1:W-:Y:S04]  /*3c510*/  STL.64 [R1+0xf10], R16 ;  /* 0x000f101001007387 */ /* 0x0003e80000100a00 */
[----:B------:R-:W3:Y:S01]  /*3c520*/  LDL.LU.64 R20, [R1+0x5b0] ;  /* 0x0005b00001147983 */ /* 0x000ee20000300a00 */
[----:B------:R-:W-:-:S03]  /*3c530*/  IMAD.WIDE R28, R4, 0x4, R230 ;  /* 0x00000004041c7825 */ /* 0x000fc600078e02e6 */
[----:B------:R-:W3:Y:S01]  /*3c540*/  LDL.LU.64 R18, [R1+0x598] ;  /* 0x0005980001127983 */ /* 0x000ee20000300a00 */
[----:B----4-:R-:W-:-:S03]  /*3c550*/  IMAD.WIDE R26, R4, 0x4, R238 ;  /* 0x00000004041a7825 */ /* 0x010fc600078e02ee */
[----:B------:R-:W4:Y:S04]  /*3c560*/  LDL.LU.64 R226, [R1+0x580] ;  /* 0x0005800001e27983 */ /* 0x000f280000300a00 */
[----:B------:R2:W-:Y:S04]  /*3c570*/  LDGSTS.E [R3+0x60000], desc[UR4][R24.64], !P5 ;  /* 0x6000000018037fae */ /* 0x0005e8000e921844 */
[----:B------:R-:W4:Y:S04]  /*3c580*/  LDL.LU.64 R234, [R1+0x570] ;  /* 0x0005700001ea7983 */ /* 0x000f280000300a00 */
[----:B------:R-:W-:Y:S01]  /*3c590*/  LDGSTS.E [R3+0x64000], desc[UR4][R16.64], !P5 ;  /* 0x6400000010037fae */ /* 0x000fe2000e921844 */
[----:B--2---:R-:W-:-:S03]  /*3c5a0*/  IMAD.WIDE R24, R4, 0x4, R242 ;  /* 0x0000000404187825 */ /* 0x004fc600078e02f2 */
[----:B-1----:R-:W2:Y:S04]  /*3c5b0*/  LDL.LU.64 R16, [R1+0x5b8] ;  /* 0x0005b80001107983 */ /* 0x002ea80000300a00 */
[----:B------:R-:W2:Y:S04]  /*3c5c0*/  LDL.LU.64 R14, [R1+0x5a0] ;  /* 0x0005a000010e7983 */ /* 0x000ea80000300a00 */
[----:B------:R-:W-:Y:S04]  /*3c5d0*/  STL.64 [R1+0xf28], R28 ;  /* 0x000f281c01007387 */ /* 0x000fe80000100a00 */
[----:B------:R-:W2:Y:S04]  /*3c5e0*/  LDL.LU.64 R230, [R1+0x590] ;  /* 0x0005900001e67983 */ /* 0x000ea80000300a00 */
[----:B------:R1:W-:Y:S04]  /*3c5f0*/  STL.64 [R1+0xf58], R26 ;  /* 0x000f581a01007387 */ /* 0x0003e80000100a00 */
[----:B------:R-:W2:Y:S04]  /*3c600*/  LDL.LU.64 R238, [R1+0x578] ;  /* 0x0005780001ee7983 */ /* 0x000ea80000300a00 */
[----:B------:R-:W2:Y:S01]  /*3c610*/  LDL.LU.64 R242, [R1+0x560] ;  /* 0x0005600001f27983 */ /* 0x000ea20000300a00 */
[----:B------:R-:W-:Y:S01]  /*3c620*/  ISETP.GE.U32.AND P6, PT, R11, 0x7ffffe27, PT ;  /* 0x7ffffe270b00780c */ /* 0x000fe20003fc6070 */
[----:B---3--:R-:W-:-:S04]  /*3c630*/  IMAD.WIDE R12, R4, 0x4, R12 ;  /* 0x00000004040c7825 */ /* 0x008fc800078e020c */
[C---:B------:R-:W-:Y:S01]  /*3c640*/  IMAD.WIDE R32, R4.reuse, 0x4, R22 ;  /* 0x0000000404207825 */ /* 0x040fe200078e0216 */
[----:B------:R3:W-:Y:S03]  /*3c650*/  STL.64 [R1+0xf80], R24 ;  /* 0x000f801801007387 */ /* 0x0007e60000100a00 */
[----:B------:R-:W-:-:S04]  /*3c660*/  IMAD.WIDE R20, R4, 0x4, R20 ;  /* 0x0000000404147825 */ /* 0x000fc800078e0214 */
[----:B------:R-:W-:Y:S01]  /*3c670*/  LDGSTS.E [R3+0x60004], desc[UR4][R28.64], !P6 ;  /* 0x600040001c037fae */ /* 0x000fe2000f121844 */
[----:B------:R-:W-:-:S03]  /*3c680*/  IMAD.WIDE R30, R4, 0x4, R18 ;  /* 0x00000004041e7825 */ /* 0x000fc600078e0212 */
[----:B------:R3:W-:Y:S01]  /*3c690*/  STL.64 [R1+0xfb8], R12 ;  /* 0x000fb80c01007387 */ /* 0x0007e20000100a00 */
[----:B------:R-:W-:Y:S01]  /*3c6a0*/  ISETP.GE.U32.AND P5, PT, R5, 0x7ffffe06, PT ;  /* 0x7ffffe060500780c */ /* 0x000fe20003fa6070 */
[----:B------:R-:W3:Y:S02]  /*3c6b0*/  LDC R11, c[0x0][0x230] ;  /* 0x00008c00ff0b7b82 */ /* 0x000ee40000000800 */
[----:B------:R1:W-:Y:S04]  /*3c6c0*/  LDGSTS.E [R3+0x64004], desc[UR4][R26.64], !P6 ;  /* 0x640040001a037fae */ /* 0x0003e8000f121844 */
[----:B------:R-:W-:Y:S01]  /*3c6d0*/  STL.64 [R1+0x1000], R32 ;  /* 0x0010002001007387 */ /* 0x000fe20000100a00 */
[----:B----4-:R-:W-:-:S03]  /*3c6e0*/  IMAD.WIDE R18, R4, 0x4, R234 ;  /* 0x0000000404127825 */ /* 0x010fc600078e02ea */
[----:B------:R-:W-:Y:S01]  /*3c6f0*/  STL.64 [R1+0x13b8], R20 ;  /* 0x0013b81401007387 */ /* 0x000fe20000100a00 */
[----:B-1----:R-:W-:-:S03]  /*3c700*/  IMAD.WIDE R26, R4, 0x4, R226 ;  /* 0x00000004041a7825 */ /* 0x002fc600078e02e2 */
[----:B------:R3:W-:Y:S04]  /*3c710*/  LDGSTS.E [R3+0x60008], desc[UR4][R24.64], !P1 ;  /* 0x6000800018037fae */ /* 0x0007e8000c921844 */
[----:B------:R-:W4:Y:S04]  /*3c720*/  LDL.LU.64 R226, [R1+0x558] ;  /* 0x0005580001e27983 */ /* 0x000f280000300a00 */
[----:B------:R-:W-:Y:S01]  /*3c730*/  STL.64 [R1+0x13c8], R30 ;  /* 0x0013c81e01007387 */ /* 0x000fe20000100a00 */
[----:B--2---:R-:W-:-:S03]  /*3c740*/  IMAD.WIDE R22, R4, 0x4, R16 ;  /* 0x0000000404167825 */ /* 0x004fc600078e0210 */
[----:B------:R-:W2:Y:S01]  /*3c750*/  LDL.LU.64 R234, [R1+0x540] ;  /* 0x0005400001ea7983 */ /* 0x000ea20000300a00 */
[----:B------:R-:W-:-:S03]  /*3c760*/  IMAD.WIDE R14, R4, 0x4, R14 ;  /* 0x00000004040e7825 */ /* 0x000fc600078e020e */
[----:B------:R-:W-:Y:S04]  /*3c770*/  STL.64 [R1+0x13d8], R26 ;  /* 0x0013d81a01007387 */ /* 0x000fe80000100a00 */
[----:B------:R-:W-:Y:S01]  /*3c780*/  STL.64 [R1+0x13e8], R18 ;  /* 0x0013e81201007387 */ /* 0x000fe20000100a00 */
[----:B------:R-:W-:-:S03]  /*3c790*/  IMAD.WIDE R28, R4, 0x4, R230 ;  /* 0x00000004041c7825 */ /* 0x000fc600078e02e6 */
[----:B------:R1:W-:Y:S01]  /*3c7a0*/  STL.64 [R1+0xf50], R22 ;  /* 0x000f501601007387 */ /* 0x0003e20000100a00 */
[----:B---3--:R-:W-:-:S03]  /*3c7b0*/  IMAD.WIDE R24, R4, 0x4, R238 ;  /* 0x0000000404187825 */ /* 0x008fc600078e02ee */
[----:B------:R3:W-:Y:S01]  /*3c7c0*/  STL.64 [R1+0x13c0], R14 ;  /* 0x0013c00e01007387 */ /* 0x0007e20000100a00 */
[----:B------:R-:W-:-:S03]  /*3c7d0*/  IMAD.WIDE R16, R4, 0x4, R242 ;  /* 0x0000000404107825 */ /* 0x000fc600078e02f2 */
[----:B------:R1:W-:Y:S04]  /*3c7e0*/  LDGSTS.E [R3+0x64008], desc[UR4][R12.64], !P1 ;  /* 0x640080000c037fae */ /* 0x0003e8000c921844 */
[----:B------:R-:W-:Y:S04]  /*3c7f0*/  STL.64 [R1+0x13d0], R28 ;  /* 0x0013d01c01007387 */ /* 0x000fe80000100a00 */
[----:B------:R-:W-:Y:S04]  /*3c800*/  LDGSTS.E [R3+0x6000c], desc[UR4][R32.64], !P2 ;  /* 0x6000c00020037fae */ /* 0x000fe8000d121844 */
[----:B------:R3:W-:Y:S01]  /*3c810*/  STL.64 [R1+0x13e0], R24 ;  /* 0x0013e01801007387 */ /* 0x0007e20000100a00 */
[----:B------:R-:W-:Y:S01]  /*3c820*/  VIADD R5, R247, 0xfffffe63 ;  /* 0xfffffe63f7057836 */ /* 0x000fe20000000000 */
[----:B-1----:R-:W1:Y:S02]  /*3c830*/  LDC R13, c[0x0][0x230] ;  /* 0x00008c00ff0d7b82 */ /* 0x002e640000000800 */
[----:B------:R-:W-:Y:S04]  /*3c840*/  LDGSTS.E [R3+0x6400c], desc[UR4][R22.64], !P2 ;  /* 0x6400c00016037fae */ /* 0x000fe8000d121844 */
[----:B------:R1:W-:Y:S02]  /*3c850*/  STL.64 [R1+0x13f0], R16 ;  /* 0x0013f01001007387 */ /* 0x0003e40000100a00 */
[----:B------:R-:W1:Y:S02]  /*3c860*/  LDC R247, c[0x0][0x230] ;  /* 0x00008c00fff77b82 */ /* 0x000e640000000800 */
[----:B------:R-:W-:Y:S04]  /*3c870*/  LDGSTS.E [R3+0x68000], desc[UR4][R20.64], !P3 ;  /* 0x6800000014037fae */ /* 0x000fe8000d921844 */
[----:B------:R-:W2:Y:S02]  /*3c880*/  LDL.LU.64 R22, [R1+0x518] ;  /* 0x0005180001167983 */ /* 0x000ea40000300a00 */
[----:B------:R-:W1:Y:S02]  /*3c890*/  LDC R12, c[0x0][0x230] ;  /* 0x00008c00ff0c7b82 */ /* 0x000e640000000800 */
[----:B------:R-:W-:Y:S04]  /*3c8a0*/  LDGSTS.E [R3+0x6c000], desc[UR4][R14.64], !P3 ;  /* 0x6c0000000e037fae */ /* 0x000fe8000d921844 */
[----:B------:R-:W2:Y:S01]  /*3c8b0*/  LDL.LU.64 R20, [R1+0x550] ;  /* 0x0005500001147983 */ /* 0x000ea20000300a00 */
[----:B------:R-:W-:-:S03]  /*3c8c0*/  ISETP.GE.U32.AND P6, PT, R6, 0x7ffffe05, PT ;  /* 0x7ffffe050600780c */ /* 0x000fc60003fc6070 */
[----:B------:R-:W-:Y:S04]  /*3c8d0*/  LDGSTS.E [R3+0x68004], desc[UR4][R30.64], !P4 ;  /* 0x680040001e037fae */ /* 0x000fe8000e121844 */
[----:B---3--:R-:W3:Y:S04]  /*3c8e0*/  LDL.LU.64 R14, [R1+0x538] ;  /* 0x00053800010e7983 */ /* 0x008ee80000300a00 */
[----:B------:R-:W3:Y:S04]  /*3c8f0*/  LDL.LU.64 R230, [R1+0x500] ;  /* 0x0005000001e67983 */ /* 0x000ee80000300a00 */
[----:B------:R-:W-:Y:S01]  /*3c900*/  LDGSTS.E [R3+0x6c004], desc[UR4][R28.64], !P4 ;  /* 0x6c0040001c037fae */ /* 0x000fe2000e121844 */
[----:B------:R-:W-:-:S03]  /*3c910*/  ISETP.GE.U32.AND P1, PT, R5, 0x7ffffe24, PT ;  /* 0x7ffffe240500780c */ /* 0x000fc60003f26070 */
[----:B------:R-:W-:Y:S01]  /*3c920*/  LDGSTS.E [R3+0x68008], desc[UR4][R26.64], !P5 ;  /* 0x680080001a037fae */ /* 0x000fe2000e921844 */
[----:B------:R-:W-:-:S03]  /*3c930*/  VIADD R5, R248, 0xfffffe60 ;  /* 0xfffffe60f8057836 */ /* 0x000fc60000000000 */
[----:B------:R-:W-:Y:S04]  /*3c940*/  LDGSTS.E [R3+0x6c008], desc[UR4][R24.64], !P5 ;  /* 0x6c00800018037fae */ /* 0x000fe8000e921844 */
[----:B------:R-:W-:Y:S04]  /*3c950*/  LDGSTS.E [R3+0x6800c], desc[UR4][R18.64], !P6 ;  /* 0x6800c00012037fae */ /* 0x000fe8000f121844 */
[----:B------:R1:W-:Y:S04]  /*3c960*/  LDGSTS.E [R3+0x6c00c], desc[UR4][R16.64], !P6 ;  /* 0x6c00c00010037fae */ /* 0x0003e8000f121844 */
[----:B------:R-:W3:Y:S04]  /*3c970*/  LDL.LU.64 R238, [R1+0x4f8] ;  /* 0x0004f80001ee7983 */ /* 0x000ee80000300a00 */
[----:B------:R-:W3:Y:S01]  /*3c980*/  LDL.LU.64 R24, [R1+0x4f0] ;  /* 0x0004f00001187983 */ /* 0x000ee20000300a00 */
[----:B-1----:R-:W-:-:S03]  /*3c990*/  VIADD R3, R247, 0xfffffe43 ;  /* 0xfffffe43f7037836 */ /* 0x002fc60000000000 */
[----:B------:R-:W3:Y:S01]  /*3c9a0*/  LDL.LU.64 R242, [R1+0x4e0] ;  /* 0x0004e00001f27983 */ /* 0x000ee20000300a00 */
[----:B------:R-:W-:-:S03]  /*3c9b0*/  ISETP.GE.U32.AND P2, PT, R5, 0x7ffffe21, PT ;  /* 0x7ffffe210500780c */ /* 0x000fc60003f46070 */
[----:B------:R-:W3:Y:S01]  /*3c9c0*/  LDL.LU.64 R16, [R1+0x4d8] ;  /* 0x0004d80001107983 */ /* 0x000ee20000300a00 */
[----:B------:R-:W-:Y:S01]  /*3c9d0*/  ISETP.GE.U32.AND P5, PT, R3, 0x7ffffe04, PT ;  /* 0x7ffffe040300780c */ /* 0x000fe20003fa6070 */
[----:B------:R-:W-:Y:S02]  /*3c9e0*/  VIADD R5, R13, 0xfffffe42 ;  /* 0xfffffe420d057836 */ /* 0x000fe40000000000 */
[----:B------:R-:W3:Y:S01]  /*3c9f0*/  LDL.LU.64 R18, [R1+0x530] ;  /* 0x0005300001127983 */ /* 0x000ee20000300a00 */
[----:B------:R-:W-:Y:S02]  /*3ca00*/  IADD3 R3, R12, -0x1bf, RZ ;  /* 0xfffffe410c037810 */ /* 0x000fe40007ffe0ff */
[----:B------:R-:W-:Y:S01]  /*3ca10*/  IADD3 R6, R246, -0x19f, RZ ;  /* 0xfffffe61f6067810 */ /* 0x000fe20007ffe0ff */
[----:B----4-:R-:W-:-:S05]  /*3ca20*/  IMAD.WIDE R28, R4, 0x4, R226 ;  /* 0x00000004041c7825 */ /* 0x010fca00078e02e2 */
[----:B------:R1:W-:Y:S01]  /*3ca30*/  STL.64 [R1+0xee0], R28 ;  /* 0x000ee01c01007387 */ /* 0x0003e20000100a00 */
[----:B--2---:R-:W-:-:S03]  /*3ca40*/  IMAD.WIDE R26, R4, 0x4, R234 ;  /* 0x00000004041a7825 */ /* 0x004fc600078e02ea */
[----:B------:R-:W2:Y:S04]  /*3ca50*/  LDL.LU.64 R12, [R1+0x520] ;  /* 0x00052000010c7983 */ /* 0x000ea80000300a00 */
[----:B------:R4:W-:Y:S04]  /*3ca60*/  STL.64 [R1+0xef0], R26 ;  /* 0x000ef01a01007387 */ /* 0x0009e80000100a00 */
[----:B------:R-:W4:Y:S04]  /*3ca70*/  LDL.LU.64 R226, [R1+0x4d0] ;  /* 0x0004d00001e27983 */ /* 0x000f280000300a00 */
[----:B------:R-:W4:Y:S04]  /*3ca80*/  LDL.LU.64 R234, [R1+0x4c0] ;  /* 0x0004c00001ea7983 */ /* 0x000f280000300a00 */
[----:B------:R1:W-:Y:S01]  /*3ca90*/  LDGSTS.E [R0+0x60000], desc[UR4][R28.64], !P1 ;  /* 0x600000001c007fae */ /* 0x0003e2000c921844 */
[----:B------:R-:W-:Y:S01]  /*3caa0*/  IMAD.WIDE R246, R2, 0x4, R22 ;  /* 0x0000000402f67825 */ /* 0x000fe200078e0216 */
[----:B------:R-:W-:-:S02]  /*3cab0*/  UIADD3 UR8, UR6, -0x1c0, URZ ;  /* 0xfffffe4006087890 */ /* 0x000fc4000fffe03f */
[----:B------:R4:W-:Y:S01]  /*3cac0*/  LDGSTS.E [R0+0x64000], desc[UR4][R26.64], !P1 ;  /* 0x640000001a007fae */ /* 0x0009e2000c921844 */
[----:B------:R-:W-:-:S03]  /*3cad0*/  IMAD.WIDE R32, R4, 0x4, R20 ;  /* 0x0000000404207825 */ /* 0x000fc600078e0214 */
[----:B------:R-:W4:Y:S01]  /*3cae0*/  LDL.LU.64 R20, [R1+0x4b8] ;  /* 0x0004b80001147983 */ /* 0x000f220000300a00 */
[----:B---3--:R-:W-:-:S03]  /*3caf0*/  IMAD.WIDE R22, R4, 0x4, R14 ;  /* 0x0000000404167825 */ /* 0x008fc600078e020e */
[----:B------:R3:W-:Y:S01]  /*3cb00*/  STL.64 [R1+0xee8], R32 ;  /* 0x000ee82001007387 */ /* 0x0007e20000100a00 */
[----:B-1----:R-:W-:-:S03]  /*3cb10*/  IMAD.WIDE R28, R4, 0x4, R230 ;  /* 0x00000004041c7825 */ /* 0x002fc600078e02e6 */
[----:B------:R-:W3:Y:S04]  /*3cb20*/  LDL.LU.64 R14, [R1+0x4b0] ;  /* 0x0004b000010e7983 */ /* 0x000ee80000300a00 */
[----:B------:R-:W-:Y:S04]  /*3cb30*/  STL.64 [R1+0xf48], R22 ;  /* 0x000f481601007387 */ /* 0x000fe80000100a00 */
[----:B------:R-:W3:Y:S01]  /*3cb40*/  LDL.LU.64 R230, [R1+0x4a8] ;  /* 0x0004a80001e67983 */ /* 0x000ee20000300a00 */
[----:B------:R-:W-:Y:S01]  /*3cb50*/  VIADD R11, R11, 0xfffffe62 ;  /* 0xfffffe620b0b7836 */ /* 0x000fe20000000000 */
[----:B------:R-:W-:Y:S01]  /*3cb60*/  ISETP.GE.U32.AND P1, PT, R3, 0x7ffffe02, PT ;  /* 0x7ffffe020300780c */ /* 0x000fe20003f26070 */
[----:B------:R-:W-:Y:S01]  /*3cb70*/  IMAD.U32 R3, RZ, RZ, UR8 ;  /* 0x00000008ff037e24 */ /* 0x000fe2000f8e00ff */
[----:B------:R-:W-:-:S02]  /*3cb80*/  ISETP.GE.U32.AND P3, PT, R6, 0x7ffffe22, PT ;  /* 0x7ffffe220600780c */ /* 0x000fc40003f66070 */
[----:B------:R-:W-:Y:S01]  /*3cb90*/  ISETP.GE.U32.AND P6, PT, R11, 0x7ffffe23, PT ;  /* 0x7ffffe230b00780c */ /* 0x000fe20003fc6070 */
[----:B------:R-:W-:Y:S04]  /*3cba0*/  STL.64 [R1+0x1438], R246 ;  /* 0x001438f601007387 */ /* 0x000fe80000100a00 */
[----:B------:R-:W-:Y:S01]  /*3cbb0*/  STL.64 [R1+0xff8], R28 ;  /* 0x000ff81c01007387 */ /* 0x000fe20000100a00 */
[----:B------:R-:W-:-:S04]  /*3cbc0*/  IMAD.WIDE R238, R4, 0x4, R238 ;  /* 0x0000000404ee7825 */ /* 0x000fc800078e02ee */
[C---:B------:R-:W-:Y:S01]  /*3cbd0*/  IMAD.WIDE R24, R4.reuse, 0x4, R24 ;  /* 0x0000000404187825 */ /* 0x040fe200078e0218 */
[----:B------:R-:W-:Y:S03]  /*3cbe0*/  STL.64 [R1+0x13f8], R238 ;  /* 0x0013f8ee01007387 */ /* 0x000fe60000100a00 */
[C---:B------:R-:W-:Y:S01]  /*3cbf0*/  IMAD.WIDE R242, R4.reuse, 0x4, R242 ;  /* 0x0000000404f27825 */ /* 0x040fe200078e02f2 */
[----:B------:R-:W-:Y:S03]  /*3cc00*/  STL.64 [R1+0x1408], R24 ;  /* 0x0014081801007387 */ /* 0x000fe60000100a00 */
[C---:B------:R-:W-:Y:S01]  /*3cc10*/  IMAD.WIDE R16, R4.reuse, 0x4, R16 ;  /* 0x0000000404107825 */ /* 0x040fe200078e0210 */
[----:B------:R-:W-:Y:S03]  /*3cc20*/  STL.64 [R1+0x1418], R242 ;  /* 0x001418f201007387 */ /* 0x000fe60000100a00 */
[----:B------:R-:W-:Y:S01]  /*3cc30*/  IMAD.WIDE R30, R4, 0x4, R18 ;  /* 0x00000004041e7825 */ /* 0x000fe200078e0212 */
[----:B------:R-:W-:Y:S04]  /*3cc40*/  STL [R1+0x19bc], R3 ;  /* 0x0019bc0301007387 */ /* 0x000fe80000100800 */
[----:B------:R1:W-:Y:S04]  /*3cc50*/  STL.64 [R1+0xed0], R30 ;  /* 0x000ed01e01007387 */ /* 0x0003e80000100a00 */
[----:B------:R-:W-:Y:S01]  /*3cc60*/  STL.64 [R1+0x1428], R16 ;  /* 0x0014281001007387 */ /* 0x000fe20000100a00 */
[----:B------:R-:W-:Y:S01]  /*3cc70*/  UISETP.GE.U32.AND UP1, UPT, UR8, 0x7ffffe01, UPT ;  /* 0x7ffffe010800788c */ /* 0x000fe2000bf26070 */
[----:B------:R-:W-:-:S02]  /*3cc80*/  ISETP.GE.U32.AND P4, PT, R5, 0x7ffffe03, PT ;  /* 0x7ffffe030500780c */ /* 0x000fc40003f86070 */
[----:B------:R-:W-:Y:S04]  /*3cc90*/  LDGSTS.E [R0+0x60004], desc[UR4][R32.64], !P6 ;  /* 0x6000400020007fae */ /* 0x000fe8000f121844 */
[----:B------:R-:W-:Y:S04]  /*3cca0*/  LDGSTS.E [R0+0x64004], desc[UR4][R30.64], !P6 ;  /* 0x640040001e007fae */ /* 0x000fe8000f121844 */
[----:B------:R1:W-:Y:S01]  /*3ccb0*/  LDGSTS.E [R0+0x60008], desc[UR4][R22.64], !P3 ;  /* 0x6000800016007fae */ /* 0x0003e2000d921844 */
[----:B------:R-:W-:Y:S01]  /*3ccc0*/  PLOP3.LUT P6, PT, PT, PT, UP1, 0x80, 0x0 ;  /* 0x000000000000781c */ /* 0x000fe20003fcf018 */
[----:B--2---:R-:W-:-:S02]  /*3ccd0*/  IMAD.WIDE R18, R4, 0x4, R12 ;  /* 0x0000000404127825 */ /* 0x004fc400078e020c */
[----:B------:R-:W2:Y:S04]  /*3cce0*/  LDL.LU.64 R12, [R1+0x510] ;  /* 0x00051000010c7983 */ /* 0x000ea80000300a00 */
[----:B------:R-:W-:Y:S01]  /*3ccf0*/  LDGSTS.E [R0+0x64008], desc[UR4][R18.64], !P3 ;  /* 0x6400800012007fae */ /* 0x000fe2000d921844 */
[----:B----4-:R-:W-:-:S03]  /*3cd00*/  IMAD.WIDE R26, R4, 0x4, R226 ;  /* 0x00000004041a7825 */ /* 0x010fc600078e02e2 */
[----:B------:R-:W4:Y:S01]  /*3cd10*/  LDL.LU.64 R226, [R1+0x4a0] ;  /* 0x0004a00001e27983 */ /* 0x000f220000300a00 */
[----:B------:R-:W-:-:S03]  /*3cd20*/  IMAD.WIDE R234, R4, 0x4, R234 ;  /* 0x0000000404ea7825 */ /* 0x000fc600078e02ea */
[----:B------:R1:W-:Y:S04]  /*3cd30*/  STL.64 [R1+0xed8], R18 ;  /* 0x000ed81201007387 */ /* 0x0003e80000100a00 */
[----:B------:R1:W-:Y:S04]  /*3cd40*/  STL.64 [R1+0xf08], R26 ;  /* 0x000f081a01007387 */ /* 0x0003e80000100a00 */
[----:B---3--:R-:W3:Y:S04]  /*3cd50*/  LDL.LU.64 R32, [R1+0x1c48] ;  /* 0x001c480001207983 */ /* 0x008ee80000300a00 */
[----:B-1----:R-:W3:Y:S04]  /*3cd60*/  LDL.LU.64 R30, [R1+0x1c40] ;  /* 0x001c4000011e7983 */ /* 0x002ee80000300a00 */
[----:B------:R1:W-:Y:S04]  /*3cd70*/  STL.64 [R1+0x1400], R234 ;  /* 0x001400ea01007387 */ /* 0x0003e80000100a00 */
[----:B------:R-:W3:Y:S04]  /*3cd80*/  LDL.LU.64 R18, [R1+0x498] ;  /* 0x0004980001127983 */ /* 0x000ee80000300a00 */
[----:B------:R-:W-:Y:S04]  /*3cd90*/  LDGSTS.E [R0+0x6000c], desc[UR4][R28.64], !P2 ;  /* 0x6000c0001c007fae */ /* 0x000fe8000d121844 */
[----:B------:R-:W-:Y:S04]  /*3cda0*/  LDGSTS.E [R0+0x6400c], desc[UR4][R26.64], !P2 ;  /* 0x6400c0001a007fae */ /* 0x000fe8000d121844 */
[----:B------:R-:W-:Y:S04]  /*3cdb0*/  LDGSTS.E [R0+0x68000], desc[UR4][R238.64], !P5 ;  /* 0x68000000ee007fae */ /* 0x000fe8000e921844 */
[----:B------:R-:W-:Y:S04]  /*3cdc0*/  LDGSTS.E [R0+0x6c000], desc[UR4][R234.64], !P5 ;  /* 0x6c000000ea007fae */ /* 0x000fe8000e921844 */
[----:B------:R-:W-:Y:S01]  /*3cdd0*/  LDGSTS.E [R0+0x68004], desc[UR4][R24.64], !P4 ;  /* 0x6800400018007fae */ /* 0x000fe2000e121844 */
[----:B------:R-:W-:-:S05]  /*3cde0*/  IMAD.WIDE R22, R4, 0x4, R20 ;  /* 0x0000000404167825 */ /* 0x000fca00078e0214 */
[----:B------:R-:W-:Y:S04]  /*3cdf0*/  LDGSTS.E [R0+0x6c004], desc[UR4][R22.64], !P4 ;  /* 0x6c00400016007fae */ /* 0x000fe8000e121844 */
[----:B------:R-:W-:Y:S01]  /*3ce00*/  LDGSTS.E [R0+0x68008], desc[UR4][R242.64], !P1 ;  /* 0x68008000f2007fae */ /* 0x000fe2000c921844 */
[----:B------:R-:W-:-:S05]  /*3ce10*/  IMAD.WIDE R20, R4, 0x4, R14 ;  /* 0x0000000404147825 */ /* 0x000fca00078e020e */
[----:B------:R-:W-:Y:S01]  /*3ce20*/  LDGSTS.E [R0+0x6c008], desc[UR4][R20.64], !P1 ;  /* 0x6c00800014007fae */ /* 0x000fe2000c921844 */
[----:B------:R-:W-:-:S03]  /*3ce30*/  IMAD.WIDE R14, R4, 0x4, R230 ;  /* 0x00000004040e7825 */ /* 0x000fc600078e02e6 */
[----:B------:R-:W-:Y:S04]  /*3ce40*/  LDGSTS.E [R0+0x6800c], desc[UR4][R16.64], !P6 ;  /* 0x6800c00010007fae */ /* 0x000fe8000f121844 */
[----:B------:R-:W3:Y:S04]  /*3ce50*/  LDL.LU.64 R230, [R1+0x488] ;  /* 0x0004880001e67983 */ /* 0x000ee80000300a00 */
[----:B------:R1:W-:Y:S04]  /*3ce60*/  STL.64 [R1+0x1410], R22 ;  /* 0x0014101601007387 */ /* 0x0003e80000100a00 */
[----:B------:R-:W3:Y:S04]  /*3ce70*/  LDL.LU.64 R28, [R1+0x1c38] ;  /* 0x001c3800011c7983 */ /* 0x000ee80000300a00 */
[----:B------:R2:W-:Y:S04]  /*3ce80*/  STL.64 [R1+0x1420], R20 ;  /* 0x0014201401007387 */ /* 0x0005e80000100a00 */
[----:B------:R-:W3:Y:S04]  /*3ce90*/  LDL.LU.64 R26, [R1+0x1c30] ;  /* 0x001c3000011a7983 */ /* 0x000ee80000300a00 */
[----:B------:R4:W-:Y:S04]  /*3cea0*/  STL.64 [R1+0x1430], R14 ;  /* 0x0014300e01007387 */ /* 0x0009e80000100a00 */
[----:B-1----:R-:W3:Y:S04]  /*3ceb0*/  LDL.LU.64 R234, [R1+0x480] ;  /* 0x0004800001ea7983 */ /* 0x002ee80000300a00 */
[----:B------:R-:W3:Y:S04]  /*3cec0*/  LDL.LU.64 R238, [R1+0x478] ;  /* 0x0004780001ee7983 */ /* 0x000ee80000300a00 */
[----:B------:R-:W3:Y:S04]  /*3ced0*/  LDL.LU.64 R24, [R1+0x1c28] ;  /* 0x001c280001187983 */ /* 0x000ee80000300a00 */
[----:B------:R-:W3:Y:S04]  /*3cee0*/  LDL.LU.64 R22, [R1+0x1c20] ;  /* 0x001c200001167983 */ /* 0x000ee80000300a00 */
[----:B------:R-:W3:Y:S04]  /*3cef0*/  LDL.LU.64 R16, [R1+0x470] ;  /* 0x0004700001107983 */ /* 0x000ee80000300a00 */
[----:B------:R-:W3:Y:S01]  /*3cf00*/  LDL.LU.64 R242, [R1+0x468] ;  /* 0x0004680001f27983 */ /* 0x000ee20000300a00 */
[----:B------:R-:W-:Y:S01]  /*3cf10*/  PLOP3.LUT P3, PT, PT, PT, UP1, 0x80, 0x0 ;  /* 0x000000000000781c */ /* 0x000fe20003f6f018 */
[C---:B------:R-:W-:Y:S01]  /*3cf20*/  VIADD R3, R249.reuse, 0x100000 ;  /* 0x00100000f9037836 */ /* 0x040fe20000000000 */
[C---:B------:R-:W-:Y:S01]  /*3cf30*/  IADD3 R5, R249.reuse, 0x100000, RZ ;  /* 0x00100000f9057810 */ /* 0x040fe20007ffe0ff */
[----:B------:R-:W-:-:S10]  /*3cf40*/  VIADD R6, R249, 0x100000 ;  /* 0x00100000f9067836 */ /* 0x000fd40000000000 */
[----:B------:R1:W-:Y:S04]  /*3cf50*/  LDGSTS.E [R0+0x6c00c], desc[UR4][R14.64], !P3 ;  /* 0x6c00c0000e007fae */ /* 0x0003e8000d921844 */
[----:B------:R-:W0:Y:S04]  /*3cf60*/  LDGDEPBAR ;  /* 0x00000000000079af */ /* 0x000e280000000000 */
[----:B------:R3:W-:Y:S01]  /*3cf70*/  LDGSTS.E [R3+-0x40000], desc[UR4][R246.64], P0 ;  /* 0xc0000000f6037fae */ /* 0x0007e20008121844 */
[----:B-1----:R-:W-:Y:S02]  /*3cf80*/  VIADD R0, R249, 0x100000 ;  /* 0x00100000f9007836 */ /* 0x002fe40000000000 */
[----:B--2---:R-:W-:-:S02]  /*3cf90*/  IMAD.WIDE R20, R2, 0x4, R12 ;  /* 0x0000000402147825 */ /* 0x004fc400078e020c */
[----:B------:R-:W2:Y:S04]  /*3cfa0*/  LDL.LU.64 R12, [R1+0x460] ;  /* 0x00046000010c7983 */ /* 0x000ea80000300a00 */
[----:B------:R1:W-:Y:S01]  /*3cfb0*/  LDGSTS.E [R6+-0x3fc00], desc[UR4][R20.64], P0 ;  /* 0xc040000014067fae */ /* 0x0003e20008121844 */
[----:B----4-:R-:W-:-:S03]  /*3cfc0*/  IMAD.WIDE R14, R2, 0x4, R226 ;  /* 0x00000004020e7825 */ /* 0x010fc600078e02e2 */
[----:B------:R-:W4:Y:S04]  /*3cfd0*/  LDL.LU.64 R226, [R1+0x450] ;  /* 0x0004500001e27983 */ /* 0x000f280000300a00 */
[----:B------:R-:W-:Y:S04]  /*3cfe0*/  STL.64 [R1+0x1458], R20 ;  /* 0x0014581401007387 */ /* 0x000fe80000100a00 */
[----:B------:R1:W-:Y:S04]  /*3cff0*/  STL.64 [R1+0x1478], R14 ;  /* 0x0014780e01007387 */ /* 0x0003e80000100a00 */
[----:B------:R-:W-:Y:S01]  /*3d000*/  LDGSTS.E [R5+-0x3f800], desc[UR4][R14.64], P0 ;  /* 0xc08000000e057fae */ /* 0x000fe20008121844 */
[----:B---3--:R-:W-:-:S03]  /*3d010*/  IMAD.WIDE R18, R2, 0x4, R18 ;  /* 0x0000000402127825 */ /* 0x008fc600078e0212 */
[----:B-1----:R-:W3:Y:S04]  /*3d020*/  LDL.LU.64 R14, [R1+0x448] ;  /* 0x00044800010e7983 */ /* 0x002ee80000300a00 */
[----:B------:R1:W-:Y:S04]  /*3d030*/  STL.64 [R1+0x1498], R18 ;  /* 0x0014981201007387 */ /* 0x0003e80000100a00 */
[----:B------:R1:W-:Y:S01]  /*3d040*/  LDGSTS.E [R0+-0x3f400], desc[UR4][R18.64], P0 ;  /* 0xc0c0000012007fae */ /* 0x0003e20008121844 */
[----:B------:R-:W-:-:S03]  /*3d050*/  IMAD.WIDE R246, R2, 0x4, R230 ;  /* 0x0000000402f67825 */ /* 0x000fc600078e02e6 */
[----:B------:R-:W3:Y:S04]  /*3d060*/  LDL.LU.64 R230, [R1+0x440] ;  /* 0x0004400001e67983 */ /* 0x000ee80000300a00 */
[----:B------:R1:W-:Y:S04]  /*3d070*/  STL.64 [R1+0x14b8], R246 ;  /* 0x0014b8f601007387 */ /* 0x0003e80000100a00 */
[----:B------:R1:W-:Y:S01]  /*3d080*/  LDGSTS.E [R3+-0x3f000], desc[UR4][R246.64], P0 ;  /* 0xc1000000f6037fae */ /* 0x0003e20008121844 */
[----:B------:R-:W-:-:S03]  /*3d090*/  IMAD.WIDE R20, R2, 0x4, R234 ;  /* 0x0000000402147825 */ /* 0x000fc600078e02ea */
[----:B------:R-:W3:Y:S01]  /*3d0a0*/  LDL.LU.64 R234, [R1+0x438] ;  /* 0x0004380001ea7983 */ /* 0x000ee20000300a00 */
[----:B-1----:R-:W-:-:S03]  /*3d0b0*/  IMAD.WIDE R18, R2, 0x4, R238 ;  /* 0x0000000402127825 */ /* 0x002fc600078e02ee */
[----:B------:R-:W3:Y:S04]  /*3d0c0*/  LDL.LU.64 R238, [R1+0x430] ;  /* 0x0004300001ee7983 */ /* 0x000ee80000300a00 */
[----:B------:R-:W-:Y:S04]  /*3d0d0*/  STL.64 [R1+0x14d8], R20 ;  /* 0x0014d81401007387 */ /* 0x000fe80000100a00 */
[----:B------:R2:W-:Y:S01]  /*3d0e0*/  LDGSTS.E [R5+-0x3ec00], desc[UR4][R20.64], P0 ;  /* 0xc140000014057fae */ /* 0x0005e20008121844 */
[----:B------:R-:W-:-:S03]  /*3d0f0*/  IMAD.WIDE R16, R2, 0x4, R16 ;  /* 0x0000000402107825 */ /* 0x000fc600078e0210 */
[----:B------:R1:W-:Y:S04]  /*3d100*/  STL.64 [R1+0x14f8], R18 ;  /* 0x0014f81201007387 */ /* 0x0003e80000100a00 */
[----:B------:R-:W-:Y:S01]  /*3d110*/  LDGSTS.E [R0+-0x3e800], desc[UR4][R18.64], P0 ;  /* 0xc180000012007fae */ /* 0x000fe20008121844 */
[----:B------:R-:W-:-:S03]  /*3d120*/  IMAD.WIDE R246, R2, 0x4, R242 ;  /* 0x0000000402f67825 */ /* 0x000fc600078e02f2 */
[----:B------:R4:W-:Y:S04]  /*3d130*/  LDGSTS.E [R3+-0x3e400], desc[UR4][R16.64], P0 ;  /* 0xc1c0000010037fae */ /* 0x0009e80008121844 */
[----:B------:R3:W-:Y:S04]  /*3d140*/  LDGSTS.E [R0+-0x3e000], desc[UR4][R246.64], P0 ;  /* 0xc2000000f6007fae */ /* 0x0007e80008121844 */
[----:B-1----:R-:W3:Y:S04]  /*3d150*/  LDL.LU.64 R18, [R1+0x428] ;  /* 0x0004280001127983 */ /* 0x002ee80000300a00 */
[----:B------:R4:W-:Y:S04]  /*3d160*/  STL.64 [R1+0x1518], R16 ;  /* 0x0015181001007387 */ /* 0x0009e80000100a00 */
[----:B------:R-:W3:Y:S04]  /*3d170*/  LDL.LU.64 R242, [R1+0x418] ;  /* 0x0004180001f27983 */ /* 0x000ee80000300a00 */
[----:B------:R-:W-:Y:S01]  /*3d180*/  STL.64 [R1+0x1538], R246 ;  /* 0x001538f601007387 */ /* 0x000fe20000100a00 */
[----:B--2---:R-:W-:-:S03]  /*3d190*/  IMAD.WIDE R20, R2, 0x4, R12 ;  /* 0x0000000402147825 */ /* 0x004fc600078e020c */
        /* <DEDUP_REMOVED lines=13> */
[----:B------:R-:W-:Y:S04]  /*3d270*/  STL.64 [R1+0x15b8], R246 ;  /* 0x0015b8f601007387 */ /* 0x000fe80000100a00 */
[----:B------:R1:W-:Y:S01]  /*3d280*/  LDGSTS.E [R3+-0x3d000], desc[UR4][R246.64], P0 ;  /* 0xc3000000f6037fae */ /* 0x0003e20008121844 */
[----:B------:R-:W-:-:S03]  /*3d290*/  IMAD.WIDE R20, R2, 0x4, R234 ;  /* 0x0000000402147825 */ /* 0x000fc600078e02ea */
[----:B------:R-:W3:Y:S01]  /*3d2a0*/  LDL.LU.64 R234, [R1+0x3f0] ;  /* 0x0003f00001ea7983 */ /* 0x000ee20000300a00 */
[----:B-1----:R-:W-:-:S03]  /*3d2b0*/  IMAD.WIDE R14, R2, 0x4, R238 ;  /* 0x00000004020e7825 */ /* 0x002fc600078e02ee */
[----:B------:R-:W3:Y:S04]  /*3d2c0*/  LDL.LU.64 R238, [R1+0x3e0] ;  /* 0x0003e00001ee7983 */ /* 0x000ee80000300a00 */
[----:B------:R-:W-:Y:S04]  /*3d2d0*/  STL.64 [R1+0x15d8], R20 ;  /* 0x0015d81401007387 */ /* 0x000fe80000100a00 */
[----:B------:R2:W-:Y:S04]  /*3d2e0*/  LDGSTS.E [R5+-0x3cc00], desc[UR4][R20.64], P0 ;  /* 0xc340000014057fae */ /* 0x0005e80008121844 */
[----:B------:R1:W-:Y:S04]  /*3d2f0*/  STL.64 [R1+0x15f8], R14 ;  /* 0x0015f80e01007387 */ /* 0x0003e80000100a00 */
[----:B------:R-:W-:Y:S01]  /*3d300*/  LDGSTS.E [R0+-0x3c800], desc[UR4][R14.64], P0 ;  /* 0xc38000000e007fae */ /* 0x000fe20008121844 */
[----:B------:R-:W-:-:S03]  /*3d310*/  IMAD.WIDE R18, R2, 0x4, R18 ;  /* 0x0000000402127825 */ /* 0x000fc600078e0212 */
[----:B-1----:R-:W3:Y:S04]  /*3d320*/  LDL.LU.64 R14, [R1+0x3d8] ;  /* 0x0003d800010e7983 */ /* 0x002ee80000300a00 */
[----:B------:R4:W-:Y:S01]  /*3d330*/  STL.64 [R1+0x1618], R18 ;  /* 0x0016181201007387 */ /* 0x0009e20000100a00 */
[----:B------:R-:W-:-:S03]  /*3d340*/  IMAD.WIDE R246, R2, 0x4, R242 ;  /* 0x0000000402f67825 */ /* 0x000fc600078e02f2 */
[----:B------:R-:W3:Y:S04]  /*3d350*/  LDL.LU.64 R242, [R1+0x3d0] ;  /* 0x0003d00001f27983 */ /* 0x000ee80000300a00 */
[----:B------:R4:W-:Y:S04]  /*3d360*/  LDGSTS.E [R3+-0x3c400], desc[UR4][R18.64], P0 ;  /* 0xc3c0000012037fae */ /* 0x0009e80008121844 */
[----:B------:R-:W-:Y:S04]  /*3d370*/  STL.64 [R1+0x1638], R246 ;  /* 0x001638f601007387 */ /* 0x000fe80000100a00 */
[----:B------:R1:W-:Y:S01]  /*3d380*/  LDGSTS.E [R0+-0x3c000], desc[UR4][R246.64], P0 ;  /* 0xc4000000f6007fae */ /* 0x0003e20008121844 */
        /* <DEDUP_REMOVED lines=181> */
[----:B------:R-:W-:Y:S04]  /*3dee0*/  LDGSTS.E [R3+-0x28c00], desc[UR4][R20.64], P0 ;  /* 0xd740000014037fae */ /* 0x000fe80008121844 */
[----:B------:R1:W-:Y:S04]  /*3def0*/  STL.64 [R1+0x1b80], R14 ;  /* 0x001b800e01007387 */ /* 0x0003e80000100a00 */
[----:B------:R1:W-:Y:S01]  /*3df00*/  LDGSTS.E [R0+-0x28800], desc[UR4][R14.64], P0 ;  /* 0xd78000000e007fae */ /* 0x0003e20008121844 */
[----:B------:R-:W-:-:S03]  /*3df10*/  IMAD.WIDE R18, R2, 0x4, R18 ;  /* 0x0000000402127825 */ /* 0x000fc600078e0212 */
[----:B-1----:R-:W3:Y:S04]  /*3df20*/  LDL.LU.64 R14, [R1+0x220] ;  /* 0x00022000010e7983 */ /* 0x002ee80000300a00 */
[----:B------:R4:W-:Y:S01]  /*3df30*/  STL.64 [R1+0x1b88], R18 ;  /* 0x001b881201007387 */ /* 0x0009e20000100a00 */
[----:B------:R-:W-:-:S03]  /*3df40*/  IMAD.WIDE R246, R2, 0x4, R242 ;  /* 0x0000000402f67825 */ /* 0x000fc600078e02f2 */
[----:B------:R-:W3:Y:S01]  /*3df50*/  LDL.LU.64 R242, [R1+0x218] ;  /* 0x0002180001f27983 */ /* 0x000ee20000300a00 */
[----:B------:R-:W-:Y:S01]  /*3df60*/  VIADD R249, R249, 0x100000 ;  /* 0x00100000f9f97836 */ /* 0x000fe20000000000 */
[C---:B------:R-:W-:Y:S01]  /*3df70*/  IADD3 R5, R250.reuse, 0x100000, RZ ;  /* 0x00100000fa057810 */ /* 0x040fe20007ffe0ff */
[C---:B------:R-:W-:Y:S01]  /*3df80*/  VIADD R0, R250.reuse, 0x100000 ;  /* 0x00100000fa007836 */ /* 0x040fe20000000000 */
[----:B------:R-:W-:Y:S01]  /*3df90*/  STL.64 [R1+0x1440], R246 ;  /* 0x001440f601007387 */ /* 0x000fe20000100a00 */
[----:B------:R-:W-:-:S03]  /*3dfa0*/  VIADD R3, R250, 0x100000 ;  /* 0x00100000fa037836 */ /* 0x000fc60000000000 */
[----:B------:R4:W-:Y:S04]  /*3dfb0*/  LDGSTS.E [R249+-0x28400], desc[UR4][R18.64], P0 ;  /* 0xd7c0000012f97fae */ /* 0x0009e80008121844 */
        /* <DEDUP_REMOVED lines=97> */
[----:B--2---:R-:W-:-:S05]  /*3e5d0*/  IMAD.WIDE R20, R2, 0x4, R12 ;  /* 0x0000000402147825 */ /* 0x004fca00078e020c */
[----:B------:R-:W-:Y:S01]  /*3e5e0*/  LDGSTS.E [R5+-0x39b00], desc[UR4][R20.64], P0 ;  /* 0xc650000014057fae */ /* 0x000fe20008121844 */
[----:B----4-:R-:W-:-:S03]  /*3e5f0*/  IMAD.WIDE R18, R2, 0x4, R226 ;  /* 0x0000000402127825 */ /* 0x010fc600078e02e2 */
[----:B------:R-:W2:Y:S04]  /*3e600*/  LDL.LU.64 R226, [R1+0x150] ;  /* 0x0001500001e27983 */ /* 0x000ea80000300a00 */
[----:B------:R-:W4:Y:S04]  /*3e610*/  LDL.LU.64 R12, [R1+0x148] ;  /* 0x00014800010c7983 */ /* 0x000f280000300a00 */
[----:B------:R1:W-:Y:S04]  /*3e620*/  STL.64 [R1+0x1760], R20 ;  /* 0x0017601401007387 */ /* 0x0003e80000100a00 */
[----:B------:R3:W-:Y:S04]  /*3e630*/  STL.64 [R1+0x1780], R18 ;  /* 0x0017801201007387 */ /* 0x0007e80000100a00 */
[----:B------:R3:W-:Y:S04]  /*3e640*/  LDGSTS.E [R3+-0x39700], desc[UR4][R18.64], P0 ;  /* 0xc690000012037fae */ /* 0x0007e80008121844 */
[----:B-1----:R-:W4:Y:S01]  /*3e650*/  LDL.LU.64 R20, [R1+0x140] ;  /* 0x0001400001147983 */ /* 0x002f220000300a00 */
[----:B---3--:R-:W-:-:S05]  /*3e660*/  IMAD.WIDE R16, R2, 0x4, R16 ;  /* 0x0000000402107825 */ /* 0x008fca00078e0210 */
        /* <DEDUP_REMOVED lines=10> */
[----:B------:R1:W-:Y:S04]  /*3e710*/  STL.64 [R1+0x17e0], R18 ;  /* 0x0017e01201007387 */ /* 0x0003e80000100a00 */
[----:B------:R1:W-:Y:S04]  /*3e720*/  STL.64 [R1+0x1800], R16 ;  /* 0x0018001001007387 */ /* 0x0003e80000100a00 */
[----:B------:R-:W-:Y:S04]  /*3e730*/  LDGSTS.E [R5+-0x38b00], desc[UR4][R18.64], P0 ;  /* 0xc750000012057fae */ /* 0x000fe80008121844 */
[----:B------:R-:W-:Y:S04]  /*3e740*/  LDGSTS.E [R0+-0x38700], desc[UR4][R16.64], P0 ;  /* 0xc790000010007fae */ /* 0x000fe80008121844 */
[----:B-1----:R-:W3:Y:S01]  /*3e750*/  LDL.LU.64 R18, [R1+0x120] ;  /* 0x0001200001127983 */ /* 0x002ee20000300a00 */
[----:B------:R-:W-:-:S05]  /*3e760*/  IMAD.WIDE R14, R2, 0x4, R14 ;  /* 0x00000004020e7825 */ /* 0x000fca00078e020e */
[----:B------:R4:W-:Y:S01]  /*3e770*/  STL.64 [R1+0x1820], R14 ;  /* 0x0018200e01007387 */ /* 0x0009e20000100a00 */
[----:B------:R-:W-:-:S03]  /*3e780*/  IMAD.WIDE R246, R2, 0x4, R242 ;  /* 0x0000000402f67825 */ /* 0x000fc600078e02f2 */
[----:B------:R4:W-:Y:S04]  /*3e790*/  LDGSTS.E [R3+-0x38300], desc[UR4][R14.64], P0 ;  /* 0xc7d000000e037fae */ /* 0x0009e80008121844 */
[----:B------:R-:W3:Y:S04]  /*3e7a0*/  LDL.LU.64 R242, [R1+0x118] ;  /* 0x0001180001f27983 */ /* 0x000ee80000300a00 */
[----:B------:R-:W-:Y:S04]  /*3e7b0*/  STL.64 [R1+0x1840], R246 ;  /* 0x001840f601007387 */ /* 0x000fe80000100a00 */
[----:B------:R-:W3:Y:S04]  /*3e7c0*/  LDL.LU.64 R16, [R1+0x110] ;  /* 0x0001100001107983 */ /* 0x000ee80000300a00 */
[----:B------:R3:W-:Y:S01]  /*3e7d0*/  LDGSTS.E [R0+-0x2ff00], desc[UR4][R246.64], P0 ;  /* 0xd0100000f6007fae */ /* 0x0007e20008121844 */
[----:B--2---:R-:W-:-:S04]  /*3e7e0*/  IMAD.WIDE R226, R2, 0x4, R226 ;  /* 0x0000000402e27825 */ /* 0x004fc800078e02e2 */
[C---:B----4-:R-:W-:Y:S01]  /*3e7f0*/  IMAD.WIDE R14, R2.reuse, 0x4, R12 ;  /* 0x00000004020e7825 */ /* 0x050fe200078e020c */
[----:B------:R-:W-:Y:S04]  /*3e800*/  LDGSTS.E [R5+-0x2fb00], desc[UR4][R226.64], P0 ;  /* 0xd0500000e2057fae */ /* 0x000fe80008121844 */
[----:B------:R-:W2:Y:S04]  /*3e810*/  LDL.LU.64 R12, [R1+0x108] ;  /* 0x00010800010c7983 */ /* 0x000ea80000300a00 */
[----:B------:R-:W-:Y:S04]  /*3e820*/  STL.64 [R1+0x1998], R226 ;  /* 0x001998e201007387 */ /* 0x000fe80000100a00 */
[----:B------:R1:W-:Y:S01]  /*3e830*/  STL.64 [R1+0x19a0], R14 ;  /* 0x0019a00e01007387 */ /* 0x0003e20000100a00 */
[----:B------:R-:W-:-:S03]  /*3e840*/  IMAD.WIDE R20, R2, 0x4, R20 ;  /* 0x0000000402147825 */ /* 0x000fc600078e0214 */
[----:B------:R-:W-:Y:S04]  /*3e850*/  LDGSTS.E [R3+-0x2f700], desc[UR4][R14.64], P0 ;  /* 0xd09000000e037fae */ /* 0x000fe80008121844 */
[----:B------:R4:W-:Y:S04]  /*3e860*/  LDGSTS.E [R0+-0x2f300], desc[UR4][R20.64], P0 ;  /* 0xd0d0000014007fae */ /* 0x0009e80008121844 */
[----:B-1----:R-:W2:Y:S04]  /*3e870*/  LDL.LU.64 R14, [R1+0x100] ;  /* 0x00010000010e7983 */ /* 0x002ea80000300a00 */
[----:B------:R4:W-:Y:S04]  /*3e880*/  STL.64 [R1+0x19a8], R20 ;  /* 0x0019a81401007387 */ /* 0x0009e80000100a00 */
[----:B------:R-:W2:Y:S01]  /*3e890*/  LDL.LU.64 R226, [R1+0xf8] ;  /* 0x0000f80001e27983 */ /* 0x000ea20000300a00 */
[----:B---3--:R-:W-:-:S05]  /*3e8a0*/  IMAD.WIDE R246, R2, 0x4, R230 ;  /* 0x0000000402f67825 */ /* 0x008fca00078e02e6 */
[----:B------:R-:W-:Y:S04]  /*3e8b0*/  STL.64 [R1+0x19b0], R246 ;  /* 0x0019b0f601007387 */ /* 0x000fe80000100a00 */
[----:B------:R-:W3:Y:S04]  /*3e8c0*/  LDL.LU.64 R230, [R1+0xf0] ;  /* 0x0000f00001e67983 */ /* 0x000ee80000300a00 */
[----:B------:R-:W-:Y:S01]  /*3e8d0*/  LDGSTS.E [R3+-0x2ef00], desc[UR4][R246.64], P0 ;  /* 0xd1100000f6037fae */ /* 0x000fe20008121844 */
[----:B------:R-:W-:-:S04]  /*3e8e0*/  IMAD.WIDE R234, R2, 0x4, R234 ;  /* 0x0000000402ea7825 */ /* 0x000fc800078e02ea */
[C---:B----4-:R-:W-:Y:S01]  /*3e8f0*/  IMAD.WIDE R20, R2.reuse, 0x4, R238 ;  /* 0x0000000402147825 */ /* 0x050fe200078e02ee */
[----:B------:R1:W-:Y:S04]  /*3e900*/  LDGSTS.E [R5+-0x2eb00], desc[UR4][R234.64], P0 ;  /* 0xd1500000ea057fae */ /* 0x0003e80008121844 */
[----:B------:R-:W4:Y:S04]  /*3e910*/  LDL.LU.64 R238, [R1+0xe8] ;  /* 0x0000e80001ee7983 */ /* 0x000f280000300a00 */
[----:B------:R-:W-:Y:S04]  /*3e920*/  STL.64 [R1+0x19c0], R234 ;  /* 0x0019c0ea01007387 */ /* 0x000fe80000100a00 */
[----:B------:R1:W-:Y:S04]  /*3e930*/  STL.64 [R1+0x19c8], R20 ;  /* 0x0019c81401007387 */ /* 0x0003e80000100a00 */
[----:B------:R-:W-:Y:S01]  /*3e940*/  LDGSTS.E [R0+-0x2e700], desc[UR4][R20.64], P0 ;  /* 0xd190000014007fae */ /* 0x000fe20008121844 */
[----:B------:R-:W-:-:S03]  /*3e950*/  IMAD.WIDE R18, R2, 0x4, R18 ;  /* 0x0000000402127825 */ /* 0x000fc600078e0212 */
[----:B-1----:R-:W4:Y:S04]  /*3e960*/  LDL.LU.64 R20, [R1+0xe0] ;  /* 0x0000e00001147983 */ /* 0x002f280000300a00 */
[----:B------:R1:W-:Y:S04]  /*3e970*/  STL.64 [R1+0x19d0], R18 ;  /* 0x0019d01201007387 */ /* 0x0003e80000100a00 */
[----:B------:R-:W-:Y:S01]  /*3e980*/  LDGSTS.E [R3+-0x2e300], desc[UR4][R18.64], P0 ;  /* 0xd1d0000012037fae */ /* 0x000fe20008121844 */
[----:B------:R-:W-:-:S03]  /*3e990*/  IMAD.WIDE R234, R2, 0x4, R242 ;  /* 0x0000000402ea7825 */ /* 0x000fc600078e02f2 */
[----:B------:R-:W4:Y:S04]  /*3e9a0*/  LDL.LU.64 R242, [R1+0xd8] ;  /* 0x0000d80001f27983 */ /* 0x000f280000300a00 */
[----:B------:R2:W-:Y:S01]  /*3e9b0*/  STL.64 [R1+0x19d8], R234 ;  /* 0x0019d8ea01007387 */ /* 0x0005e20000100a00 */
[----:B------:R-:W-:-:S03]  /*3e9c0*/  IMAD.WIDE R246, R2, 0x4, R16 ;  /* 0x0000000402f67825 */ /* 0x000fc600078e0210 */
[----:B-1----:R-:W4:Y:S04]  /*3e9d0*/  LDL.LU.64 R18, [R1+0xd0] ;  /* 0x0000d00001127983 */ /* 0x002f280000300a00 */
[----:B------:R-:W4:Y:S04]  /*3e9e0*/  LDL.LU.64 R16, [R1+0xc8] ;  /* 0x0000c80001107983 */ /* 0x000f280000300a00 */
[----:B------:R-:W-:Y:S04]  /*3e9f0*/  LDGSTS.E [R0+-0x2df00], desc[UR4][R234.64], P0 ;  /* 0xd2100000ea007fae */ /* 0x000fe80008121844 */
[----:B------:R1:W-:Y:S04]  /*3ea00*/  STL.64 [R1+0x19e0], R246 ;  /* 0x0019e0f601007387 */ /* 0x0003e80000100a00 */
[----:B------:R1:W-:Y:S01]  /*3ea10*/  LDGSTS.E [R5+-0x2db00], desc[UR4][R246.64], P0 ;  /* 0xd2500000f6057fae */ /* 0x0003e20008121844 */
[----:B--2---:R-:W-:-:S05]  /*3ea20*/  IMAD.WIDE R12, R2, 0x4, R12 ;  /* 0x00000004020c7825 */ /* 0x004fca00078e020c */
[----:B------:R2:W-:Y:S04]  /*3ea30*/  STL.64 [R1+0x19e8], R12 ;  /* 0x0019e80c01007387 */ /* 0x0005e80000100a00 */
[----:B------:R-:W4:Y:S04]  /*3ea40*/  LDL.LU.64 R234, [R1+0xc0] ;  /* 0x0000c00001ea7983 */ /* 0x000f280000300a00 */
[----:B------:R-:W-:Y:S01]  /*3ea50*/  LDGSTS.E [R3+-0x2d700], desc[UR4][R12.64], P0 ;  /* 0xd29000000c037fae */ /* 0x000fe20008121844 */
[----:B------:R-:W-:-:S05]  /*3ea60*/  IMAD.WIDE R14, R2, 0x4, R14 ;  /* 0x00000004020e7825 */ /* 0x000fca00078e020e */
[----:B------:R4:W-:Y:S01]  /*3ea70*/  STL.64 [R1+0x19f0], R14 ;  /* 0x0019f00e01007387 */ /* 0x0009e20000100a00 */
[----:B-1----:R-:W-:-:S03]  /*3ea80*/  IMAD.WIDE R246, R2, 0x4, R226 ;  /* 0x0000000402f67825 */ /* 0x002fc600078e02e2 */
[----:B------:R4:W-:Y:S04]  /*3ea90*/  LDGSTS.E [R0+-0x2d300], desc[UR4][R14.64], P0 ;  /* 0xd2d000000e007fae */ /* 0x0009e80008121844 */
[----:B--2---:R-:W2:Y:S04]  /*3eaa0*/  LDL.LU.64 R12, [R1+0xb8] ;  /* 0x0000b800010c7983 */ /* 0x004ea80000300a00 */
[----:B------:R-:W-:Y:S04]  /*3eab0*/  STL.64 [R1+0x19f8], R246 ;  /* 0x0019f8f601007387 */ /* 0x000fe80000100a00 */
[----:B------:R-:W2:Y:S04]  /*3eac0*/  LDL.LU.64 R226, [R1+0xb0] ;  /* 0x0000b00001e27983 */ /* 0x000ea80000300a00 */
[----:B------:R-:W-:Y:S01]  /*3ead0*/  LDGSTS.E [R3+-0x2cf00], desc[UR4][R246.64], P0 ;  /* 0xd3100000f6037fae */ /* 0x000fe20008121844 */
[----:B---3--:R-:W-:-:S05]  /*3eae0*/  IMAD.WIDE R230, R2, 0x4, R230 ;  /* 0x0000000402e67825 */ /* 0x008fca00078e02e6 */
[----:B------:R-:W-:Y:S01]  /*3eaf0*/  LDGSTS.E [R5+-0x2cb00], desc[UR4][R230.64], P0 ;  /* 0xd3500000e6057fae */ /* 0x000fe20008121844 */
[----:B----4-:R-:W-:-:S03]  /*3eb00*/  IMAD.WIDE R14, R2, 0x4, R238 ;  /* 0x00000004020e7825 */ /* 0x010fc600078e02ee */
[----:B------:R-:W3:Y:S04]  /*3eb10*/  LDL.LU.64 R238, [R1+0xa8] ;  /* 0x0000a80001ee7983 */ /* 0x000ee80000300a00 */
[----:B------:R1:W-:Y:S04]  /*3eb20*/  STL.64 [R1+0x1a00], R230 ;  /* 0x001a00e601007387 */ /* 0x0003e80000100a00 */
[----:B------:R4:W-:Y:S04]  /*3eb30*/  STL.64 [R1+0x1a08], R14 ;  /* 0x001a080e01007387 */ /* 0x0009e80000100a00 */
[----:B------:R4:W-:Y:S04]  /*3eb40*/  LDGSTS.E [R0+-0x2c700], desc[UR4][R14.64], P0 ;  /* 0xd39000000e007fae */ /* 0x0009e80008121844 */
[----:B-1----:R-:W3:Y:S01]  /*3eb50*/  LDL.LU.64 R230, [R1+0xa0] ;  /* 0x0000a00001e67983 */ /* 0x002ee20000300a00 */
[----:B------:R-:W-:-:S05]  /*3eb60*/  IMAD.WIDE R20, R2, 0x4, R20 ;  /* 0x0000000402147825 */ /* 0x000fca00078e0214 */
[----:B------:R1:W-:Y:S04]  /*3eb70*/  STL.64 [R1+0x1a10], R20 ;  /* 0x001a101401007387 */ /* 0x0003e80000100a00 */
[----:B------:R-:W-:Y:S01]  /*3eb80*/  LDGSTS.E [R3+-0x2c300], desc[UR4][R20.64], P0 ;  /* 0xd3d0000014037fae */ /* 0x000fe20008121844 */
[----:B----4-:R-:W-:-:S03]  /*3eb90*/  IMAD.WIDE R14, R2, 0x4, R242 ;  /* 0x00000004020e7825 */ /* 0x010fc600078e02f2 */
[----:B------:R-:W4:Y:S01]  /*3eba0*/  LDL.LU.64 R242, [R1+0x98] ;  /* 0x0000980001f27983 */ /* 0x000f220000300a00 */
[----:B------:R-:W-:-:S03]  /*3ebb0*/  IMAD.WIDE R18, R2, 0x4, R18 ;  /* 0x0000000402127825 */ /* 0x000fc600078e0212 */
[----:B------:R1:W-:Y:S01]  /*3ebc0*/  STL.64 [R1+0x1a18], R14 ;  /* 0x001a180e01007387 */ /* 0x0003e20000100a00 */
[----:B------:R-:W-:-:S03]  /*3ebd0*/  IMAD.WIDE R16, R2, 0x4, R16 ;  /* 0x0000000402107825 */ /* 0x000fc600078e0210 */
[----:B------:R1:W-:Y:S04]  /*3ebe0*/  LDGSTS.E [R0+-0x2bf00], desc[UR4][R14.64], P0 ;  /* 0xd41000000e007fae */ /* 0x0003e80008121844 */
[----:B------:R1:W-:Y:S04]  /*3ebf0*/  STL.64 [R1+0x1a20], R18 ;  /* 0x001a201201007387 */ /* 0x0003e80000100a00 */
[----:B------:R1:W-:Y:S04]  /*3ec00*/  STL.64 [R1+0x1a28], R16 ;  /* 0x001a281001007387 */ /* 0x0003e80000100a00 */
[----:B-1----:R-:W4:Y:S04]  /*3ec10*/  LDL.LU.64 R20, [R1+0x90] ;  /* 0x0000900001147983 */ /* 0x002f280000300a00 */
[----:B------:R-:W-:Y:S04]  /*3ec20*/  LDGSTS.E [R5+-0x2bb00], desc[UR4][R18.64], P0 ;  /* 0xd450000012057fae */ /* 0x000fe80008121844 */
[----:B------:R-:W-:Y:S01]  /*3ec30*/  LDGSTS.E [R3+-0x2b700], desc[UR4][R16.64], P0 ;  /* 0xd490000010037fae */ /* 0x000fe20008121844 */
[----:B------:R-:W-:-:S03]  /*3ec40*/  IMAD.WIDE R14, R2, 0x4, R234 ;  /* 0x00000004020e7825 */ /* 0x000fc600078e02ea */
[----:B------:R-:W4:Y:S04]  /*3ec50*/  LDL.LU.64 R234, [R1+0x88] ;  /* 0x0000880001ea7983 */ /* 0x000f280000300a00 */
[----:B------:R1:W-:Y:S04]  /*3ec60*/  STL.64 [R1+0x1a30], R14 ;  /* 0x001a300e01007387 */ /* 0x0003e80000100a00 */
[----:B------:R-:W4:Y:S04]  /*3ec70*/  LDL.LU.64 R18, [R1+0x80] ;  /* 0x0000800001127983 */ /* 0x000f280000300a00 */
[----:B------:R-:W4:Y:S04]  /*3ec80*/  LDL.LU.64 R16, [R1+0x78] ;  /* 0x0000780001107983 */ /* 0x000f280000300a00 */
[----:B------:R-:W-:Y:S01]  /*3ec90*/  LDGSTS.E [R0+-0x2b300], desc[UR4][R14.64], P0 ;  /* 0xd4d000000e007fae */ /* 0x000fe20008121844 */
[----:B--2---:R-:W-:-:S05]  /*3eca0*/  IMAD.WIDE R12, R2, 0x4, R12 ;  /* 0x00000004020c7825 */ /* 0x004fca00078e020c */
[----:B------:R2:W-:Y:S01]  /*3ecb0*/  STL.64 [R1+0x1a38], R12 ;  /* 0x001a380c01007387 */ /* 0x0005e20000100a00 */
[----:B------:R-:W-:-:S03]  /*3ecc0*/  IMAD.WIDE R246, R2, 0x4, R226 ;  /* 0x0000000402f67825 */ /* 0x000fc600078e02e2 */
[----:B-1----:R-:W4:Y:S04]  /*3ecd0*/  LDL.LU.64 R14, [R1+0x70] ;  /* 0x00007000010e7983 */ /* 0x002f280000300a00 */
[----:B------:R-:W-:Y:S04]  /*3ece0*/  LDGSTS.E [R3+-0x2af00], desc[UR4][R12.64], P0 ;  /* 0xd51000000c037fae */ /* 0x000fe80008121844 */
[----:B------:R1:W-:Y:S04]  /*3ecf0*/  STL.64 [R1+0x1a40], R246 ;  /* 0x001a40f601007387 */ /* 0x0003e80000100a00 */
[----:B------:R-:W-:Y:S04]  /*3ed00*/  LDGSTS.E [R5+-0x2ab00], desc[UR4][R246.64], P0 ;  /* 0xd5500000f6057fae */ /* 0x000fe80008121844 */
[----:B--2---:R-:W2:Y:S01]  /*3ed10*/  LDL.LU.64 R12, [R1+0x60] ;  /* 0x00006000010c7983 */ /* 0x004ea20000300a00 */
[----:B---3--:R-:W-:-:S05]  /*3ed20*/  IMAD.WIDE R238, R2, 0x4, R238 ;  /* 0x0000000402ee7825 */ /* 0x008fca00078e02ee */
[----:B------:R4:W-:Y:S04]  /*3ed30*/  STL.64 [R1+0x1a48], R238 ;  /* 0x001a48ee01007387 */ /* 0x0009e80000100a00 */
[----:B------:R4:W-:Y:S04]  /*3ed40*/  LDGSTS.E [R0+-0x2a700], desc[UR4][R238.64], P0 ;  /* 0xd5900000ee007fae */ /* 0x0009e80008121844 */
[----:B------:R-:W3:Y:S01]  /*3ed50*/  LDL.LU.64 R226, [R1+0x58] ;  /* 0x0000580001e27983 */ /* 0x000ee20000300a00 */
[----:B------:R-:W-:-:S05]  /*3ed60*/  IMAD.WIDE R230, R2, 0x4, R230 ;  /* 0x0000000402e67825 */ /* 0x000fca00078e02e6 */
[----:B------:R4:W-:Y:S04]  /*3ed70*/  STL.64 [R1+0x1a50], R230 ;  /* 0x001a50e601007387 */ /* 0x0009e80000100a00 */
[----:B-1----:R-:W3:Y:S04]  /*3ed80*/  LDL.LU.64 R246, [R1+0x68] ;  /* 0x0000680001f67983 */ /* 0x002ee80000300a00 */
[----:B------:R-:W-:Y:S04]  /*3ed90*/  LDGSTS.E [R3+-0x2a300], desc[UR4][R230.64], P0 ;  /* 0xd5d00000e6037fae */ /* 0x000fe80008121844 */
[----:B------:R-:W3:Y:S01]  /*3eda0*/  LDL.LU.64 R248, [R1+0x50] ;  /* 0x0000500001f87983 */ /* 0x000ee20000300a00 */
[----:B----4-:R-:W-:-:S03]  /*3edb0*/  IMAD.WIDE R238, R2, 0x4, R242 ;  /* 0x0000000402ee7825 */ /* 0x010fc600078e02f2 */
[----:B------:R-:W4:Y:S04]  /*3edc0*/  LDL.LU.64 R230, [R1+0x48] ;  /* 0x0000480001e67983 */ /* 0x000f280000300a00 */
[----:B------:R1:W-:Y:S04]  /*3edd0*/  STL.64 [R1+0x1a58], R238 ;  /* 0x001a58ee01007387 */ /* 0x0003e80000100a00 */
[----:B------:R-:W4:Y:S04]  /*3ede0*/  LDL.LU.64 R242, [R1+0x40] ;  /* 0x0000400001f27983 */ /* 0x000f280000300a00 */
[----:B------:R-:W-:Y:S01]  /*3edf0*/  LDGSTS.E [R0+-0x29f00], desc[UR4][R238.64], P0 ;  /* 0xd6100000ee007fae */ /* 0x000fe20008121844 */
[----:B------:R-:W-:-:S05]  /*3ee00*/  IMAD.WIDE R20, R2, 0x4, R20 ;  /* 0x0000000402147825 */ /* 0x000fca00078e0214 */
[----:B------:R-:W-:Y:S04]  /*3ee10*/  LDGSTS.E [R5+-0x29b00], desc[UR4][R20.64], P0 ;  /* 0xd650000014057fae */ /* 0x000fe80008121844 */
[----:B-1----:R-:W4:Y:S04]  /*3ee20*/  LDL.LU.64 R238, [R1+0x38] ;  /* 0x0000380001ee7983 */ /* 0x002f280000300a00 */
[----:B------:R1:W-:Y:S01]  /*3ee30*/  STL.64 [R1+0x1a60], R20 ;  /* 0x001a601401007387 */ /* 0x0003e20000100a00 */
[----:B------:R-:W-:Y:S02]  /*3ee40*/  VIADD R250, R250, 0x100000 ;  /* 0x00100000fafa7836 */ /* 0x000fe40000000000 */
[----:B------:R-:W-:-:S05]  /*3ee50*/  IMAD.WIDE R234, R2, 0x4, R234 ;  /* 0x0000000402ea7825 */ /* 0x000fca00078e02ea */
[----:B------:R1:W-:Y:S01]  /*3ee60*/  STL.64 [R1+0x1a68], R234 ;  /* 0x001a68ea01007387 */ /* 0x0003e20000100a00 */
[----:B------:R-:W-:-:S03]  /*3ee70*/  IMAD.WIDE R18, R2, 0x4, R18 ;  /* 0x0000000402127825 */ /* 0x000fc600078e0212 */
[----:B-1----:R-:W4:Y:S01]  /*3ee80*/  LDL.LU.64 R20, [R1+0x1c18] ;  /* 0x001c180001147983 */ /* 0x002f220000300a00 */
[----:B------:R-:W-:-:S03]  /*3ee90*/  IMAD.WIDE R16, R2, 0x4, R16 ;  /* 0x0000000402107825 */ /* 0x000fc600078e0210 */
[----:B------:R-:W-:Y:S04]  /*3eea0*/  LDGSTS.E [R3+-0x29700], desc[UR4][R234.64], P0 ;  /* 0xd6900000ea037fae */ /* 0x000fe80008121844 */
[----:B------:R-:W-:Y:S04]  /*3eeb0*/  LDGSTS.E [R0+-0x29300], desc[UR4][R18.64], P0 ;  /* 0xd6d0000012007fae */ /* 0x000fe80008121844 */
[----:B------:R1:W-:Y:S04]  /*3eec0*/  LDGSTS.E [R5+-0x28f00], desc[UR4][R16.64], P0 ;  /* 0xd710000010057fae */ /* 0x0003e80008121844 */
[----:B------:R-:W4:Y:S04]  /*3eed0*/  LDL.LU.64 R234, [R1+0x28] ;  /* 0x0000280001ea7983 */ /* 0x000f280000300a00 */
[----:B------:R1:W-:Y:S01]  /*3eee0*/  STL.64 [R1+0x1a70], R18 ;  /* 0x001a701201007387 */ /* 0x0003e20000100a00 */
[----:B------:R-:W-:Y:S01]  /*3eef0*/  IMAD.WIDE R14, R2, 0x4, R14 ;  /* 0x00000004020e7825 */ /* 0x000fe200078e020e */
[----:B-1----:R-:W-:-:S04]  /*3ef00*/  IADD3 R5, R251, 0x100000, RZ ;  /* 0x00100000fb057810 */ /* 0x002fc80007ffe0ff */
[----:B------:R1:W-:Y:S04]  /*3ef10*/  LDGSTS.E [R3+-0x28b00], desc[UR4][R14.64], P0 ;  /* 0xd75000000e037fae */ /* 0x0003e80008121844 */
[----:B------:R-:W4:Y:S04]  /*3ef20*/  LDL.LU.64 R18, [R1+0x1c10] ;  /* 0x001c100001127983 */ /* 0x000f280000300a00 */
[----:B------:R1:W-:Y:S01]  /*3ef30*/  STL.64 [R1+0x1a78], R16 ;  /* 0x001a781001007387 */ /* 0x0003e20000100a00 */
[----:B--2---:R-:W-:-:S04]  /*3ef40*/  IMAD.WIDE R12, R2, 0x4, R12 ;  /* 0x00000004020c7825 */ /* 0x004fc800078e020c */
[C---:B-1----:R-:W-:Y:S01]  /*3ef50*/  VIADD R3, R251.reuse, 0x100000 ;  /* 0x00100000fb037836 */ /* 0x042fe20000000000 */
[----:B------:R1:W-:Y:S04]  /*3ef60*/  LDGSTS.E [R0+-0x28700], desc[UR4][R12.64], P0 ;  /* 0xd79000000c007fae */ /* 0x0003e80008121844 */
[----:B------:R-:W2:Y:S04]  /*3ef70*/  LDL.LU.64 R16, [R1+0x1c08] ;  /* 0x001c080001107983 */ /* 0x000ea80000300a00 */
[----:B------:R1:W-:Y:S04]  /*3ef80*/  STL.64 [R1+0x1a80], R14 ;  /* 0x001a800e01007387 */ /* 0x0003e80000100a00 */
[----:B------:R1:W-:Y:S02]  /*3ef90*/  STL.64 [R1+0x1a88], R12 ;  /* 0x001a880c01007387 */ /* 0x0003e40000100a00 */
[----:B-1----:R-:W-:-:S02]  /*3efa0*/  VIADD R0, R251, 0x100000 ;  /* 0x00100000fb007836 */ /* 0x002fc40000000000 */
[----:B------:R-:W2:Y:S04]  /*3efb0*/  LDL.LU.64 R14, [R1+0x1c00] ;  /* 0x001c0000010e7983 */ /* 0x000ea80000300a00 */
[----:B------:R-:W2:Y:S01]  /*3efc0*/  LDL.LU.64 R12, [R1+0x1bf8] ;  /* 0x001bf800010c7983 */ /* 0x000ea20000300a00 */
[----:B---3--:R-:W-:-:S05]  /*3efd0*/  IMAD.WIDE R226, R2, 0x4, R226 ;  /* 0x0000000402e27825 */ /* 0x008fca00078e02e2 */
[----:B------:R-:W-:Y:S01]  /*3efe0*/  LDGSTS.E [R250+-0x28300], desc[UR4][R226.64], P0 ;  /* 0xd7d00000e2fa7fae */ /* 0x000fe20008121844 */
[----:B------:R-:W-:-:S03]  /*3eff0*/  IMAD.WIDE R246, R2, 0x4, R246 ;  /* 0x0000000402f67825 */ /* 0x000fc600078e02f6 */
[----:B------:R1:W-:Y:S04]  /*3f000*/  STL.64 [R1+0x1a90], R226 ;  /* 0x001a90e201007387 */ /* 0x0003e80000100a00 */
[----:B------:R-:W-:Y:S01]  /*3f010*/  LDGSTS.E [R3+-0x3fe00], desc[UR4][R246.64], P0 ;  /* 0xc0200000f6037fae */ /* 0x000fe20008121844 */
[----:B------:R-:W-:-:S03]  /*3f020*/  IMAD.WIDE R248, R2, 0x4, R248 ;  /* 0x0000000402f87825 */ /* 0x000fc600078e02f8 */
[----:B-1----:R-:W3:Y:S01]  /*3f030*/  LDL.LU.64 R226, [R1+0x1bf0] ;  /* 0x001bf00001e27983 */ /* 0x002ee20000300a00 */
[----:B----4-:R-:W-:-:S03]  /*3f040*/  IMAD.WIDE R230, R2, 0x4, R230 ;  /* 0x0000000402e67825 */ /* 0x010fc600078e02e6 */
[----:B------:R-:W-:Y:S04]  /*3f050*/  LDGSTS.E [R5+-0x3fa00], desc[UR4][R248.64], P0 ;  /* 0xc0600000f8057fae */ /* 0x000fe80008121844 */
[----:B------:R1:W-:Y:S01]  /*3f060*/  STL.64 [R1+0xe00], R230 ;  /* 0x000e00e601007387 */ /* 0x0003e20000100a00 */
[----:B------:R-:W-:-:S03]  /*3f070*/  IMAD.WIDE R242, R2, 0x4, R242 ;  /* 0x0000000402f27825 */ /* 0x000fc600078e02f2 */
[----:B------:R-:W-:Y:S04]  /*3f080*/  LDGSTS.E [R0+-0x3f600], desc[UR4][R230.64], P0 ;  /* 0xc0a00000e6007fae */ /* 0x000fe80008121844 */
[----:B------:R4:W-:Y:S04]  /*3f090*/  LDGSTS.E [R3+-0x3f200], desc[UR4][R242.64], P0 ;  /* 0xc0e00000f2037fae */ /* 0x0009e80008121844 */
[----:B-1----:R-:W2:Y:S04]  /*3f0a0*/  LDL.LU.64 R230, [R1+0x1be8] ;  /* 0x001be80001e67983 */ /* 0x002ea80000300a00 */
[----:B------:R1:W-:Y:S04]  /*3f0b0*/  STL.64 [R1+0xe08], R242 ;  /* 0x000e08f201007387 */ /* 0x0003e80000100a00 */
[----:B-1----:R-:W4:Y:S01]  /*3f0c0*/  LDL.LU.64 R242, [R1+0x1be0] ;  /* 0x001be00001f27983 */ /* 0x002f220000300a00 */
[----:B------:R-:W-:-:S05]  /*3f0d0*/  IMAD.WIDE R238, R2, 0x4, R238 ;  /* 0x0000000402ee7825 */ /* 0x000fca00078e02ee */
[----:B------:R1:W-:Y:S04]  /*3f0e0*/  STL.64 [R1+0xe10], R238 ;  /* 0x000e10ee01007387 */ /* 0x0003e80000100a00 */
[----:B------:R3:W-:Y:S04]  /*3f0f0*/  LDGSTS.E [R0+-0x3ee00], desc[UR4][R238.64], P0 ;  /* 0xc1200000ee007fae */ /* 0x0007e80008121844 */
[----:B-1----:R-:W3:Y:S01]  /*3f100*/  LDL.LU.64 R238, [R1+0x1bd8] ;  /* 0x001bd80001ee7983 */ /* 0x002ee20000300a00 */
[----:B------:R-:W-:-:S05]  /*3f110*/  IMAD.WIDE R234, R2, 0x4, R234 ;  /* 0x0000000402ea7825 */ /* 0x000fca00078e02ea */
[----:B------:R1:W-:Y:S04]  /*3f120*/  STL.64 [R1+0xe18], R234 ;  /* 0x000e18ea01007387 */ /* 0x0003e80000100a00 */
[----:B------:R3:W-:Y:S01]  /*3f130*/  LDGSTS.E [R5+-0x3ea00], desc[UR4][R234.64], P0 ;  /* 0xc1600000ea057fae */ /* 0x0007e20008121844 */
[----:B----4-:R-:W-:-:S05]  /*3f140*/  IMAD.WIDE R242, R2, 0x4, R242 ;  /* 0x0000000402f27825 */ /* 0x010fca00078e02f2 */
[----:B------:R-:W-:Y:S04]  /*3f150*/  STL.64 [R1+0xe20], R242 ;  /* 0x000e20f201007387 */ /* 0x000fe80000100a00 */
[----:B-1----:R-:W4:Y:S01]  /*3f160*/  LDL.LU.64 R234, [R1+0x1bd0] ;  /* 0x001bd00001ea7983 */ /* 0x002f220000300a00 */
[----:B--2---:R-:W-:-:S03]  /*3f170*/  IMAD.WIDE R230, R2, 0x4, R230 ;  /* 0x0000000402e67825 */ /* 0x004fc600078e02e6 */
[----:B------:R-:W-:Y:S01]  /*3f180*/  LDGSTS.E [R3+-0x3e600], desc[UR4][R242.64], P0 ;  /* 0xc1a00000f2037fae */ /* 0x000fe20008121844 */
[----:B---3--:R-:W-:-:S04]  /*3f190*/  IMAD.WIDE R226, R2, 0x4, R226 ;  /* 0x0000000402e27825 */ /* 0x008fc800078e02e2 */
[----:B------:R-:W-:-:S04]  /*3f1a0*/  IMAD.WIDE R12, R2, 0x4, R12 ;  /* 0x00000004020c7825 */ /* 0x000fc800078e020c */
[----:B------:R-:W-:-:S04]  /*3f1b0*/  IMAD.WIDE R238, R2, 0x4, R238 ;  /* 0x0000000402ee7825 */ /* 0x000fc800078e02ee */
[C---:B------:R-:W-:Y:S01]  /*3f1c0*/  IMAD.WIDE R14, R2.reuse, 0x4, R14 ;  /* 0x00000004020e7825 */ /* 0x040fe200078e020e */
[----:B------:R-:W-:Y:S04]  /*3f1d0*/  STL.64 [R1+0xe30], R238 ;  /* 0x000e30ee01007387 */ /* 0x000fe80000100a00 */
[----:B------:R-:W-:Y:S01]  /*3f1e0*/  LDGSTS.E [R0+-0x3e200], desc[UR4][R238.64], P0 ;  /* 0xc1e00000ee007fae */ /* 0x000fe20008121844 */
[----:B------:R-:W-:-:S04]  /*3f1f0*/  IMAD.WIDE R16, R2, 0x4, R16 ;  /* 0x0000000402107825 */ /* 0x000fc800078e0210 */
[----:B----4-:R-:W-:-:S05]  /*3f200*/  IMAD.WIDE R234, R2, 0x4, R234 ;  /* 0x0000000402ea7825 */ /* 0x010fca00078e02ea */
[----:B------:R-:W-:Y:S04]  /*3f210*/  STL.64 [R1+0xe40], R234 ;  /* 0x000e40ea01007387 */ /* 0x000fe80000100a00 */
[----:B------:R-:W-:Y:S04]  /*3f220*/  LDGSTS.E [R3+-0x3de00], desc[UR4][R234.64], P0 ;  /* 0xc2200000ea037fae */ /* 0x000fe80008121844 */
[----:B------:R-:W-:Y:S04]  /*3f230*/  STL.64 [R1+0xe50], R230 ;  /* 0x000e50e601007387 */ /* 0x000fe80000100a00 */
[----:B------:R-:W-:Y:S04]  /*3f240*/  LDGSTS.E [R0+-0x3da00], desc[UR4][R230.64], P0 ;  /* 0xc2600000e6007fae */ /* 0x000fe80008121844 */
[----:B------:R-:W-:Y:S04]  /*3f250*/  STL.64 [R1+0xe60], R226 ;  /* 0x000e60e201007387 */ /* 0x000fe80000100a00 */
[----:B------:R-:W-:Y:S04]  /*3f260*/  LDGSTS.E [R5+-0x3d600], desc[UR4][R226.64], P0 ;  /* 0xc2a00000e2057fae */ /* 0x000fe80008121844 */
        /* <DEDUP_REMOVED lines=9> */
[----:B------:R2:W-:Y:S04]  /*3f300*/  LDGSTS.E [R5+-0x3c600], desc[UR4][R12.64], P0 ;  /* 0xc3a000000c057fae */ /* 0x0005e80008121844 */
[----:B------:R3:W-:Y:S01]  /*3f310*/  STL.64 [R1+0xeb0], R14 ;  /* 0x000eb00e01007387 */ /* 0x0007e20000100a00 */
[----:B-1----:R-:W-:-:S03]  /*3f320*/  IMAD.WIDE R16, R2, 0x4, R24 ;  /* 0x0000000402107825 */ /* 0x002fc600078e0218 */
[----:B------:R3:W-:Y:S01]  /*3f330*/  LDGSTS.E [R0+-0x3c200], desc[UR4][R14.64], P0 ;  /* 0xc3e000000e007fae */ /* 0x0007e20008121844 */
[----:B--2---:R-:W-:-:S05]  /*3f340*/  IMAD.WIDE R12, R2, 0x4, R22 ;  /* 0x00000004020c7825 */ /* 0x004fca00078e0216 */
[----:B------:R1:W-:Y:S01]  /*3f350*/  STL.64 [R1+0xec0], R12 ;  /* 0x000ec00c01007387 */ /* 0x0003e20000100a00 */
[----:B---3--:R-:W-:-:S03]  /*3f360*/  IMAD.WIDE R14, R2, 0x4, R26 ;  /* 0x00000004020e7825 */ /* 0x008fc600078e021a */
        /* <DEDUP_REMOVED lines=9> */
[----:B-1----:R-:W-:-:S05]  /*3f400*/  IMAD.WIDE R14, R2, 0x4, R30 ;  /* 0x00000004020e7825 */ /* 0x002fca00078e021e */
[----:B------:R1:W-:Y:S01]  /*3f410*/  STL.64 [R1+0x16c8], R14 ;  /* 0x0016c80e01007387 */ /* 0x0003e20000100a00 */
[----:B--2---:R-:W-:-:S03]  /*3f420*/  IMAD.WIDE R12, R2, 0x4, R34 ;  /* 0x00000004020c7825 */ /* 0x004fc600078e0222 */
        /* <DEDUP_REMOVED lines=98> */
[----:B------:R3:W-:Y:S01]  /*3fa50*/  STL.64 [R1+0x1948], R12 ;  /* 0x0019480c01007387 */ /* 0x0007e20000100a00 */
[----:B-1----:R-:W-:-:S03]  /*3fa60*/  IMAD.WIDE R14, R2, 0x4, R100 ;  /* 0x00000004020e7825 */ /* 0x002fc600078e0264 */
[----:B------:R-:W4:Y:S04]  /*3fa70*/  LDL.LU.64 R230, [R1+0x20] ;  /* 0x0000200001e67983 */ /* 0x000f280000300a00 */
[----:B------:R1:W-:Y:S04]  /*3fa80*/  STL.64 [R1+0x1950], R14 ;  /* 0x0019500e01007387 */ /* 0x0003e80000100a00 */
[----:B------:R-:W4:Y:S04]  /*3fa90*/  LDL.LU.64 R234, [R1+0x18] ;  /* 0x0000180001ea7983 */ /* 0x000f280000300a00 */
[----:B------:R-:W4:Y:S04]  /*3faa0*/  LDL.LU.64 R238, [R1+0x10] ;  /* 0x0000100001ee7983 */ /* 0x000f280000300a00 */
[----:B------:R-:W4:Y:S04]  /*3fab0*/  LDL.LU.64 R242, [R1+0x8] ;  /* 0x0000080001f27983 */ /* 0x000f280000300a00 */
[----:B------:R2:W-:Y:S04]  /*3fac0*/  LDGSTS.E [R3+-0x2aa00], desc[UR4][R16.64], P0 ;  /* 0xd560000010037fae */ /* 0x0005e80008121844 */
[----:B------:R3:W-:Y:S04]  /*3fad0*/  LDGSTS.E [R5+-0x2a600], desc[UR4][R12.64], P0 ;  /* 0xd5a000000c057fae */ /* 0x0007e80008121844 */
[----:B------:R1:W-:Y:S01]  /*3fae0*/  LDGSTS.E [R0+-0x2a200], desc[UR4][R14.64], P0 ;  /* 0xd5e000000e007fae */ /* 0x0003e20008121844 */
[----:B--2---:R-:W-:-:S04]  /*3faf0*/  IMAD.WIDE R16, R2, 0x4, R104 ;  /* 0x0000000402107825 */ /* 0x004fc800078e0268 */
[----:B---3--:R-:W-:-:S04]  /*3fb00*/  IMAD.WIDE R12, R2, 0x4, R102 ;  /* 0x00000004020c7825 */ /* 0x008fc800078e0266 */
[C---:B-1----:R-:W-:Y:S01]  /*3fb10*/  IMAD.WIDE R14, R2.reuse, 0x4, R106 ;  /* 0x00000004020e7825 */ /* 0x042fe200078e026a */
[----:B------:R1:W-:Y:S04]  /*3fb20*/  STL.64 [R1+0x1958], R12 ;  /* 0x0019580c01007387 */ /* 0x0003e80000100a00 */
[----:B------:R1:W-:Y:S04]  /*3fb30*/  LDGSTS.E [R3+-0x29e00], desc[UR4][R12.64], P0 ;  /* 0xd62000000c037fae */ /* 0x0003e80008121844 */
[----:B------:R2:W-:Y:S04]  /*3fb40*/  STL.64 [R1+0x1960], R16 ;  /* 0x0019601001007387 */ /* 0x0005e80000100a00 */
[----:B------:R2:W-:Y:S01]  /*3fb50*/  LDGSTS.E [R0+-0x29a00], desc[UR4][R16.64], P0 ;  /* 0xd660000010007fae */ /* 0x0005e20008121844 */
[----:B-1----:R-:W-:-:S03]  /*3fb60*/  IMAD.WIDE R12, R2, 0x4, R108 ;  /* 0x00000004020c7825 */ /* 0x002fc600078e026c */
[----:B------:R1:W-:Y:S04]  /*3fb70*/  STL.64 [R1+0x1968], R14 ;  /* 0x0019680e01007387 */ /* 0x0003e80000100a00 */
[----:B------:R1:W-:Y:S01]  /*3fb80*/  LDGSTS.E [R5+-0x29600], desc[UR4][R14.64], P0 ;  /* 0xd6a000000e057fae */ /* 0x0003e20008121844 */
[----:B------:R-:W-:Y:S02]  /*3fb90*/  VIADD R251, R251, 0x100000 ;  /* 0x00100000fbfb7836 */ /* 0x000fe40000000000 */
[C---:B--2---:R-:W-:Y:S01]  /*3fba0*/  IMAD.WIDE R16, R2.reuse, 0x4, R112 ;  /* 0x0000000402107825 */ /* 0x044fe200078e0270 */
[----:B------:R2:W-:Y:S04]  /*3fbb0*/  STL.64 [R1+0x1970], R12 ;  /* 0x0019700c01007387 */ /* 0x0005e80000100a00 */
[----:B------:R2:W-:Y:S01]  /*3fbc0*/  LDGSTS.E [R3+-0x29200], desc[UR4][R12.64], P0 ;  /* 0xd6e000000c037fae */ /* 0x0005e20008121844 */
[----:B-1----:R-:W-:-:S05]  /*3fbd0*/  IMAD.WIDE R14, R2, 0x4, R110 ;  /* 0x00000004020e7825 */ /* 0x002fca00078e026e */
[----:B------:R1:W-:Y:S01]  /*3fbe0*/  STL.64 [R1+0x1978], R14 ;  /* 0x0019780e01007387 */ /* 0x0003e20000100a00 */
[----:B--2---:R-:W-:-:S03]  /*3fbf0*/  IMAD.WIDE R12, R2, 0x4, R114 ;  /* 0x00000004020c7825 */ /* 0x004fc600078e0272 */
[----:B------:R1:W-:Y:S04]  /*3fc00*/  LDGSTS.E [R0+-0x28e00], desc[UR4][R14.64], P0 ;  /* 0xd72000000e007fae */ /* 0x0003e80008121844 */
[----:B------:R-:W-:Y:S04]  /*3fc10*/  STL.64 [R1+0x1980], R16 ;  /* 0x0019801001007387 */ /* 0x000fe80000100a00 */
[----:B------:R2:W-:Y:S01]  /*3fc20*/  LDGSTS.E [R3+-0x28a00], desc[UR4][R16.64], P0 ;  /* 0xd760000010037fae */ /* 0x0005e20008121844 */
[----:B-1----:R-:W-:-:S03]  /*3fc30*/  IMAD.WIDE R14, R2, 0x4, R116 ;  /* 0x00000004020e7825 */ /* 0x002fc600078e0274 */
[----:B------:R4:W-:Y:S01]  /*3fc40*/  STL.64 [R1+0x1988], R12 ;  /* 0x0019880c01007387 */ /* 0x0009e20000100a00 */
[----:B------:R-:W-:-:S03]  /*3fc50*/  VIADD R0, R252, 0x100000 ;  /* 0x00100000fc007836 */ /* 0x000fc60000000000 */
[----:B------:R1:W-:Y:S01]  /*3fc60*/  LDGSTS.E [R5+-0x28600], desc[UR4][R12.64], P0 ;  /* 0xd7a000000c057fae */ /* 0x0003e20008121844 */
[C---:B------:R-:W-:Y:S01]  /*3fc70*/  VIADD R6, R252.reuse, 0x100000 ;  /* 0x00100000fc067836 */ /* 0x040fe20000000000 */
[----:B--2---:R-:W-:Y:S02]  /*3fc80*/  IADD3 R3, R252, 0x100000, RZ ;  /* 0x00100000fc037810 */ /* 0x004fe40007ffe0ff */
[----:B------:R2:W-:Y:S04]  /*3fc90*/  STL.64 [R1+0x1990], R14 ;  /* 0x0019900e01007387 */ /* 0x0005e80000100a00 */
[----:B------:R3:W-:Y:S01]  /*3fca0*/  LDGSTS.E [R251+-0x28200], desc[UR4][R14.64], P0 ;  /* 0xd7e000000efb7fae */ /* 0x0007e20008121844 */
[----:B------:R-:W-:-:S03]  /*3fcb0*/  IMAD.WIDE R20, R2, 0x4, R8 ;  /* 0x0000000402147825 */ /* 0x000fc600078e0208 */
[----:B------:R-:W5:Y:S01]  /*3fcc0*/  LDL.LU.64 R8, [R1+0x1bc8] ;  /* 0x001bc80001087983 */ /* 0x000f620000300a00 */
[----:B-1----:R-:W-:Y:S02]  /*3fcd0*/  VIADD R5, R252, 0x100000 ;  /* 0x00100000fc057836 */ /* 0x002fe40000000000 */
[----:B------:R-:W-:-:S04]  /*3fce0*/  IMAD.WIDE R244, R2, 0x4, R244 ;  /* 0x0000000402f47825 */ /* 0x000fc800078e02f4 */
[----:B------:R-:W-:-:S04]  /*3fcf0*/  IMAD.WIDE R240, R2, 0x4, R240 ;  /* 0x0000000402f07825 */ /* 0x000fc800078e02f0 */
[----:B------:R-:W-:-:S04]  /*3fd00*/  IMAD.WIDE R236, R2, 0x4, R236 ;  /* 0x0000000402ec7825 */ /* 0x000fc800078e02ec */
[----:B------:R-:W-:-:S04]  /*3fd10*/  IMAD.WIDE R232, R2, 0x4, R232 ;  /* 0x0000000402e87825 */ /* 0x000fc800078e02e8 */
[----:B------:R-:W-:-:S04]  /*3fd20*/  IMAD.WIDE R228, R2, 0x4, R228 ;  /* 0x0000000402e47825 */ /* 0x000fc800078e02e4 */
[----:B------:R-:W-:-:S04]  /*3fd30*/  IMAD.WIDE R22, R2, 0x4, R118 ;  /* 0x0000000402167825 */ /* 0x000fc800078e0276 */
[----:B------:R-:W-:-:S04]  /*3fd40*/  IMAD.WIDE R226, R2, 0x4, R120 ;  /* 0x0000000402e27825 */ /* 0x000fc800078e0278 */
[----:B---3--:R-:W-:-:S04]  /*3fd50*/  IMAD.WIDE R250, R2, 0x4, R130 ;  /* 0x0000000402fa7825 */ /* 0x008fc800078e0282 */
[----:B------:R-:W-:-:S04]  /*3fd60*/  IMAD.WIDE R28, R2, 0x4, R132 ;  /* 0x00000004021c7825 */ /* 0x000fc800078e0284 */
[C---:B------:R-:W-:Y:S01]  /*3fd70*/  IMAD.WIDE R24, R2.reuse, 0x4, R134 ;  /* 0x0000000402187825 */ /* 0x040fe200078e0286 */
[----:B------:R1:W-:Y:S03]  /*3fd80*/  STL.64 [R1+0xe28], R28 ;  /* 0x000e281c01007387 */ /* 0x0003e60000100a00 */
[C---:B------:R-:W-:Y:S01]  /*3fd90*/  IMAD.WIDE R26, R2.reuse, 0x4, R136 ;  /* 0x00000004021a7825 */ /* 0x040fe200078e0288 */
[----:B------:R3:W-:Y:S04]  /*3fda0*/  STL.64 [R1+0xe38], R24 ;  /* 0x000e381801007387 */ /* 0x0007e80000100a00 */
[----:B------:R3:W-:Y:S01]  /*3fdb0*/  STL.64 [R1+0xe48], R26 ;  /* 0x000e481a01007387 */ /* 0x0007e20000100a00 */
        /* <DEDUP_REMOVED lines=22> */
[----:B------:R-:W-:Y:S01]  /*3ff20*/  LDGSTS.E [R0+-0x3fd00], desc[UR4][R12.64], P0 ;  /* 0xc03000000c007fae */ /* 0x000fe20008121844 */
[----:B--2---:R-:W-:-:S04]  /*3ff30*/  IMAD.WIDE R14, R2, 0x4, R234 ;  /* 0x00000004020e7825 */ /* 0x004fc800078e02ea */
[C---:B------:R-:W-:Y:S01]  /*3ff40*/  IMAD.WIDE R16, R2.reuse, 0x4, R238 ;  /* 0x0000000402107825 */ /* 0x040fe200078e02ee */
[----:B------:R-:W-:Y:S03]  /*3ff50*/  LDGSTS.E [R3+-0x3f900], desc[UR4][R14.64], P0 ;  /* 0xc07000000e037fae */ /* 0x000fe60008121844 */
[C---:B------:R-:W-:Y:S01]  /*3ff60*/  IMAD.WIDE R18, R2.reuse, 0x4, R242 ;  /* 0x0000000402127825 */ /* 0x040fe200078e02f2 */
[----:B------:R-:W-:Y:S04]  /*3ff70*/  LDGSTS.E [R5+-0x3f500], desc[UR4][R16.64], P0 ;  /* 0xc0b0000010057fae */ /* 0x000fe80008121844 */
[----:B------:R-:W-:Y:S01]  /*3ff80*/  LDGSTS.E [R6+-0x3f100], desc[UR4][R18.64], P0 ;  /* 0xc0f0000012067fae */ /* 0x000fe20008121844 */
[----:B------:R-:W-:-:S03]  /*3ff90*/  IMAD.WIDE R230, R2, 0x4, R122 ;  /* 0x0000000402e67825 */ /* 0x000fc600078e027a */
[----:B------:R-:W-:Y:S01]  /*3ffa0*/  LDGSTS.E [R0+-0x3ed00], desc[UR4][R20.64], P0 ;  /* 0xc130000014007fae */ /* 0x000fe20008121844 */
[----:B------:R-:W-:-:S03]  /*3ffb0*/  IMAD.WIDE R234, R2, 0x4, R124 ;  /* 0x0000000402ea7825 */ /* 0x000fc600078e027c */
[----:B------:R-:W-:Y:S01]  /*3ffc0*/  LDGSTS.E [R3+-0x3e900], desc[UR4][R244.64], P0 ;  /* 0xc1700000f4037fae */ /* 0x000fe20008121844 */
[----:B------:R-:W-:-:S03]  /*3ffd0*/  IMAD.WIDE R238, R2, 0x4, R126 ;  /* 0x0000000402ee7825 */ /* 0x000fc600078e027e */
[----:B------:R-:W-:Y:S01]  /*3ffe0*/  LDGSTS.E [R5+-0x3e500], desc[UR4][R240.64], P0 ;  /* 0xc1b00000f0057fae */ /* 0x000fe20008121844 */
[----:B------:R-:W-:-:S03]  /*3fff0*/  IMAD.WIDE R242, R2, 0x4, R128 ;  /* 0x0000000402f27825 */ /* 0x000fc600078e0280 */
[----:B------:R-:W-:Y:S04]  /*40000*/  LDGSTS.E [R6+-0x3e100], desc[UR4][R236.64], P0 ;  /* 0xc1f00000ec067fae */ /* 0x000fe80008121844 */
        /* <DEDUP_REMOVED lines=9> */
[----:B------:R1:W-:Y:S04]  /*400a0*/  LDGSTS.E [R3+-0x3b900], desc[UR4][R28.64], P0 ;  /* 0xc47000001c037fae */ /* 0x0003e80008121844 */
[----:B------:R3:W-:Y:S04]  /*400b0*/  LDGSTS.E [R5+-0x3b500], desc[UR4][R24.64], P0 ;  /* 0xc4b0000018057fae */ /* 0x0007e80008121844 */
[----:B------:R2:W-:Y:S01]  /*400c0*/  LDGSTS.E [R6+-0x3b100], desc[UR4][R26.64], P0 ;  /* 0xc4f000001a067fae */ /* 0x0005e20008121844 */
[----:B-1----:R-:W-:-:S04]  /*400d0*/  IMAD.WIDE R28, R2, 0x4, R140 ;  /* 0x00000004021c7825 */ /* 0x002fc800078e028c */
[----:B---3--:R-:W-:-:S04]  /*400e0*/  IMAD.WIDE R24, R2, 0x4, R138 ;  /* 0x0000000402187825 */ /* 0x008fc800078e028a */
[C---:B--2---:R-:W-:Y:S01]  /*400f0*/  IMAD.WIDE R26, R2.reuse, 0x4, R142 ;  /* 0x00000004021a7825 */ /* 0x044fe200078e028e */
        /* <DEDUP_REMOVED lines=11> */
[----:B------:R-:W-:Y:S04]  /*401b0*/  LDGSTS.E [R0+-0x39d00], desc[UR4][R28.64], P0 ;  /* 0xc63000001c007fae */ /* 0x000fe80008121844 */
[----:B------:R-:W-:Y:S01]  /*401c0*/  LDGSTS.E [R3+-0x39900], desc[UR4][R26.64], P0 ;  /* 0xc67000001a037fae */ /* 0x000fe20008121844 */
[----:B--2---:R-:W-:-:S05]  /*401d0*/  IMAD.WIDE R24, R2, 0x4, R150 ;  /* 0x0000000402187825 */ /* 0x004fca00078e0296 */
[----:B------:R1:W-:Y:S04]  /*401e0*/  LDGSTS.E [R5+-0x39500], desc[UR4][R24.64], P0 ;  /* 0xc6b0000018057fae */ /* 0x0003e80008121844 */
        /* <DEDUP_REMOVED lines=27> */
[----:B------:R-:W-:Y:S04]  /*403a0*/  STL.64 [R1+0xe98], R28 ;  /* 0x000e981c01007387 */ /* 0x000fe80000100a00 */
[----:B------:R-:W-:Y:S04]  /*403b0*/  LDGSTS.E [R0+-0x2c100], desc[UR4][R192.64], P0 ;  /* 0xd3f00000c0007fae */ /* 0x000fe80008121844 */
[----:B------:R-:W-:Y:S04]  /*403c0*/  STL.64 [R1+0xea8], R26 ;  /* 0x000ea81a01007387 */ /* 0x000fe80000100a00 */
[----:B------:R-:W-:Y:S04]  /*403d0*/  LDGSTS.E [R3+-0x2bd00], desc[UR4][R194.64], P0 ;  /* 0xd4300000c2037fae */ /* 0x000fe80008121844 */
[----:B------:R1:W-:Y:S04]  /*403e0*/  STL.64 [R1+0xeb8], R24 ;  /* 0x000eb81801007387 */ /* 0x0003e80000100a00 */
[----:B------:R-:W-:Y:S04]  /*403f0*/  LDGSTS.E [R0+-0x2b900], desc[UR4][R196.64], P0 ;  /* 0xd4700000c4007fae */ /* 0x000fe80008121844 */
[----:B------:R-:W-:Y:S01]  /*40400*/  LDGSTS.E [R5+-0x2b500], desc[UR4][R198.64], P0 ;  /* 0xd4b00000c6057fae */ /* 0x000fe20008121844 */
[----:B-1----:R-:W-:-:S03]  /*40410*/  IMAD.WIDE R24, R2, 0x4, R208 ;  /* 0x0000000402187825 */ /* 0x002fc600078e02d0 */
[----:B------:R-:W-:Y:S04]  /*40420*/  LDGSTS.E [R3+-0x2b100], desc[UR4][R200.64], P0 ;  /* 0xd4f00000c8037fae */ /* 0x000fe80008121844 */
[----:B------:R-:W-:Y:S01]  /*40430*/  LDGSTS.E [R0+-0x2ad00], desc[UR4][R202.64], P0 ;  /* 0xd5300000ca007fae */ /* 0x000fe20008121844 */
[----:B------:R-:W-:-:S03]  /*40440*/  IMAD.WIDE R26, R2, 0x4, R210 ;  /* 0x00000004021a7825 */ /* 0x000fc600078e02d2 */
[----:B------:R-:W-:Y:S01]  /*40450*/  LDGSTS.E [R3+-0x2a900], desc[UR4][R204.64], P0 ;  /* 0xd5700000cc037fae */ /* 0x000fe20008121844 */
[----:B------:R-:W-:-:S03]  /*40460*/  IMAD.WIDE R28, R2, 0x4, R212 ;  /* 0x00000004021c7825 */ /* 0x000fc600078e02d4 */
        /* <DEDUP_REMOVED lines=18> */
[----:B------:R-:W-:Y:S04]  /*40590*/  STL.64 [R1+0x1878], R28 ;  /* 0x0018781c01007387 */ /* 0x000fe80000100a00 */
[----:B------:R-:W-:Y:S01]  /*405a0*/  STL.64 [R1+0x1880], R26 ;  /* 0x0018801a01007387 */ /* 0x000fe20000100a00 */
[----:B-1----:R-:W-:-:S03]  /*405b0*/  IMAD.WIDE R24, R2, 0x4, R224 ;  /* 0x0000000402187825 */ /* 0x002fc600078e02e0 */
[----:B------:R-:W-:Y:S04]  /*405c0*/  STL [R1+0xc00], RZ ;  /* 0x000c00ff01007387 */ /* 0x000fe80000100800 */
[----:B------:R1:W-:Y:S04]  /*405d0*/  STL.64 [R1+0x1888], R24 ;  /* 0x0018881801007387 */ /* 0x0003e80000100a00 */
[----:B------:R2:W-:Y:S04]  /*405e0*/  STL [R1+0xc04], RZ ;  /* 0x000c04ff01007387 */ /* 0x0005e80000100800 */
        /* <DEDUP_REMOVED lines=766> */
[----:B------:R2:W-:Y:S04]  /*435d0*/  STL [R1], RZ ;  /* 0x000000ff01007387 */ /* 0x0005e80000100800 */
        /* <DEDUP_REMOVED lines=116> */
[----:B------:R2:W-:Y:S01]  /*43d20*/  STL [R1+0x1d4], RZ ;  /* 0x0001d4ff01007387 */ /* 0x0005e20000100800 */
[----:B------:R-:W-:-:S03]  /*43d30*/  VIADD R252, R252, 0x100000 ;  /* 0x00100000fcfc7836 */ /* 0x000fc60000000000 */
[----:B------:R2:W-:Y:S04]  /*43d40*/  STL [R1+0x1d8], RZ ;  /* 0x0001d8ff01007387 */ /* 0x0005e80000100800 */
[----:B------:R2:W-:Y:S04]  /*43d50*/  STL [R1+0x1dc], RZ ;  /* 0x0001dcff01007387 */ /* 0x0005e80000100800 */
[----:B------:R2:W-:Y:S04]  /*43d60*/  STL [R1+0x1e0], RZ ;  /* 0x0001e0ff01007387 */ /* 0x0005e80000100800 */
[----:B------:R2:W-:Y:S04]  /*43d70*/  STL [R1+0x1e4], RZ ;  /* 0x0001e4ff01007387 */ /* 0x0005e80000100800 */
[----:B------:R2:W-:Y:S04]  /*43d80*/  STL [R1+0x1e8], RZ ;  /* 0x0001e8ff01007387 */ /* 0x0005e80000100800 */
[----:B------:R2:W-:Y:S04]  /*43d90*/  STL [R1+0x1ec], RZ ;  /* 0x0001ecff01007387 */ /* 0x0005e80000100800 */
[----:B------:R-:W-:Y:S04]  /*43da0*/  LDGSTS.E [R3+-0x28900], desc[UR4][R28.64], P0 ;  /* 0xd77000001c037fae */ /* 0x000fe80008121844 */
[----:B------:R2:W-:Y:S04]  /*43db0*/  STL [R1+0x1f0], RZ ;  /* 0x0001f0ff01007387 */ /* 0x0005e80000100800 */
[----:B------:R-:W-:Y:S04]  /*43dc0*/  LDGSTS.E [R5+-0x28500], desc[UR4][R26.64], P0 ;  /* 0xd7b000001a057fae */ /* 0x000fe80008121844 */
[----:B------:R2:W-:Y:S04]  /*43dd0*/  STL [R1+0x1f4], RZ ;  /* 0x0001f4ff01007387 */ /* 0x0005e80000100800 */
[----:B------:R1:W-:Y:S04]  /*43de0*/  LDGSTS.E [R252+-0x28100], desc[UR4][R24.64], P0 ;  /* 0xd7f0000018fc7fae */ /* 0x0003e80008121844 */
[----:B------:R2:W-:Y:S04]  /*43df0*/  STL [R1+0x1f8], RZ ;  /* 0x0001f8ff01007387 */ /* 0x0005e80000100800 */
[----:B------:R2:W-:Y:S04]  /*43e00*/  STL [R1+0x1fc], RZ ;  /* 0x0001fcff01007387 */ /* 0x0005e80000100800 */
[----:B------:R-:W0:Y:S01]  /*43e10*/  LDGDEPBAR ;  /* 0x00000000000079af */ /* 0x000e220000000000 */
[----:B-1----:R-:W-:-:S02]  /*43e20*/  CS2R R24, SRZ ;  /* 0x0000000000187805 */ /* 0x002fc4000001ff00 */
[----:B------:R-:W-:Y:S02]  /*43e30*/  CS2R R26, SRZ ;  /* 0x00000000001a7805 */ /* 0x000fe4000001ff00 */
[----:B------:R-:W-:Y:S02]  /*43e40*/  CS2R R28, SRZ ;  /* 0x00000000001c7805 */ /* 0x000fe4000001ff00 */
[----:B------:R-:W-:Y:S02]  /*43e50*/  CS2R R30, SRZ ;  /* 0x00000000001e7805 */ /* 0x000fe4000001ff00 */
[----:B------:R-:W-:Y:S02]  /*43e60*/  CS2R R32, SRZ ;  /* 0x0000000000207805 */ /* 0x000fe4000001ff00 */
[----:B------:R-:W-:Y:S02]  /*43e70*/  CS2R R34, SRZ ;  /* 0x0000000000227805 */ /* 0x000fe4000001ff00 */
[----:B------:R-:W-:-:S02]  /*43e80*/  CS2R R36, SRZ ;  /* 0x0000000000247805 */ /* 0x000fc4000001ff00 */
        /* <DEDUP_REMOVED lines=55> */
[----:B------:R-:W-:Y:S02]  /*44200*/  PLOP3.LUT P0, PT, PT, PT, UP0, 0x40, 0x0 ;  /* 0x000000000000781c */ /* 0x000fe40003f0e808 */
[----:B------:R-:W-:Y:S02]  /*44210*/  CS2R R148, SRZ ;  /* 0x0000000000947805 */ /* 0x000fe4000001ff00 */
[----:B------:R-:W-:-:S09]  /*44220*/  CS2R R150, SRZ ;  /* 0x0000000000967805 */ /* 0x000fd2000001ff00 */
[----:B--2---:R-:W-:Y:S05]  /*44230*/  @P0 BRA `(.L_x_0) ;  /* 0x000001c800340947 */ /* 0x004fea0003800000 */
        /* <DEDUP_REMOVED lines=11> */
[----:B--2---:R-:W-:Y:S01]  /*442f0*/  MOV R252, R222 ;  /* 0x000000de00fc7202 */ /* 0x004fe20000000f00 */
[----:B------:R-:W-:-:S02]  /*44300*/  IMAD.MOV.U32 R11, RZ, RZ, R223 ;  /* 0x000000ffff0b7224 */ /* 0x000fc400078e00df */
[----:B------:R-:W2:Y:S01]  /*44310*/  LDL.LU.64 R222, [R1+0x1090] ;  /* 0x0010900001de7983 */ /* 0x000ea20000300a00 */
[----:B---3--:R-:W-:-:S03]  /*44320*/  IMAD.MOV.U32 R0, RZ, RZ, R209 ;  /* 0x000000ffff007224 */ /* 0x008fc600078e00d1 */
[----:B------:R1:W-:Y:S04]  /*44330*/  STL [R1+0x103c], R208 ;  /* 0x00103cd001007387 */ /* 0x0003e80000100800 */
[----:B-1----:R-:W3:Y:S04]  /*44340*/  LDL.LU.64 R208, [R1+0x1098] ;  /* 0x0010980001d07983 */ /* 0x002ee80000300a00 */
[----:B------:R1:W-:Y:S04]  /*44350*/  STL [R1+0x1038], R0 ;  /* 0x0010380001007387 */ /* 0x0003e80000100800 */
[----:B----4-:R4:W-:Y:S01]  /*44360*/  STL [R1+0x1044], R220 ;  /* 0x001044dc01007387 */ /* 0x0109e20000100800 */
[----:B-1----:R-:W-:-:S03]  /*44370*/  IMAD.MOV.U32 R0, RZ, RZ, R221 ;  /* 0x000000ffff007224 */ /* 0x002fc600078e00dd */
[----:B----4-:R-:W4:Y:S04]  /*44380*/  LDL.LU.64 R220, [R1+0xfe8] ;  /* 0x000fe80001dc7983 */ /* 0x010f280000300a00 */
[----:B------:R1:W-:Y:S04]  /*44390*/  STL [R1+0x1040], R0 ;  /* 0x0010400001007387 */ /* 0x0003e80000100800 */
[----:B------:R1:W-:Y:S02]  /*443a0*/  STL [R1+0x104c], R218 ;  /* 0x00104cda01007387 */ /* 0x0003e40000100800 */
[----:B-1----:R-:W-:-:S02]  /*443b0*/  MOV R0, R219 ;  /* 0x000000db00007202 */ /* 0x002fc40000000f00 */
[----:B------:R-:W4:Y:S04]  /*443c0*/  LDL.LU.64 R218, [R1+0x10a8] ;  /* 0x0010a80001da7983 */ /* 0x000f280000300a00 */
[----:B------:R1:W-:Y:S04]  /*443d0*/  STL [R1+0x1048], R0 ;  /* 0x0010480001007387 */ /* 0x0003e80000100800 */
[----:B------:R1:W-:Y:S02]  /*443e0*/  STL [R1+0x1054], R216 ;  /* 0x001054d801007387 */ /* 0x0003e40000100800 */
[----:B-1----:R-:W-:-:S02]  /*443f0*/  IMAD.MOV.U32 R0, RZ, RZ, R217 ;  /* 0x000000ffff007224 */ /* 0x002fc400078e00d9 */
        /* <DEDUP_REMOVED lines=26> */
[----:B--2---:R2:W-:Y:S01]  /*445a0*/  STL [R1+0x108c], R222 ;  /* 0x00108cde01007387 */ /* 0x0045e20000100800 */
[----:B-1----:R-:W-:-:S03]  /*445b0*/  MOV R0, R223 ;  /* 0x000000df00007202 */ /* 0x002fc60000000f00 */
[----:B--2---:R-:W2:Y:S04]  /*445c0*/  LDL.LU.64 R222, [R1+0x10e8] ;  /* 0x0010e80001de7983 */ /* 0x004ea80000300a00 */
[----:B------:R1:W-:Y:S04]  /*445d0*/  STL [R1+0x1088], R0 ;  /* 0x0010880001007387 */ /* 0x0003e80000100800 */
[----:B---3--:R3:W-:Y:S01]  /*445e0*/  STL [R1+0x1094], R208 ;  /* 0x001094d001007387 */ /* 0x0087e20000100800 */
[----:B-1----:R-:W-:-:S03]  /*445f0*/  IMAD.MOV.U32 R0, RZ, RZ, R209 ;  /* 0x000000ffff007224 */ /* 0x002fc600078e00d1 */
[----:B---3--:R-:W3:Y:S04]  /*44600*/  LDL.LU.64 R208, [R1+0x10f0] ;  /* 0x0010f00001d07983 */ /* 0x008ee80000300a00 */
[----:B------:R1:W-:Y:S04]  /*44610*/  STL [R1+0x1090], R0 ;  /* 0x0010900001007387 */ /* 0x0003e80000100800 */
[----:B----4-:R4:W-:Y:S01]  /*44620*/  STL [R1+0x109c], R220 ;  /* 0x00109cdc01007387 */ /* 0x0109e20000100800 */
[----:B-1----:R-:W-:-:S03]  /*44630*/  IMAD.MOV.U32 R0, RZ, RZ, R221 ;  /* 0x000000ffff007224 */ /* 0x002fc600078e00dd */
[----:B----4-:R-:W4:Y:S04]  /*44640*/  LDL.LU.64 R220, [R1+0xf78] ;  /* 0x000f780001dc7983 */ /* 0x010f280000300a00 */
        /* <DEDUP_REMOVED lines=34> */
[----:B-1----:R-:W-:-:S03]  /*44870*/  IMAD.MOV.U32 R0, RZ, RZ, R223 ;  /* 0x000000ffff007224 */ /* 0x002fc600078e00df */
[----:B--2---:R-:W2:Y:S04]  /*44880*/  LDL.LU.64 R222, [R1+0xf68] ;  /* 0x000f680001de7983 */ /* 0x004ea80000300a00 */
[----:B------:R1:W-:Y:S04]  /*44890*/  STL [R1+0x10e0], R0 ;  /* 0x0010e00001007387 */ /* 0x0003e80000100800 */
[----:B---3--:R3:W-:Y:S01]  /*448a0*/  STL [R1+0x10ec], R208 ;  /* 0x0010ecd001007387 */ /* 0x0087e20000100800 */
[----:B-1----:R-:W-:-:S03]  /*448b0*/  MOV R0, R209 ;  /* 0x000000d100007202 */ /* 0x002fc60000000f00 */
        /* <DEDUP_REMOVED lines=43> */
[----:B-1----:R-:W-:-:S03]  /*44b70*/  IMAD.MOV.U32 R0, RZ, RZ, R209 ;  /* 0x000000ffff007224 */ /* 0x002fc600078e00d1 */
[----:B---3--:R-:W3:Y:S04]  /*44b80*/  LDL.LU.64 R208, [R1+0xf18] ;  /* 0x000f180001d07983 */ /* 0x008ee80000300a00 */
[----:B------:R1:W-:Y:S04]  /*44b90*/  STL [R1+0x1140], R0 ;  /* 0x0011400001007387 */ /* 0x0003e80000100800 */
[----:B----4-:R4:W-:Y:S01]  /*44ba0*/  STL [R1+0x114c], R220 ;  /* 0x00114cdc01007387 */ /* 0x0109e20000100800 */
[----:B-1----:R-:W-:-:S03]  /*44bb0*/  MOV R0, R221 ;  /* 0x000000dd00007202 */ /* 0x002fc60000000f00 */
        /* <DEDUP_REMOVED lines=202> */
[----:B------:R-:W-:Y:S04]  /*45860*/  STL [R1+0x12e4], R150 ;  /* 0x0012e49601007387 */ /* 0x000fe80000100800 */
[----:B------:R-:W4:Y:S01]  /*45870*/  LDL.LU.64 R146, [R1+0x1340] ;  /* 0x0013400001927983 */ /* 0x000f220000300a00 */
[----:B-1----:R-:W-:-:S05]  /*45880*/  IMAD.MOV.U32 R0, RZ, RZ, R151 ;  /* 0x000000ffff007224 */ /* 0x002fca00078e0097 */
[----:B------:R1:W-:Y:S04]  /*45890*/  STL [R1+0x12e0], R0 ;  /* 0x0012e00001007387 */ /* 0x0003e80000100800 */
[----:B------:R2:W-:Y:S01]  /*458a0*/  STL [R1+0x12ec], R224 ;  /* 0x0012ece001007387 */ /* 0x0005e20000100800 */
[----:B-1----:R-:W-:-:S03]  /*458b0*/  MOV R0, R225 ;  /* 0x000000e100007202 */ /* 0x002fc60000000f00 */
[----:B------:R-:W4:Y:S04]  /*458c0*/  LDL.LU.64 R150, [R1+0x1348] ;  /* 0x0013480001967983 */ /* 0x000f280000300a00 */
[----:B------:R1:W-:Y:S04]  /*458d0*/  STL [R1+0x12e8], R0 ;  /* 0x0012e80001007387 */ /* 0x0003e80000100800 */
[----:B--2---:R-:W-:Y:S04]  /*458e0*/  STL [R1+0x12f4], R222 ;  /* 0x0012f4de01007387 */ /* 0x004fe80000100800 */
[----:B------:R-:W2:Y:S01]  /*458f0*/  LDL.LU.64 R224, [R1+0x1350] ;  /* 0x0013500001e07983 */ /* 0x000ea20000300a00 */
[----:B-1----:R-:W-:-:S05]  /*45900*/  IMAD.MOV.U32 R0, RZ, RZ, R223 ;  /* 0x000000ffff007224 */ /* 0x002fca00078e00df */
        /* <DEDUP_REMOVED lines=9> */
[----:B------:R1:W-:Y:S04]  /*459a0*/  STL [R1+0x130c], R218 ;  /* 0x00130cda01007387 */ /* 0x0003e80000100800 */
[----:B------:R-:W4:Y:S01]  /*459b0*/  LDL.LU.64 R222, [R1+0x1368] ;  /* 0x0013680001de7983 */ /* 0x000f220000300a00 */
[----:B-1----:R-:W-:-:S03]  /*459c0*/  MOV R0, R219 ;  /* 0x000000db00007202 */ /* 0x002fc60000000f00 */
[----:B------:R-:W-:Y:S04]  /*459d0*/  STL [R1+0x1314], R216 ;  /* 0x001314d801007387 */ /* 0x000fe80000100800 */
[----:B------:R1:W-:Y:S04]  /*459e0*/  STL [R1+0x1308], R0 ;  /* 0x0013080001007387 */ /* 0x0003e80000100800 */
[----:B------:R-:W4:Y:S01]  /*459f0*/  LDL.LU.64 R218, [R1+0x1370] ;  /* 0x0013700001da7983 */ /* 0x000f220000300a00 */
[----:B-1----:R-:W-:-:S03]  /*45a00*/  IMAD.MOV.U32 R0, RZ, RZ, R217 ;  /* 0x000000ffff007224 */ /* 0x002fc600078e00d9 */
        /* <DEDUP_REMOVED lines=21> */
[----:B------:R1:W-:Y:S02]  /*45b60*/  STL [R1+0x1338], R0 ;  /* 0x0013380001007387 */ /* 0x0003e40000100800 */
[----:B-1----:R-:W-:Y:S02]  /*45b70*/  IMAD.MOV.U32 R0, RZ, RZ, R151 ;  /* 0x000000ffff007224 */ /* 0x002fe400078e0097 */
        /* <DEDUP_REMOVED lines=12> */
[----:B------:R-:W-:Y:S04]  /*45c40*/  STL [R1+0x1364], R222 ;  /* 0x001364de01007387 */ /* 0x000fe80000100800 */
[----:B------:R1:W-:Y:S04]  /*45c50*/  STL [R1+0x1358], R0 ;  /* 0x0013580001007387 */ /* 0x0003e80000100800 */
[----:B----4-:R-:W4:Y:S01]  /*45c60*/  LDL.LU.64 R220, [R1+0x13b8] ;  /* 0x0013b80001dc7983 */ /* 0x010f220000300a00 */
        /* <DEDUP_REMOVED lines=18> */
[----:B------:R-:W-:Y:S04]  /*45d90*/  STL [R1+0x138c], R212 ;  /* 0x00138cd401007387 */ /* 0x000fe80000100800 */
[----:B------:R-:W4:Y:S01]  /*45da0*/  LDL.LU.64 R144, [R1+0x13e0] ;  /* 0x0013e00001907983 */ /* 0x000f220000300a00 */
[----:B-1----:R-:W-:-:S05]  /*45db0*/  MOV R0, R213 ;  /* 0x000000d500007202 */ /* 0x002fca0000000f00 */
[----:B------:R1:W-:Y:S04]  /*45dc0*/  STL [R1+0x1388], R0 ;  /* 0x0013880001007387 */ /* 0x0003e80000100800 */
[----:B------:R-:W-:Y:S04]  /*45dd0*/  STL [R1+0x1394], R210 ;  /* 0x001394d201007387 */ /* 0x000fe80000100800 */
[----:B------:R-:W4:Y:S01]  /*45de0*/  LDL.LU.64 R146, [R1+0x13e8] ;  /* 0x0013e80001927983 */ /* 0x000f220000300a00 */
[----:B-1----:R-:W-:-:S03]  /*45df0*/  IMAD.MOV.U32 R0, RZ, RZ, R211 ;  /* 0x000000ffff007224 */ /* 0x002fc600078e00d3 */
[----:B------:R-:W4:Y:S04]  /*45e00*/  LDL.LU.64 R212, [R1+0x13f0] ;  /* 0x0013f00001d47983 */ /* 0x000f280000300a00 */
[----:B------:R1:W-:Y:S04]  /*45e10*/  STL [R1+0x1390], R0 ;  /* 0x0013900001007387 */ /* 0x0003e80000100800 */
[----:B------:R-:W-:Y:S01]  /*45e20*/  STL [R1+0x139c], R150 ;  /* 0x00139c9601007387 */ /* 0x000fe20000100800 */
[----:B-1----:R-:W-:-:S03]  /*45e30*/  IMAD.MOV.U32 R0, RZ, RZ, R151 ;  /* 0x000000ffff007224 */ /* 0x002fc600078e0097 */
[----:B------:R-:W4:Y:S04]  /*45e40*/  LDL.LU.64 R210, [R1+0x13f8] ;  /* 0x0013f80001d27983 */ /* 0x000f280000300a00 */
[----:B--2---:R-:W-:Y:S04]  /*45e50*/  STL [R1+0x13a4], R224 ;  /* 0x0013a4e001007387 */ /* 0x004fe80000100800 */
[----:B------:R1:W-:Y:S04]  /*45e60*/  STL [R1+0x1398], R0 ;  /* 0x0013980001007387 */ /* 0x0003e80000100800 */
[----:B------:R-:W2:Y:S01]  /*45e70*/  LDL.LU.64 R148, [R1+0x1400] ;  /* 0x0014000001947983 */ /* 0x000ea20000300a00 */
[----:B-1----:R-:W-:-:S03]  /*45e80*/  IMAD.MOV.U32 R0, RZ, RZ, R225 ;  /* 0x000000ffff007224 */ /* 0x002fc600078e00e1 */
[----:B---3--:R-:W-:Y:S04]  /*45e90*/  STL [R1+0x13ac], R208 ;  /* 0x0013acd001007387 */ /* 0x008fe80000100800 */
[----:B------:R1:W-:Y:S04]  /*45ea0*/  STL [R1+0x13a0], R0 ;  /* 0x0013a00001007387 */ /* 0x0003e80000100800 */
[----:B------:R-:W3:Y:S04]  /*45eb0*/  LDL.LU.64 R150, [R1+0x1408] ;  /* 0x0014080001967983 */ /* 0x000ee80000300a00 */
[----:B------:R-:W3:Y:S01]  /*45ec0*/  LDL.LU.64 R224, [R1+0x1410] ;  /* 0x0014100001e07983 */ /* 0x000ee20000300a00 */
[----:B-1----:R-:W-:-:S05]  /*45ed0*/  MOV R0, R209 ;  /* 0x000000d100007202 */ /* 0x002fca0000000f00 */
[----:B------:R1:W-:Y:S04]  /*45ee0*/  STL [R1+0x13a8], R0 ;  /* 0x0013a80001007387 */ /* 0x0003e80000100800 */
[----:B----4-:R4:W-:Y:S01]  /*45ef0*/  STL [R1+0x13b4], R220 ;  /* 0x0013b4dc01007387 */ /* 0x0109e20000100800 */
[----:B-1----:R-:W-:-:S03]  /*45f00*/  IMAD.MOV.U32 R0, RZ, RZ, R221 ;  /* 0x000000ffff007224 */ /* 0x002fc600078e00dd */
[----:B------:R-:W3:Y:S04]  /*45f10*/  LDL.LU.64 R208, [R1+0x1418] ;  /* 0x0014180001d07983 */ /* 0x000ee80000300a00 */
[----:B------:R-:W-:Y:S04]  /*45f20*/  STL [R1+0x13bc], R222 ;  /* 0x0013bcde01007387 */ /* 0x000fe80000100800 */
[----:B------:R1:W-:Y:S04]  /*45f30*/  STL [R1+0x13b0], R0 ;  /* 0x0013b00001007387 */ /* 0x0003e80000100800 */
[----:B----4-:R-:W4:Y:S01]  /*45f40*/  LDL.LU.64 R220, [R1+0x1420] ;  /* 0x0014200001dc7983 */ /* 0x010f220000300a00 */
        /* <DEDUP_REMOVED lines=9> */
[----:B------:R-:W4:Y:S04]  /*45fe0*/  LDL.LU.64 R216, [R1+0x1438] ;  /* 0x0014380001d87983 */ /* 0x000f280000300a00 */
[----:B------:R1:W-:Y:S02]  /*45ff0*/  STL [R1+0x13c8], R0 ;  /* 0x0013c80001007387 */ /* 0x0003e40000100800 */
[----:B-1----:R-:W-:Y:S02]  /*46000*/  IMAD.MOV.U32 R0, RZ, RZ, R215 ;  /* 0x000000ffff007224 */ /* 0x002fe400078e00d7 */
[----:B------:R1:W-:Y:S04]  /*46010*/  STL [R1+0x13d4], R214 ;  /* 0x0013d4d601007387 */ /* 0x0003e80000100800 */
[----:B-1----:R-:W4:Y:S04]  /*46020*/  LDL.LU.64 R214, [R1+0x1440] ;  /* 0x0014400001d67983 */ /* 0x002f280000300a00 */
[----:B------:R1:W-:Y:S04]  /*46030*/  STL [R1+0x13d0], R0 ;  /* 0x0013d00001007387 */ /* 0x0003e80000100800 */
[----:B------:R-:W-:Y:S01]  /*46040*/  STL [R1+0x13dc], R144 ;  /* 0x0013dc9001007387 */ /* 0x000fe20000100800 */
[----:B-1----:R-:W-:-:S03]  /*46050*/  IMAD.MOV.U32 R0, RZ, RZ, R145 ;  /* 0x000000ffff007224 */ /* 0x002fc600078e0091 */
[----:B------:R-:W-:Y:S04]  /*46060*/  STL [R1+0x13e4], R146 ;  /* 0x0013e49201007387 */ /* 0x000fe80000100800 */
[----:B------:R1:W-:Y:S04]  /*46070*/  STL [R1+0x13d8], R0 ;  /* 0x0013d80001007387 */ /* 0x0003e80000100800 */
[----:B------:R-:W-:Y:S01]  /*46080*/  STL [R1+0x13ec], R212 ;  /* 0x0013ecd401007387 */ /* 0x000fe20000100800 */
[----:B-1----:R-:W-:-:S05]  /*46090*/  IMAD.MOV.U32 R0, RZ, RZ, R147 ;  /* 0x000000ffff007224 */ /* 0x002fca00078e0093 */
[----:B------:R1:W-:Y:S04]  /*460a0*/  STL [R1+0x13e0], R0 ;  /* 0x0013e00001007387 */ /* 0x0003e80000100800 */
[----:B------:R-:W-:Y:S01]  /*460b0*/  STL [R1+0x13f4], R210 ;  /* 0x0013f4d201007387 */ /* 0x000fe20000100800 */
[----:B-1----:R-:W-:-:S05]  /*460c0*/  MOV R0, R213 ;  /* 0x000000d500007202 */ /* 0x002fca0000000f00 */
[----:B------:R1:W-:Y:S04]  /*460d0*/  STL [R1+0x13e8], R0 ;  /* 0x0013e80001007387 */ /* 0x0003e80000100800 */
[----:B------:R-:W4:Y:S01]  /*460e0*/  LDL.LU.64 R212, [R1+0x1458] ;  /* 0x0014580001d47983 */ /* 0x000f220000300a00 */
[----:B-1----:R-:W-:-:S03]  /*460f0*/  IMAD.MOV.U32 R0, RZ, RZ, R211 ;  /* 0x000000ffff007224 */ /* 0x002fc600078e00d3 */
[----:B--2---:R-:W-:Y:S04]  /*46100*/  STL [R1+0x13fc], R148 ;  /* 0x0013fc9401007387 */ /* 0x004fe80000100800 */
[----:B------:R1:W-:Y:S04]  /*46110*/  STL [R1+0x13f0], R0 ;  /* 0x0013f00001007387 */ /* 0x0003e80000100800 */
[----:B------:R-:W2:Y:S01]  /*46120*/  LDL.LU.64 R210, [R1+0x1460] ;  /* 0x0014600001d27983 */ /* 0x000ea20000300a00 */
[----:B-1----:R-:W-:-:S03]  /*46130*/  IMAD.MOV.U32 R0, RZ, RZ, R149 ;  /* 0x000000ffff007224 */ /* 0x002fc600078e0095 */
[----:B---3--:R-:W-:Y:S04]  /*46140*/  STL [R1+0x1404], R150 ;  /* 0x0014049601007387 */ /* 0x008fe80000100800 */
[----:B------:R1:W-:Y:S04]  /*46150*/  STL [R1+0x13f8], R0 ;  /* 0x0013f80001007387 */ /* 0x0003e80000100800 */
[----:B------:R-:W-:Y:S01]  /*46160*/  STL [R1+0x140c], R224 ;  /* 0x00140ce001007387 */ /* 0x000fe20000100800 */
[----:B-1----:R-:W-:-:S05]  /*46170*/  IMAD.MOV.U32 R0, RZ, RZ, R151 ;  /* 0x000000ffff007224 */ /* 0x002fca00078e0097 */
[----:B------:R1:W-:Y:S04]  /*46180*/  STL [R1+0x1400], R0 ;  /* 0x0014000001007387 */ /* 0x0003e80000100800 */
[----:B------:R-:W-:Y:S01]  /*46190*/  STL [R1+0x1414], R208 ;  /* 0x001414d001007387 */ /* 0x000fe20000100800 */
[----:B-1----:R-:W-:-:S05]  /*461a0*/  MOV R0, R225 ;  /* 0x000000e100007202 */ /* 0x002fca0000000f00 */
[----:B------:R1:W-:Y:S02]  /*461b0*/  STL [R1+0x1408], R0 ;  /* 0x0014080001007387 */ /* 0x0003e40000100800 */
[----:B-1----:R-:W-:Y:S02]  /*461c0*/  IMAD.MOV.U32 R0, RZ, RZ, R209 ;  /* 0x000000ffff007224 */ /* 0x002fe400078e00d1 */
[----:B------:R-:W3:Y:S04]  /*461d0*/  LDL.LU.64 R208, [R1+0x1478] ;  /* 0x0014780001d07983 */ /* 0x000ee80000300a00 */
[----:B------:R1:W-:Y:S04]  /*461e0*/  STL [R1+0x1410], R0 ;  /* 0x0014100001007387 */ /* 0x0003e80000100800 */
[----:B----4-:R4:W-:Y:S01]  /*461f0*/  STL [R1+0x141c], R220 ;  /* 0x00141cdc01007387 */ /* 0x0109e20000100800 */
[----:B-1----:R-:W-:-:S03]  /*46200*/  IMAD.MOV.U32 R0, RZ, RZ, R221 ;  /* 0x000000ffff007224 */ /* 0x002fc600078e00dd */
[----:B----4-:R-:W4:Y:S04]  /*46210*/  LDL.LU.64 R220, [R1+0x1480] ;  /* 0x0014800001dc7983 */ /* 0x010f280000300a00 */
[----:B------:R1:W-:Y:S04]  /*46220*/  STL [R1+0x1418], R0 ;  /* 0x0014180001007387 */ /* 0x0003e80000100800 */
[----:B------:R-:W-:Y:S04]  /*46230*/  STL [R1+0x1424], R222 ;  /* 0x001424de01007387 */ /* 0x000fe80000100800 */
[----:B------:R-:W4:Y:S01]  /*46240*/  LDL.LU.64 R224, [R1+0xe00] ;  /* 0x000e000001e07983 */ /* 0x000f220000300a00 */
[----:B-1----:R-:W-:-:S05]  /*46250*/  IMAD.MOV.U32 R0, RZ, RZ, R223 ;  /* 0x000000ffff007224 */ /* 0x002fca00078e00df */
[----:B------:R1:W-:Y:S04]  /*46260*/  STL [R1+0x1420], R0 ;  /* 0x0014200001007387 */ /* 0x0003e80000100800 */
[----:B------:R1:W-:Y:S02]  /*46270*/  STL [R1+0x142c], R218 ;  /* 0x00142cda01007387 */ /* 0x0003e40000100800 */
[----:B-1----:R-:W-:Y:S02]  /*46280*/  MOV R0, R219 ;  /* 0x000000db00007202 */ /* 0x002fe40000000f00 */
[----:B------:R-:W-:Y:S04]  /*46290*/  STL [R1+0x1434], R216 ;  /* 0x001434d801007387 */ /* 0x000fe80000100800 */
[----:B------:R1:W-:Y:S04]  /*462a0*/  STL [R1+0x1428], R0 ;  /* 0x0014280001007387 */ /* 0x0003e80000100800 */
[----:B------:R-:W4:Y:S01]  /*462b0*/  LDL.LU.64 R218, [R1+0x1498] ;  /* 0x0014980001da7983 */ /* 0x000f220000300a00 */
[----:B-1----:R-:W-:-:S05]  /*462c0*/  IMAD.MOV.U32 R0, RZ, RZ, R217 ;  /* 0x000000ffff007224 */ /* 0x002fca00078e00d9 */
[----:B------:R1:W-:Y:S04]  /*462d0*/  STL [R1+0x1430], R0 ;  /* 0x0014300001007387 */ /* 0x0003e80000100800 */
[----:B------:R1:W-:Y:S02]  /*462e0*/  STL [R1+0x143c], R214 ;  /* 0x00143cd601007387 */ /* 0x0003e40000100800 */
[----:B-1----:R-:W-:Y:S02]  /*462f0*/  IMAD.MOV.U32 R0, RZ, RZ, R215 ;  /* 0x000000ffff007224 */ /* 0x002fe400078e00d7 */
[----:B------:R-:W4:Y:S04]  /*46300*/  LDL.LU.64 R216, [R1+0x14a0] ;  /* 0x0014a00001d87983 */ /* 0x000f280000300a00 */
[----:B------:R1:W-:Y:S04]  /*46310*/  STL [R1+0x1438], R0 ;  /* 0x0014380001007387 */ /* 0x0003e80000100800 */
[----:B------:R-:W-:Y:S04]  /*46320*/  STL [R1+0x1444], R246 ;  /* 0x001444f601007387 */ /* 0x000fe80000100800 */
[----:B------:R-:W-:Y:S04]  /*46330*/  STL [R1+0x1440], R247 ;  /* 0x001440f701007387 */ /* 0x000fe80000100800 */
[----:B------:R-:W4:Y:S04]  /*46340*/  LDL.LU.64 R214, [R1+0xe08] ;  /* 0x000e080001d67983 */ /* 0x000f280000300a00 */
[----:B------:R-:W-:Y:S04]  /*46350*/  STL [R1+0x144c], R12 ;  /* 0x00144c0c01007387 */ /* 0x000fe80000100800 */
[----:B------:R-:W-:Y:S04]  /*46360*/  STL [R1+0x1448], R13 ;  /* 0x0014480d01007387 */ /* 0x000fe80000100800 */
        /* <DEDUP_REMOVED lines=8> */
[----:B------:R-:W-:Y:S04]  /*463f0*/  STL [R1+0x1464], R248 ;  /* 0x001464f801007387 */ /* 0x000fe80000100800 */
[----:B------:R-:W-:Y:S04]  /*46400*/  STL [R1+0x1460], R249 ;  /* 0x001460f901007387 */ /* 0x000fe80000100800 */
[----:B------:R-:W2:Y:S04]  /*46410*/  LDL.LU.64 R222, [R1+0xe10] ;  /* 0x000e100001de7983 */ /* 0x000ea80000300a00 */
[----:B------:R-:W-:Y:S04]  /*46420*/  STL [R1+0x146c], R14 ;  /* 0x00146c0e01007387 */ /* 0x000fe80000100800 */
[----:B------:R-:W-:Y:S04]  /*46430*/  STL [R1+0x1468], R15 ;  /* 0x0014680f01007387 */ /* 0x000fe80000100800 */
        /* <DEDUP_REMOVED lines=12> */
[----:B------:R-:W-:Y:S04]  /*46500*/  STL [R1+0x148c], R16 ;  /* 0x00148c1001007387 */ /* 0x000fe80000100800 */
[----:B------:R-:W-:Y:S01]  /*46510*/  STL [R1+0x1488], R17 ;  /* 0x0014881101007387 */ /* 0x000fe20000100800 */
[----:B-1----:R-:W-:-:S03]  /*46520*/  MOV R0, R219 ;  /* 0x000000db00007202 */ /* 0x002fc60000000f00 */
[----:B------:R1:W-:Y:S04]  /*46530*/  STL [R1+0x1494], R218 ;  /* 0x001494da01007387 */ /* 0x0003e80000100800 */
[----:B-1----:R-:W4:Y:S04]  /*46540*/  LDL.LU.64 R218, [R1+0x14f8] ;  /* 0x0014f80001da7983 */ /* 0x002f280000300a00 */
        /* <DEDUP_REMOVED lines=19> */
[----:B------:R1:W-:Y:S02]  /*46680*/  STL [R1+0x14c4], R222 ;  /* 0x0014c4de01007387 */ /* 0x0003e40000100800 */
[----:B-1----:R-:W-:-:S02]  /*46690*/  IMAD.MOV.U32 R0, RZ, RZ, R223 ;  /* 0x000000ffff007224 */ /* 0x002fc400078e00df */
[----:B------:R-:W2:Y:S04]  /*466a0*/  LDL.LU.64 R222, [R1+0xe30] ;  /* 0x000e300001de7983 */ /* 0x000ea80000300a00 */
[----:B------:R1:W-:Y:S04]  /*466b0*/  STL [R1+0x14c0], R0 ;  /* 0x0014c00001007387 */ /* 0x0003e80000100800 */
        /* <DEDUP_REMOVED lines=14> */
[----:B------:R-:W-:Y:S04]  /*467a0*/  STL [R1+0x14ec], R244 ;  /* 0x0014ecf401007387 */ /* 0x000fe80000100800 */
[----:B------:R-:W-:Y:S01]  /*467b0*/  STL [R1+0x14e8], R245 ;  /* 0x0014e8f501007387 */ /* 0x000fe20000100800 */
[----:B-1----:R-:W-:-:S03]  /*467c0*/  IMAD.MOV.U32 R0, RZ, RZ, R219 ;  /* 0x000000ffff007224 */ /* 0x002fc600078e00db */
        /* <DEDUP_REMOVED lines=35> */
[----:B------:R-:W-:Y:S04]  /*46a00*/  STL [R1+0x1544], R224 ;  /* 0x001544e001007387 */ /* 0x000fe80000100800 */
[----:B------:R-:W4:Y:S01]  /*46a10*/  LDL.LU.64 R150, [R1+0xe70] ;  /* 0x000e700001967983 */ /* 0x000f220000300a00 */
[----:B-1----:R-:W-:-:S05]  /*46a20*/  IMAD.MOV.U32 R0, RZ, RZ, R225 ;  /* 0x000000ffff007224 */ /* 0x002fca00078e00e1 */
[----:B------:R1:W-:Y:S04]  /*46a30*/  STL [R1+0x1540], R0 ;  /* 0x0015400001007387 */ /* 0x0003e80000100800 */
[----:B------:R-:W-:Y:S04]  /*46a40*/  STL [R1+0x154c], R232 ;  /* 0x00154ce801007387 */ /* 0x000fe80000100800 */
[----:B------:R-:W-:Y:S04]  /*46a50*/  STL [R1+0x1548], R233 ;  /* 0x001548e901007387 */ /* 0x000fe80000100800 */
        /* <DEDUP_REMOVED lines=18> */
[----:B--2---:R2:W-:Y:S01]  /*46b80*/  STL [R1+0x157c], R210 ;  /* 0x00157cd201007387 */ /* 0x0045e20000100800 */
[----:B-1----:R-:W-:-:S03]  /*46b90*/  IMAD.MOV.U32 R0, RZ, RZ, R211 ;  /* 0x000000ffff007224 */ /* 0x002fc600078e00d3 */
[----:B------:R-:W4:Y:S04]  /*46ba0*/  LDL.LU.64 R224, [R1+0x15e0] ;  /* 0x0015e00001e07983 */ /* 0x000f280000300a00 */
[----:B------:R-:W-:Y:S04]  /*46bb0*/  STL [R1+0x1584], R222 ;  /* 0x001584de01007387 */ /* 0x000fe80000100800 */
[----:B------:R1:W-:Y:S04]  /*46bc0*/  STL [R1+0x1578], R0 ;  /* 0x0015780001007387 */ /* 0x0003e80000100800 */
[----:B--2---:R-:W2:Y:S01]  /*46bd0*/  LDL.LU.64 R210, [R1+0xe90] ;  /* 0x000e900001d27983 */ /* 0x004ea20000300a00 */
[----:B-1----:R-:W-:-:S03]  /*46be0*/  IMAD.MOV.U32 R0, RZ, RZ, R223 ;  /* 0x000000ffff007224 */ /* 0x002fc600078e00df */
[----:B------:R-:W-:Y:S04]  /*46bf0*/  STL [R1+0x158c], R22 ;  /* 0x00158c1601007387 */ /* 0x000fe80000100800 */
[----:B------:R3:W-:Y:S04]  /*46c00*/  STL [R1+0x1580], R0 ;  /* 0x0015800001007387 */ /* 0x0007e80000100800 */
[----:B------:R-:W-:Y:S01]  /*46c10*/  STL [R1+0x1588], R23 ;  /* 0x0015881701007387 */ /* 0x000fe20000100800 */
[----:B---3--:R-:W-:-:S03]  /*46c20*/  MOV R0, R209 ;  /* 0x000000d100007202 */ /* 0x008fc60000000f00 */
[----:B------:R1:W-:Y:S04]  /*46c30*/  STL [R1+0x1594], R208 ;  /* 0x001594d001007387 */ /* 0x0003e80000100800 */
[----:B------:R-:W3:Y:S04]  /*46c40*/  LDL.LU.64 R222, [R1+0x15f8] ;  /* 0x0015f80001de7983 */ /* 0x000ee80000300a00 */
[----:B------:R1:W-:Y:S04]  /*46c50*/  STL [R1+0x1590], R0 ;  /* 0x0015900001007387 */ /* 0x0003e80000100800 */
[----:B----4-:R4:W-:Y:S04]  /*46c60*/  STL [R1+0x159c], R220 ;  /* 0x00159cdc01007387 */ /* 0x0109e80000100800 */
[----:B-1----:R-:W3:Y:S01]  /*46c70*/  LDL.LU.64 R208, [R1+0x1600] ;  /* 0x0016000001d07983 */ /* 0x002ee20000300a00 */
[----:B------:R-:W-:-:S03]  /*46c80*/  IMAD.MOV.U32 R0, RZ, RZ, R221 ;  /* 0x000000ffff007224 */ /* 0x000fc600078e00dd */
[----:B------:R-:W-:Y:S04]  /*46c90*/  STL [R1+0x15a4], R150 ;  /* 0x0015a49601007387 */ /* 0x000fe80000100800 */
[----:B------:R1:W-:Y:S04]  /*46ca0*/  STL [R1+0x1598], R0 ;  /* 0x0015980001007387 */ /* 0x0003e80000100800 */
[----:B----4-:R-:W4:Y:S01]  /*46cb0*/  LDL.LU.64 R220, [R1+0xea0] ;  /* 0x000ea00001dc7983 */ /* 0x010f220000300a00 */
[----:B-1----:R-:W-:-:S03]  /*46cc0*/  IMAD.MOV.U32 R0, RZ, RZ, R151 ;  /* 0x000000ffff007224 */ /* 0x002fc600078e0097 */
[----:B------:R-:W-:Y:S04]  /*46cd0*/  STL [R1+0x15ac], R226 ;  /* 0x0015ace201007387 */ /* 0x000fe80000100800 */
[----:B------:R1:W-:Y:S04]  /*46ce0*/  STL [R1+0x15a0], R0 ;  /* 0x0015a00001007387 */ /* 0x0003e80000100800 */
[----:B------:R-:W-:Y:S04]  /*46cf0*/  STL [R1+0x15a8], R227 ;  /* 0x0015a8e301007387 */ /* 0x000fe80000100800 */
        /* <DEDUP_REMOVED lines=12> */
[----:B------:R-:W-:Y:S04]  /*46dc0*/  STL [R1+0x15cc], R230 ;  /* 0x0015cce601007387 */ /* 0x000fe80000100800 */
[----:B------:R-:W-:Y:S01]  /*46dd0*/  STL [R1+0x15c8], R231 ;  /* 0x0015c8e701007387 */ /* 0x000fe20000100800 */
[----:B-1----:R-:W-:-:S03]  /*46de0*/  IMAD.MOV.U32 R0, RZ, RZ, R213 ;  /* 0x000000ffff007224 */ /* 0x002fc600078e00d5 */
[----:B------:R1:W-:Y:S04]  /*46df0*/  STL [R1+0x15d4], R212 ;  /* 0x0015d4d401007387 */ /* 0x0003e80000100800 */
[----:B------:R-:W-:Y:S04]  /*46e00*/  STL [R1+0x15dc], R224 ;  /* 0x0015dce001007387 */ /* 0x000fe80000100800 */
[----:B------:R1:W-:Y:S04]  /*46e10*/  STL [R1+0x15d0], R0 ;  /* 0x0015d00001007387 */ /* 0x0003e80000100800 */
[----:B-1----:R-:W4:Y:S01]  /*46e20*/  LDL.LU.64 R212, [R1+0x1638] ;  /* 0x0016380001d47983 */ /* 0x002f220000300a00 */
[----:B------:R-:W-:-:S03]  /*46e30*/  IMAD.MOV.U32 R0, RZ, RZ, R225 ;  /* 0x000000ffff007224 */ /* 0x000fc600078e00e1 */
[----:B--2---:R-:W-:Y:S04]  /*46e40*/  STL [R1+0x15e4], R210 ;  /* 0x0015e4d201007387 */ /* 0x004fe80000100800 */
[----:B------:R1:W-:Y:S04]  /*46e50*/  STL [R1+0x15d8], R0 ;  /* 0x0015d80001007387 */ /* 0x0003e80000100800 */
[----:B------:R-:W2:Y:S01]  /*46e60*/  LDL.LU.64 R150, [R1+0x1640] ;  /* 0x0016400001967983 */ /* 0x000ea20000300a00 */
[----:B-1----:R-:W-:-:S03]  /*46e70*/  MOV R0, R211 ;  /* 0x000000d300007202 */ /* 0x002fc60000000f00 */
[----:B------:R-:W-:Y:S04]  /*46e80*/  STL [R1+0x15ec], R234 ;  /* 0x0015ecea01007387 */ /* 0x000fe80000100800 */
[----:B------:R3:W-:Y:S04]  /*46e90*/  STL [R1+0x15e0], R0 ;  /* 0x0015e00001007387 */ /* 0x0007e80000100800 */
[----:B------:R-:W2:Y:S04]  /*46ea0*/  LDL.LU.64 R210, [R1+0xec0] ;  /* 0x000ec00001d27983 */ /* 0x000ea80000300a00 */
[----:B------:R-:W-:Y:S01]  /*46eb0*/  STL [R1+0x15e8], R235 ;  /* 0x0015e8eb01007387 */ /* 0x000fe20000100800 */
[----:B---3--:R-:W-:-:S03]  /*46ec0*/  IMAD.MOV.U32 R0, RZ, RZ, R223 ;  /* 0x000000ffff007224 */ /* 0x008fc600078e00df */
[----:B------:R-:W-:Y:S04]  /*46ed0*/  STL [R1+0x15f4], R222 ;  /* 0x0015f4de01007387 */ /* 0x000fe80000100800 */
[----:B------:R-:W-:Y:S04]  /*46ee0*/  STL [R1+0x15fc], R208 ;  /* 0x0015fcd001007387 */ /* 0x000fe80000100800 */
[----:B------:R1:W-:Y:S02]  /*46ef0*/  STL [R1+0x15f0], R0 ;  /* 0x0015f00001007387 */ /* 0x0003e40000100800 */
[----:B-1----:R-:W-:-:S02]  /*46f00*/  IMAD.MOV.U32 R0, RZ, RZ, R209 ;  /* 0x000000ffff007224 */ /* 0x002fc400078e00d1 */
[----:B------:R-:W3:Y:S04]  /*46f10*/  LDL.LU.64 R208, [R1+0x1658] ;  /* 0x0016580001d07983 */ /* 0x000ee80000300a00 */
[----:B------:R1:W-:Y:S04]  /*46f20*/  STL [R1+0x15f8], R0 ;  /* 0x0015f80001007387 */ /* 0x0003e80000100800 */
[----:B----4-:R-:W-:Y:S04]  /*46f30*/  STL [R1+0x1604], R220 ;  /* 0x001604dc01007387 */ /* 0x010fe80000100800 */
[----:B------:R-:W4:Y:S01]  /*46f40*/  LDL.LU.64 R224, [R1+0x1660] ;  /* 0x0016600001e07983 */ /* 0x000f220000300a00 */
[----:B-1----:R-:W-:-:S05]  /*46f50*/  IMAD.MOV.U32 R0, RZ, RZ, R221 ;  /* 0x000000ffff007224 */ /* 0x002fca00078e00dd */
[----:B------:R1:W-:Y:S04]  /*46f60*/  STL [R1+0x1600], R0 ;  /* 0x0016000001007387 */ /* 0x0003e80000100800 */
[----:B------:R-:W-:Y:S04]  /*46f70*/  STL [R1+0x160c], R238 ;  /* 0x00160cee01007387 */ /* 0x000fe80000100800 */
[----:B------:R-:W-:Y:S04]  /*46f80*/  STL [R1+0x1608], R239 ;  /* 0x001608ef01007387 */ /* 0x000fe80000100800 */
[----:B------:R-:W4:Y:S01]  /*46f90*/  LDL.LU.64 R222, [R1+0xec8] ;  /* 0x000ec80001de7983 */ /* 0x000f220000300a00 */
[----:B-1----:R-:W-:-:S03]  /*46fa0*/  MOV R0, R219 ;  /* 0x000000db00007202 */ /* 0x002fc60000000f00 */
[----:B------:R-:W-:Y:S04]  /*46fb0*/  STL [R1+0x1614], R218 ;  /* 0x001614da01007387 */ /* 0x000fe80000100800 */
[----:B------:R-:W4:Y:S04]  /*46fc0*/  LDL.LU.64 R220, [R1+0xe28] ;  /* 0x000e280001dc7983 */ /* 0x000f280000300a00 */
[----:B------:R1:W-:Y:S02]  /*46fd0*/  STL [R1+0x1610], R0 ;  /* 0x0016100001007387 */ /* 0x0003e40000100800 */
[----:B-1----:R-:W-:-:S02]  /*46fe0*/  IMAD.MOV.U32 R0, RZ, RZ, R217 ;  /* 0x000000ffff007224 */ /* 0x002fc400078e00d9 */
[----:B------:R-:W-:Y:S04]  /*46ff0*/  STL [R1+0x161c], R216 ;  /* 0x00161cd801007387 */ /* 0x000fe80000100800 */
[----:B------:R-:W4:Y:S04]  /*47000*/  LDL.LU.64 R218, [R1+0x1678] ;  /* 0x0016780001da7983 */ /* 0x000f280000300a00 */
[----:B------:R1:W-:Y:S02]  /*47010*/  STL [R1+0x1618], R0 ;  /* 0x0016180001007387 */ /* 0x0003e40000100800 */
[----:B-1----:R-:W-:-:S02]  /*47020*/  IMAD.MOV.U32 R0, RZ, RZ, R215 ;  /* 0x000000ffff007224 */ /* 0x002fc400078e00d7 */
[----:B------:R1:W-:Y:S04]  /*47030*/  STL [R1+0x1624], R214 ;  /* 0x001624d601007387 */ /* 0x0003e80000100800 */
[----:B------:R-:W4:Y:S04]  /*47040*/  LDL.LU.64 R216, [R1+0x1680] ;  /* 0x0016800001d87983 */ /* 0x000f280000300a00 */
[----:B------:R1:W-:Y:S04]  /*47050*/  STL [R1+0x1620], R0 ;  /* 0x0016200001007387 */ /* 0x0003e80000100800 */
[----:B------:R-:W-:Y:S04]  /*47060*/  STL [R1+0x162c], R242 ;  /* 0x00162cf201007387 */ /* 0x000fe80000100800 */
[----:B------:R-:W-:Y:S04]  /*47070*/  STL [R1+0x1628], R243 ;  /* 0x001628f301007387 */ /* 0x000fe80000100800 */
[----:B-1----:R-:W4:Y:S04]  /*47080*/  LDL.LU.64 R214, [R1+0xf00] ;  /* 0x000f000001d67983 */ /* 0x002f280000300a00 */
[----:B------:R1:W-:Y:S01]  /*47090*/  STL [R1+0x1634], R212 ;  /* 0x001634d401007387 */ /* 0x0003e20000100800 */
[----:B------:R-:W-:-:S03]  /*470a0*/  IMAD.MOV.U32 R0, RZ, RZ, R213 ;  /* 0x000000ffff007224 */ /* 0x000fc600078e00d5 */
[----:B-1----:R-:W4:Y:S04]  /*470b0*/  LDL.LU.64 R212, [R1+0xe38] ;  /* 0x000e380001d47983 */ /* 0x002f280000300a00 */
[----:B------:R1:W-:Y:S04]  /*470c0*/  STL [R1+0x1630], R0 ;  /* 0x0016300001007387 */ /* 0x0003e80000100800 */
[----:B--2---:R-:W-:Y:S01]  /*470d0*/  STL [R1+0x163c], R150 ;  /* 0x00163c9601007387 */ /* 0x004fe20000100800 */
[----:B-1----:R-:W-:-:S03]  /*470e0*/  MOV R0, R151 ;  /* 0x0000009700007202 */ /* 0x002fc60000000f00 */
[----:B------:R-:W2:Y:S04]  /*470f0*/  LDL.LU.64 R146, [R1+0x1698] ;  /* 0x0016980001927983 */ /* 0x000ea80000300a00 */
[----:B------:R1:W-:Y:S04]  /*47100*/  STL [R1+0x1638], R0 ;  /* 0x0016380001007387 */ /* 0x0003e80000100800 */
[----:B------:R1:W-:Y:S02]  /*47110*/  STL [R1+0x1644], R210 ;  /* 0x001644d201007387 */ /* 0x0003e40000100800 */
[----:B-1----:R-:W-:-:S02]  /*47120*/  IMAD.MOV.U32 R0, RZ, RZ, R211 ;  /* 0x000000ffff007224 */ /* 0x002fc400078e00d3 */
[----:B------:R-:W2:Y:S04]  /*47130*/  LDL.LU.64 R148, [R1+0x16a0] ;  /* 0x0016a00001947983 */ /* 0x000ea80000300a00 */
[----:B------:R1:W-:Y:S04]  /*47140*/  STL [R1+0x1640], R0 ;  /* 0x0016400001007387 */ /* 0x0003e80000100800 */
[----:B------:R-:W-:Y:S04]  /*47150*/  STL [R1+0x164c], R250 ;  /* 0x00164cfa01007387 */ /* 0x000fe80000100800 */
[----:B------:R-:W-:Y:S04]  /*47160*/  STL [R1+0x1648], R251 ;  /* 0x001648fb01007387 */ /* 0x000fe80000100800 */
[----:B------:R-:W2:Y:S04]  /*47170*/  LDL.LU.64 R210, [R1+0x16a8] ;  /* 0x0016a80001d27983 */ /* 0x000ea80000300a00 */
[----:B---3--:R3:W-:Y:S01]  /*47180*/  STL [R1+0x1654], R208 ;  /* 0x001654d001007387 */ /* 0x0087e20000100800 */
[----:B-1----:R-:W-:-:S03]  /*47190*/  IMAD.MOV.U32 R0, RZ, RZ, R209 ;  /* 0x000000ffff007224 */ /* 0x002fc600078e00d1 */
[----:B---3--:R-:W3:Y:S04]  /*471a0*/  LDL.LU.64 R208, [R1+0xe48] ;  /* 0x000e480001d07983 */ /* 0x008ee80000300a00 */
[----:B------:R1:W-:Y:S04]  /*471b0*/  STL [R1+0x1650], R0 ;  /* 0x0016500001007387 */ /* 0x0003e80000100800 */
[----:B----4-:R4:W-:Y:S04]  /*471c0*/  STL [R1+0x165c], R224 ;  /* 0x00165ce001007387 */ /* 0x0109e80000100800 */
[----:B------:R-:W3:Y:S01]  /*471d0*/  LDL.LU.64 R150, [R1+0x16b8] ;  /* 0x0016b80001967983 */ /* 0x000ee20000300a00 */
[----:B-1----:R-:W-:-:S05]  /*471e0*/  IMAD.MOV.U32 R0, RZ, RZ, R225 ;  /* 0x000000ffff007224 */ /* 0x002fca00078e00e1 */
[----:B------:R1:W-:Y:S04]  /*471f0*/  STL [R1+0x1658], R0 ;  /* 0x0016580001007387 */ /* 0x0003e80000100800 */
[----:B------:R1:W-:Y:S04]  /*47200*/  STL [R1+0x1664], R222 ;  /* 0x001664de01007387 */ /* 0x0003e80000100800 */
[----:B----4-:R-:W4:Y:S01]  /*47210*/  LDL.LU.64 R224, [R1+0x16c0] ;  /* 0x0016c00001e07983 */ /* 0x010f220000300a00 */
[----:B-1----:R-:W-:-:S03]  /*47220*/  MOV R0, R223 ;  /* 0x000000df00007202 */ /* 0x002fc60000000f00 */
[----:B------:R-:W-:Y:S04]  /*47230*/  STL [R1+0x166c], R220 ;  /* 0x00166cdc01007387 */ /* 0x000fe80000100800 */
[----:B------:R1:W-:Y:S04]  /*47240*/  STL [R1+0x1660], R0 ;  /* 0x0016600001007387 */ /* 0x0003e80000100800 */
[----:B------:R-:W4:Y:S01]  /*47250*/  LDL.LU.64 R222, [R1+0x16c8] ;  /* 0x0016c80001de7983 */ /* 0x000f220000300a00 */
[----:B-1----:R-:W-:-:S05]  /*47260*/  IMAD.MOV.U32 R0, RZ, RZ, R221 ;  /* 0x000000ffff007224 */ /* 0x002fca00078e00dd */
[----:B------:R1:W-:Y:S04]  /*47270*/  STL [R1+0x1668], R0 ;  /* 0x0016680001007387 */ /* 0x0003e80000100800 */
        /* <DEDUP_REMOVED lines=14> */
[----:B-1----:R-:W-:-:S05]  /*47360*/  IMAD.MOV.U32 R0, RZ, RZ, R213 ;  /* 0x000000ffff007224 */ /* 0x002fca00078e00d5 */
[----:B------:R1:W-:Y:S04]  /*47370*/  STL [R1+0x1688], R0 ;  /* 0x0016880001007387 */ /* 0x0003e80000100800 */
[----:B--2---:R-:W-:Y:S04]  /*47380*/  STL [R1+0x1694], R146 ;  /* 0x0016949201007387 */ /* 0x004fe80000100800 */
[----:B------:R-:W2:Y:S01]  /*47390*/  LDL.LU.64 R212, [R1+0xe68] ;  /* 0x000e680001d47983 */ /* 0x000ea20000300a00 */
[----:B-1----:R-:W-:-:S03]  /*473a0*/  IMAD.MOV.U32 R0, RZ, RZ, R147 ;  /* 0x000000ffff007224 */ /* 0x002fc600078e0093 */
[----:B------:R-:W-:Y:S04]  /*473b0*/  STL [R1+0x169c], R148 ;  /* 0x00169c9401007387 */ /* 0x000fe80000100800 */
[----:B------:R1:W-:Y:S02]  /*473c0*/  STL [R1+0x1690], R0 ;  /* 0x0016900001007387 */ /* 0x0003e40000100800 */
[----:B-1----:R-:W-:Y:S02]  /*473d0*/  IMAD.MOV.U32 R0, RZ, RZ, R149 ;  /* 0x000000ffff007224 */ /* 0x002fe400078e0095 */
[----:B------:R-:W2:Y:S04]  /*473e0*/  LDL.LU.64 R148, [R1+0x16f8] ;  /* 0x0016f80001947983 */ /* 0x000ea80000300a00 */
[----:B------:R1:W-:Y:S04]  /*473f0*/  STL [R1+0x1698], R0 ;  /* 0x0016980001007387 */ /* 0x0003e80000100800 */
[----:B------:R1:W-:Y:S02]  /*47400*/  STL [R1+0x16a4], R210 ;  /* 0x0016a4d201007387 */ /* 0x0003e40000100800 */
[----:B-1----:R-:W-:-:S02]  /*47410*/  MOV R0, R211 ;  /* 0x000000d300007202 */ /* 0x002fc40000000f00 */
[----:B------:R-:W2:Y:S04]  /*47420*/  LDL.LU.64 R210, [R1+0x1700] ;  /* 0x0017000001d27983 */ /* 0x000ea80000300a00 */
[----:B------:R1:W-:Y:S04]  /*47430*/  STL [R1+0x16a0], R0 ;  /* 0x0016a00001007387 */ /* 0x0003e80000100800 */
[----:B---3--:R3:W-:Y:S01]  /*47440*/  STL [R1+0x16ac], R208 ;  /* 0x0016acd001007387 */ /* 0x0087e20000100800 */
[----:B-1----:R-:W-:-:S03]  /*47450*/  IMAD.MOV.U32 R0, RZ, RZ, R209 ;  /* 0x000000ffff007224 */ /* 0x002fc600078e00d1 */
[----:B---3--:R-:W3:Y:S04]  /*47460*/  LDL.LU.64 R208, [R1+0x1708] ;  /* 0x0017080001d07983 */ /* 0x008ee80000300a00 */
[----:B------:R1:W-:Y:S04]  /*47470*/  STL [R1+0x16a8], R0 ;  /* 0x0016a80001007387 */ /* 0x0003e80000100800 */
[----:B------:R4:W-:Y:S01]  /*47480*/  STL [R1+0x16b4], R150 ;  /* 0x0016b49601007387 */ /* 0x0009e20000100800 */
[----:B-1----:R-:W-:-:S03]  /*47490*/  IMAD.MOV.U32 R0, RZ, RZ, R151 ;  /* 0x000000ffff007224 */ /* 0x002fc600078e0097 */
[----:B----4-:R-:W-:Y:S04]  /*474a0*/  STL [R1+0x16bc], R224 ;  /* 0x0016bce001007387 */ /* 0x010fe80000100800 */
[----:B------:R1:W-:Y:S04]  /*474b0*/  STL [R1+0x16b0], R0 ;  /* 0x0016b00001007387 */ /* 0x0003e80000100800 */
[----:B------:R-:W4:Y:S01]  /*474c0*/  LDL.LU.64 R150, [R1+0xe78] ;  /* 0x000e780001967983 */ /* 0x000f220000300a00 */
[----:B-1----:R-:W-:-:S03]  /*474d0*/  IMAD.MOV.U32 R0, RZ, RZ, R225 ;  /* 0x000000ffff007224 */ /* 0x002fc600078e00e1 */
[----:B------:R-:W4:Y:S04]  /*474e0*/  LDL.LU.64 R224, [R1+0x1718] ;  /* 0x0017180001e07983 */ /* 0x000f280000300a00 */
[----:B------:R1:W-:Y:S04]  /*474f0*/  STL [R1+0x16b8], R0 ;  /* 0x0016b80001007387 */ /* 0x0003e80000100800 */
[----:B------:R1:W-:Y:S02]  /*47500*/  STL [R1+0x16c4], R222 ;  /* 0x0016c4de01007387 */ /* 0x0003e40000100800 */
[----:B-1----:R-:W-:-:S02]  /*47510*/  MOV R0, R223 ;  /* 0x000000df00007202 */ /* 0x002fc40000000f00 */
        /* <DEDUP_REMOVED lines=12> */
[----:B------:R-:W4:Y:S04]  /*475e0*/  LDL.LU.64 R216, [R1+0x1738] ;  /* 0x0017380001d87983 */ /* 0x000f280000300a00 */
[----:B------:R1:W-:Y:S02]  /*475f0*/  STL [R1+0x16d8], R0 ;  /* 0x0016d80001007387 */ /* 0x0003e40000100800 */
[----:B-1----:R-:W-:Y:S02]  /*47600*/  MOV R0, R215 ;  /* 0x000000d700007202 */ /* 0x002fe40000000f00 */
[----:B------:R1:W-:Y:S04]  /*47610*/  STL [R1+0x16e4], R214 ;  /* 0x0016e4d601007387 */ /* 0x0003e80000100800 */
[----:B--2---:R-:W-:Y:S04]  /*47620*/  STL [R1+0x16ec], R212 ;  /* 0x0016ecd401007387 */ /* 0x004fe80000100800 */
[----:B------:R2:W-:Y:S04]  /*47630*/  STL [R1+0x16e0], R0 ;  /* 0x0016e00001007387 */ /* 0x0005e80000100800 */
[----:B-1----:R-:W4:Y:S01]  /*47640*/  LDL.LU.64 R214, [R1+0x1740] ;  /* 0x0017400001d67983 */ /* 0x002f220000300a00 */
[----:B--2---:R-:W-:-:S03]  /*47650*/  IMAD.MOV.U32 R0, RZ, RZ, R213 ;  /* 0x000000ffff007224 */ /* 0x004fc600078e00d5 */
[----:B------:R-:W2:Y:S04]  /*47660*/  LDL.LU.64 R212, [R1+0x1748] ;  /* 0x0017480001d47983 */ /* 0x000ea80000300a00 */
[----:B------:R1:W-:Y:S04]  /*47670*/  STL [R1+0x16e8], R0 ;  /* 0x0016e80001007387 */ /* 0x0003e80000100800 */
[----:B------:R1:W-:Y:S04]  /*47680*/  STL [R1+0x16f4], R148 ;  /* 0x0016f49401007387 */ /* 0x0003e80000100800 */
[----:B------:R-:W2:Y:S01]  /*47690*/  LDL.LU.64 R146, [R1+0xe98] ;  /* 0x000e980001927983 */ /* 0x000ea20000300a00 */
[----:B-1----:R-:W-:-:S05]  /*476a0*/  IMAD.MOV.U32 R0, RZ, RZ, R149 ;  /* 0x000000ffff007224 */ /* 0x002fca00078e0095 */
[----:B------:R1:W-:Y:S04]  /*476b0*/  STL [R1+0x16f0], R0 ;  /* 0x0016f00001007387 */ /* 0x0003e80000100800 */
[----:B------:R3:W-:Y:S04]  /*476c0*/  STL [R1+0x16fc], R210 ;  /* 0x0016fcd201007387 */ /* 0x0007e80000100800 */
[----:B------:R-:W2:Y:S01]  /*476d0*/  LDL.LU.64 R148, [R1+0x1758] ;  /* 0x0017580001947983 */ /* 0x000ea20000300a00 */
[----:B-1----:R-:W-:-:S05]  /*476e0*/  IMAD.MOV.U32 R0, RZ, RZ, R211 ;  /* 0x000000ffff007224 */ /* 0x002fca00078e00d3 */
[----:B------:R1:W-:Y:S04]  /*476f0*/  STL [R1+0x16f8], R0 ;  /* 0x0016f80001007387 */ /* 0x0003e80000100800 */
[----:B---3--:R3:W-:Y:S04]  /*47700*/  STL [R1+0x1704], R208 ;  /* 0x001704d001007387 */ /* 0x0087e80000100800 */
[----:B------:R-:W2:Y:S01]  /*47710*/  LDL.LU.64 R210, [R1+0x1760] ;  /* 0x0017600001d27983 */ /* 0x000ea20000300a00 */
[----:B-1----:R-:W-:-:S03]  /*47720*/  MOV R0, R209 ;  /* 0x000000d100007202 */ /* 0x002fc60000000f00 */
        /* <DEDUP_REMOVED lines=20> */
[----:B------:R-:W-:Y:S04]  /*47870*/  STL [R1+0x1734], R216 ;  /* 0x001734d801007387 */ /* 0x000fe80000100800 */
[----:B------:R1:W-:Y:S04]  /*47880*/  STL [R1+0x1728], R0 ;  /* 0x0017280001007387 */ /* 0x0003e80000100800 */
[----:B------:R-:W4:Y:S01]  /*47890*/  LDL.LU.64 R218, [R1+0xeb8] ;  /* 0x000eb80001da7983 */ /* 0x000f220000300a00 */
[----:B-1----:R-:W-:-:S03]  /*478a0*/  IMAD.MOV.U32 R0, RZ, RZ, R217 ;  /* 0x000000ffff007224 */ /* 0x002fc600078e00d9 */
[----:B------:R-:W4:Y:S04]  /*478b0*/  LDL.LU.64 R216, [R1+0x1798] ;  /* 0x0017980001d87983 */ /* 0x000f280000300a00 */
[----:B------:R1:W-:Y:S02]  /*478c0*/  STL [R1+0x1730], R0 ;  /* 0x0017300001007387 */ /* 0x0003e40000100800 */
[----:B-1----:R-:W-:Y:S02]  /*478d0*/  IMAD.MOV.U32 R0, RZ, RZ, R215 ;  /* 0x000000ffff007224 */ /* 0x002fe400078e00d7 */
[----:B------:R1:W-:Y:S04]  /*478e0*/  STL [R1+0x173c], R214 ;  /* 0x00173cd601007387 */ /* 0x0003e80000100800 */
[----:B--2---:R-:W-:Y:S04]  /*478f0*/  STL [R1+0x1744], R212 ;  /* 0x001744d401007387 */ /* 0x004fe80000100800 */
[----:B------:R2:W-:Y:S04]  /*47900*/  STL [R1+0x1738], R0 ;  /* 0x0017380001007387 */ /* 0x0005e80000100800 */
[----:B-1----:R-:W4:Y:S01]  /*47910*/  LDL.LU.64 R214, [R1+0x17a0] ;  /* 0x0017a00001d67983 */ /* 0x002f220000300a00 */
[----:B--2---:R-:W-:-:S03]  /*47920*/  MOV R0, R213 ;  /* 0x000000d500007202 */ /* 0x004fc60000000f00 */
[----:B------:R-:W-:Y:S04]  /*47930*/  STL [R1+0x174c], R146 ;  /* 0x00174c9201007387 */ /* 0x000fe80000100800 */
[----:B------:R1:W-:Y:S04]  /*47940*/  STL [R1+0x1740], R0 ;  /* 0x0017400001007387 */ /* 0x0003e80000100800 */
[----:B------:R-:W2:Y:S01]  /*47950*/  LDL.LU.64 R212, [R1+0x17a8] ;  /* 0x0017a80001d47983 */ /* 0x000ea20000300a00 */
[----:B-1----:R-:W-:-:S03]  /*47960*/  IMAD.MOV.U32 R0, RZ, RZ, R147 ;  /* 0x000000ffff007224 */ /* 0x002fc600078e0093 */
[----:B------:R-:W-:Y:S04]  /*47970*/  STL [R1+0x1754], R148 ;  /* 0x0017549401007387 */ /* 0x000fe80000100800 */
[----:B------:R1:W-:Y:S02]  /*47980*/  STL [R1+0x1748], R0 ;  /* 0x0017480001007387 */ /* 0x0003e40000100800 */
[----:B-1----:R-:W-:Y:S02]  /*47990*/  IMAD.MOV.U32 R0, RZ, RZ, R149 ;  /* 0x000000ffff007224 */ /* 0x002fe400078e0095 */
[----:B------:R-:W-:Y:S04]  /*479a0*/  STL [R1+0x175c], R210 ;  /* 0x00175cd201007387 */ /* 0x000fe80000100800 */
[----:B------:R1:W-:Y:S04]  /*479b0*/  STL [R1+0x1750], R0 ;  /* 0x0017500001007387 */ /* 0x0003e80000100800 */
[----:B---3--:R-:W-:Y:S01]  /*479c0*/  STL [R1+0x1764], R208 ;  /* 0x001764d001007387 */ /* 0x008fe20000100800 */
[----:B-1----:R-:W-:-:S05]  /*479d0*/  IMAD.MOV.U32 R0, RZ, RZ, R211 ;  /* 0x000000ffff007224 */ /* 0x002fca00078e00d3 */
[----:B------:R1:W-:Y:S04]  /*479e0*/  STL [R1+0x1758], R0 ;  /* 0x0017580001007387 */ /* 0x0003e80000100800 */
[----:B------:R-:W3:Y:S01]  /*479f0*/  LDL.LU.64 R210, [R1+0x17b8] ;  /* 0x0017b80001d27983 */ /* 0x000ee20000300a00 */
[----:B-1----:R-:W-:-:S03]  /*47a00*/  MOV R0, R209 ;  /* 0x000000d100007202 */ /* 0x002fc60000000f00 */
[----:B------:R-:W3:Y:S04]  /*47a10*/  LDL.LU.64 R208, [R1+0x17c0] ;  /* 0x0017c00001d07983 */ /* 0x000ee80000300a00 */
[----:B------:R1:W-:Y:S04]  /*47a20*/  STL [R1+0x1760], R0 ;  /* 0x0017600001007387 */ /* 0x0003e80000100800 */
[----:B----4-:R-:W-:Y:S01]  /*47a30*/  STL [R1+0x176c], R150 ;  /* 0x00176c9601007387 */ /* 0x010fe20000100800 */
        /* <DEDUP_REMOVED lines=8> */
[----:B-1----:R-:W-:-:S05]  /*47ac0*/  IMAD.MOV.U32 R0, RZ, RZ, R223 ;  /* 0x000000ffff007224 */ /* 0x002fca00078e00df */
[----:B------:R1:W-:Y:S04]  /*47ad0*/  STL [R1+0x1778], R0 ;  /* 0x0017780001007387 */ /* 0x0003e80000100800 */
[----:B------:R-:W-:Y:S04]  /*47ae0*/  STL [R1+0x1784], R220 ;  /* 0x001784dc01007387 */ /* 0x000fe80000100800 */
[----:B------:R-:W4:Y:S01]  /*47af0*/  LDL.LU.64 R150, [R1+0x17e0] ;  /* 0x0017e00001967983 */ /* 0x000f220000300a00 */
[----:B-1----:R-:W-:-:S03]  /*47b00*/  MOV R0, R221 ;  /* 0x000000dd00007202 */ /* 0x002fc60000000f00 */
[----:B------:R-:W4:Y:S04]  /*47b10*/  LDL.LU.64 R224, [R1+0x17e8] ;  /* 0x0017e80001e07983 */ /* 0x000f280000300a00 */
[----:B------:R1:W-:Y:S02]  /*47b20*/  STL [R1+0x1780], R0 ;  /* 0x0017800001007387 */ /* 0x0003e40000100800 */
[----:B-1----:R-:W-:Y:S02]  /*47b30*/  IMAD.MOV.U32 R0, RZ, RZ, R219 ;  /* 0x000000ffff007224 */ /* 0x002fe400078e00db */
[----:B------:R-:W-:Y:S04]  /*47b40*/  STL [R1+0x178c], R218 ;  /* 0x00178cda01007387 */ /* 0x000fe80000100800 */
[----:B------:R-:W-:Y:S04]  /*47b50*/  STL [R1+0x1794], R216 ;  /* 0x001794d801007387 */ /* 0x000fe80000100800 */
[----:B------:R1:W-:Y:S04]  /*47b60*/  STL [R1+0x1788], R0 ;  /* 0x0017880001007387 */ /* 0x0003e80000100800 */
[----:B------:R-:W4:Y:S04]  /*47b70*/  LDL.LU.64 R222, [R1+0x17f8] ;  /* 0x0017f80001de7983 */ /* 0x000f280000300a00 */
[----:B------:R-:W4:Y:S01]  /*47b80*/  LDL.LU.64 R220, [R1+0x1800] ;  /* 0x0018000001dc7983 */ /* 0x000f220000300a00 */
[----:B-1----:R-:W-:-:S05]  /*47b90*/  IMAD.MOV.U32 R0, RZ, RZ, R217 ;  /* 0x000000ffff007224 */ /* 0x002fca00078e00d9 */
[----:B------:R1:W-:Y:S04]  /*47ba0*/  STL [R1+0x1790], R0 ;  /* 0x0017900001007387 */ /* 0x0003e80000100800 */
[----:B------:R-:W-:Y:S01]  /*47bb0*/  STL [R1+0x179c], R214 ;  /* 0x00179cd601007387 */ /* 0x000fe20000100800 */
[----:B-1----:R-:W-:-:S03]  /*47bc0*/  IMAD.MOV.U32 R0, RZ, RZ, R215 ;  /* 0x000000ffff007224 */ /* 0x002fc600078e00d7 */
[----:B------:R-:W4:Y:S04]  /*47bd0*/  LDL.LU.64 R218, [R1+0x1808] ;  /* 0x0018080001da7983 */ /* 0x000f280000300a00 */
[----:B--2---:R-:W-:Y:S04]  /*47be0*/  STL [R1+0x17a4], R212 ;  /* 0x0017a4d401007387 */ /* 0x004fe80000100800 */
[----:B------:R1:W-:Y:S04]  /*47bf0*/  STL [R1+0x1798], R0 ;  /* 0x0017980001007387 */ /* 0x0003e80000100800 */
[----:B------:R-:W2:Y:S01]  /*47c00*/  LDL.LU.64 R216, [R1+0x1818] ;  /* 0x0018180001d87983 */ /* 0x000ea20000300a00 */
[----:B-1----:R-:W-:-:S05]  /*47c10*/  MOV R0, R213 ;  /* 0x000000d500007202 */ /* 0x002fca0000000f00 */
[----:B------:R3:W-:Y:S04]  /*47c20*/  STL [R1+0x17a0], R0 ;  /* 0x0017a00001007387 */ /* 0x0007e80000100800 */
[----:B------:R-:W-:Y:S04]  /*47c30*/  STL [R1+0x17ac], R152 ;  /* 0x0017ac9801007387 */ /* 0x000fe80000100800 */
[----:B------:R-:W2:Y:S04]  /*47c40*/  LDL.LU.64 R214, [R1+0x1820] ;  /* 0x0018200001d67983 */ /* 0x000ea80000300a00 */
[----:B------:R-:W-:Y:S04]  /*47c50*/  STL [R1+0x17a8], R153 ;  /* 0x0017a89901007387 */ /* 0x000fe80000100800 */
[----:B------:R-:W2:Y:S01]  /*47c60*/  LDL.LU.64 R212, [R1+0x1828] ;  /* 0x0018280001d47983 */ /* 0x000ea20000300a00 */
[----:B---3--:R-:W-:-:S03]  /*47c70*/  IMAD.MOV.U32 R0, RZ, RZ, R211 ;  /* 0x000000ffff007224 */ /* 0x008fc600078e00d3 */
[----:B------:R1:W-:Y:S04]  /*47c80*/  STL [R1+0x17b4], R210 ;  /* 0x0017b4d201007387 */ /* 0x0003e80000100800 */
[----:B------:R-:W-:Y:S04]  /*47c90*/  STL [R1+0x17bc], R208 ;  /* 0x0017bcd001007387 */ /* 0x000fe80000100800 */
[----:B------:R3:W-:Y:S04]  /*47ca0*/  STL [R1+0x17b0], R0 ;  /* 0x0017b00001007387 */ /* 0x0007e80000100800 */
[----:B-1----:R-:W2:Y:S01]  /*47cb0*/  LDL.LU.64 R210, [R1+0x1838] ;  /* 0x0018380001d27983 */ /* 0x002ea20000300a00 */
[----:B---3--:R-:W-:-:S03]  /*47cc0*/  IMAD.MOV.U32 R0, RZ, RZ, R209 ;  /* 0x000000ffff007224 */ /* 0x008fc600078e00d1 */
[----:B------:R-:W3:Y:S04]  /*47cd0*/  LDL.LU.64 R208, [R1+0x1840] ;  /* 0x0018400001d07983 */ /* 0x000ee80000300a00 */
[----:B------:R1:W-:Y:S04]  /*47ce0*/  STL [R1+0x17b8], R0 ;  /* 0x0017b80001007387 */ /* 0x0003e80000100800 */
[----:B----4-:R-:W-:Y:S01]  /*47cf0*/  STL [R1+0x17c4], R146 ;  /* 0x0017c49201007387 */ /* 0x010fe20000100800 */
[----:B-1----:R-:W-:-:S03]  /*47d00*/  IMAD.MOV.U32 R0, RZ, RZ, R147 ;  /* 0x000000ffff007224 */ /* 0x002fc600078e0093 */
[----:B------:R-:W-:Y:S04]  /*47d10*/  STL [R1+0x17cc], R154 ;  /* 0x0017cc9a01007387 */ /* 0x000fe80000100800 */
[----:B------:R1:W-:Y:S04]  /*47d20*/  STL [R1+0x17c0], R0 ;  /* 0x0017c00001007387 */ /* 0x0003e80000100800 */
[----:B------:R-:W-:Y:S01]  /*47d30*/  STL [R1+0x17c8], R155 ;  /* 0x0017c89b01007387 */ /* 0x000fe20000100800 */
[----:B-1----:R-:W-:-:S03]  /*47d40*/  MOV R0, R149 ;  /* 0x0000009500007202 */ /* 0x002fc60000000f00 */
[----:B------:R-:W-:Y:S04]  /*47d50*/  STL [R1+0x17d4], R148 ;  /* 0x0017d49401007387 */ /* 0x000fe80000100800 */
[----:B------:R-:W-:Y:S04]  /*47d60*/  STL [R1+0x17dc], R150 ;  /* 0x0017dc9601007387 */ /* 0x000fe80000100800 */
[----:B------:R1:W-:Y:S04]  /*47d70*/  STL [R1+0x17d0], R0 ;  /* 0x0017d00001007387 */ /* 0x0003e80000100800 */
[----:B------:R-:W-:Y:S01]  /*47d80*/  STL [R1+0x17e4], R224 ;  /* 0x0017e4e001007387 */ /* 0x000fe20000100800 */
[----:B-1----:R-:W-:-:S05]  /*47d90*/  IMAD.MOV.U32 R0, RZ, RZ, R151 ;  /* 0x000000ffff007224 */ /* 0x002fca00078e0097 */
[----:B------:R1:W-:Y:S04]  /*47da0*/  STL [R1+0x17d8], R0 ;  /* 0x0017d80001007387 */ /* 0x0003e80000100800 */
[----:B------:R-:W-:Y:S01]  /*47db0*/  STL [R1+0x17ec], R156 ;  /* 0x0017ec9c01007387 */ /* 0x000fe20000100800 */
[----:B-1----:R-:W-:-:S05]  /*47dc0*/  IMAD.MOV.U32 R0, RZ, RZ, R225 ;  /* 0x000000ffff007224 */ /* 0x002fca00078e00e1 */
[----:B------:R1:W-:Y:S04]  /*47dd0*/  STL [R1+0x17e0], R0 ;  /* 0x0017e00001007387 */ /* 0x0003e80000100800 */
[----:B------:R-:W-:Y:S01]  /*47de0*/  STL [R1+0x17e8], R157 ;  /* 0x0017e89d01007387 */ /* 0x000fe20000100800 */
[----:B-1----:R-:W-:-:S03]  /*47df0*/  IMAD.MOV.U32 R0, RZ, RZ, R223 ;  /* 0x000000ffff007224 */ /* 0x002fc600078e00df */
[----:B------:R-:W-:Y:S04]  /*47e00*/  STL [R1+0x17f4], R222 ;  /* 0x0017f4de01007387 */ /* 0x000fe80000100800 */
[----:B------:R-:W-:Y:S04]  /*47e10*/  STL [R1+0x17fc], R220 ;  /* 0x0017fcdc01007387 */ /* 0x000fe80000100800 */
[----:B------:R1:W-:Y:S02]  /*47e20*/  STL [R1+0x17f0], R0 ;  /* 0x0017f00001007387 */ /* 0x0003e40000100800 */
[----:B-1----:R-:W-:-:S02]  /*47e30*/  MOV R0, R221 ;  /* 0x000000dd00007202 */ /* 0x002fc40000000f00 */
[----:B------:R-:W-:Y:S04]  /*47e40*/  STL [R1+0x1804], R218 ;  /* 0x001804da01007387 */ /* 0x000fe80000100800 */
[----:B------:R1:W-:Y:S04]  /*47e50*/  STL [R1+0x17f8], R0 ;  /* 0x0017f80001007387 */ /* 0x0003e80000100800 */
[----:B------:R-:W-:Y:S01]  /*47e60*/  STL [R1+0x180c], R158 ;  /* 0x00180c9e01007387 */ /* 0x000fe20000100800 */
[----:B-1----:R-:W-:-:S05]  /*47e70*/  IMAD.MOV.U32 R0, RZ, RZ, R219 ;  /* 0x000000ffff007224 */ /* 0x002fca00078e00db */
[----:B------:R2:W-:Y:S04]  /*47e80*/  STL [R1+0x1800], R0 ;  /* 0x0018000001007387 */ /* 0x0005e80000100800 */
[----:B------:R-:W-:Y:S01]  /*47e90*/  STL [R1+0x1808], R159 ;  /* 0x0018089f01007387 */ /* 0x000fe20000100800 */
[----:B--2---:R-:W-:-:S03]  /*47ea0*/  IMAD.MOV.U32 R0, RZ, RZ, R217 ;  /* 0x000000ffff007224 */ /* 0x004fc600078e00d9 */
[----:B------:R-:W-:Y:S04]  /*47eb0*/  STL [R1+0x1814], R216 ;  /* 0x001814d801007387 */ /* 0x000fe80000100800 */
        /* <DEDUP_REMOVED lines=8> */
[----:B------:R-:W-:Y:S01]  /*47f40*/  STL [R1+0x1828], R161 ;  /* 0x001828a101007387 */ /* 0x000fe20000100800 */
[----:B-1----:R-:W-:-:S03]  /*47f50*/  IMAD.MOV.U32 R0, RZ, RZ, R211 ;  /* 0x000000ffff007224 */ /* 0x002fc600078e00d3 */
[----:B------:R-:W-:Y:S04]  /*47f60*/  STL [R1+0x1834], R210 ;  /* 0x001834d201007387 */ /* 0x000fe80000100800 */
[----:B---3--:R-:W-:Y:S04]  /*47f70*/  STL [R1+0x183c], R208 ;  /* 0x00183cd001007387 */ /* 0x008fe80000100800 */
[----:B------:R1:W-:Y:S04]  /*47f80*/  STL [R1+0x1830], R0 ;  /* 0x0018300001007387 */ /* 0x0003e80000100800 */
[----:B------:R-:W2:Y:S01]  /*47f90*/  LDL.LU.64 R12, [R1+0x1890] ;  /* 0x00189000010c7983 */ /* 0x000ea20000300a00 */
[----:B-1----:R-:W-:-:S05]  /*47fa0*/  IMAD.MOV.U32 R0, RZ, RZ, R209 ;  /* 0x000000ffff007224 */ /* 0x002fca00078e00d1 */
[----:B------:R-:W-:Y:S04]  /*47fb0*/  STL [R1+0x1838], R0 ;  /* 0x0018380001007387 */ /* 0x000fe80000100800 */
[----:B------:R-:W-:Y:S04]  /*47fc0*/  STL.64 [R1+0x1020], R162 ;  /* 0x001020a201007387 */ /* 0x000fe80000100a00 */
[----:B--2---:R1:W-:Y:S04]  /*47fd0*/  STL.64 [R1+0x1028], R12 ;  /* 0x0010280c01007387 */ /* 0x0043e80000100a00 */
[----:B-1----:R-:W2:Y:S04]  /*47fe0*/  LDL.LU.64 R12, [R1+0x1a98] ;  /* 0x001a9800010c7983 */ /* 0x002ea80000300a00 */
[----:B------:R-:W3:Y:S04]  /*47ff0*/  LDL.LU.64 R14, [R1+0x1998] ;  /* 0x00199800010e7983 */ /* 0x000ee80000300a00 */
[----:B--2---:R1:W-:Y:S04]  /*48000*/  STL.64 [R1+0x1018], R12 ;  /* 0x0010180c01007387 */ /* 0x0043e80000100a00 */
[----:B-1----:R-:W2:Y:S04]  /*48010*/  LDL.LU.64 R12, [R1+0x1898] ;  /* 0x00189800010c7983 */ /* 0x002ea80000300a00 */
[----:B---3--:R-:W-:Y:S04]  /*48020*/  STL.64 [R1+0x1010], R14 ;  /* 0x0010100e01007387 */ /* 0x008fe80000100a00 */
        /* <DEDUP_REMOVED lines=112> */
[----:B------:R1:W-:Y:S01]  /*48730*/  STL.64 [R1+0xe00], R196 ;  /* 0x000e00c401007387 */ /* 0x0003e20000100a00 */
[----:B------:R-:W-:Y:S01]  /*48740*/  IMAD.MOV.U32 R212, RZ, RZ, R206 ;  /* 0x000000ffffd47224 */ /* 0x000fe200078e00ce */
[----:B------:R-:W-:Y:S01]  /*48750*/  MOV R213, R207 ;  /* 0x000000cf00d57202 */ /* 0x000fe20000000f00 */
[----:B------:R-:W-:Y:S01]  /*48760*/  IMAD.MOV.U32 R220, RZ, RZ, R204 ;  /* 0x000000ffffdc7224 */ /* 0x000fe200078e00cc */
[----:B------:R-:W-:Y:S01]  /*48770*/  MOV R229, R203 ;  /* 0x000000cb00e57202 */ /* 0x000fe20000000f00 */
[----:B------:R-:W-:-:S02]  /*48780*/  IMAD.MOV.U32 R221, RZ, RZ, R205 ;  /* 0x000000ffffdd7224 */ /* 0x000fc400078e00cd */
[----:B------:R-:W-:Y:S01]  /*48790*/  IMAD.MOV.U32 R228, RZ, RZ, R202 ;  /* 0x000000ffffe47224 */ /* 0x000fe200078e00ca */
[----:B------:R-:W-:Y:S01]  /*487a0*/  MOV R245, R199 ;  /* 0x000000c700f57202 */ /* 0x000fe20000000f00 */
[----:B------:R-:W-:Y:S02]  /*487b0*/  IMAD.MOV.U32 R236, RZ, RZ, R200 ;  /* 0x000000ffffec7224 */ /* 0x000fe400078e00c8 */
[----:B------:R-:W-:Y:S02]  /*487c0*/  IMAD.MOV.U32 R237, RZ, RZ, R201 ;  /* 0x000000ffffed7224 */ /* 0x000fe400078e00c9 */
[----:B------:R-:W-:Y:S01]  /*487d0*/  IMAD.MOV.U32 R244, RZ, RZ, R198 ;  /* 0x000000fffff47224 */ /* 0x000fe200078e00c6 */
[----:B--2---:R2:W-:Y:S04]  /*487e0*/  STL.64 [R1+0xe08], R12 ;  /* 0x000e080c01007387 */ /* 0x0045e80000100a00 */
[----:B------:R3:W5:Y:S04]  /*487f0*/  LDL.LU.64 R250, [R1+0x1b20] ;  /* 0x001b200001fa7983 */ /* 0x0007680000300a00 */
        /* <DEDUP_REMOVED lines=21> */
[----:B-1----:R3:W5:Y:S04]  /*48950*/  LDL.LU.64 R196, [R1+0x1850] ;  /* 0x0018500001c47983 */ /* 0x0027680000300a00 */
        /* <DEDUP_REMOVED lines=27> */
[----:B--2---:R3:W5:Y:S04]  /*48b10*/  LDL.LU.64 R12, [R1+0x1888] ;  /* 0x00188800010c7983 */ /* 0x0047680000300a00 */
[----:B------:R-:W-:Y:S04]  /*48b20*/  STL [R1+0xc00], RZ ;  /* 0x000c00ff01007387 */ /* 0x000fe80000100800 */
        /* <DEDUP_REMOVED lines=767> */
[----:B------:R-:W-:Y:S04]  /*4bb20*/  STL [R1], RZ ;  /* 0x000000ff01007387 */ /* 0x000fe80000100800 */
        /* <DEDUP_REMOVED lines=104> */
[----:B------:R-:W-:Y:S01]  /*4c1b0*/  STL [R1+0x1a4], RZ ;  /* 0x0001a4ff01007387 */ /* 0x000fe20000100800 */
[----:B------:R-:W-:-:S03]  /*4c1c0*/  USHF.R.S32.HI UR8, URZ, 0x1f, UR7 ;  /* 0x0000001f3f087899 */ /* 0x000fc60008011407 */
[----:B------:R-:W-:Y:S04]  /*4c1d0*/  STL [R1+0x1a8], RZ ;  /* 0x0001a8ff01007387 */ /* 0x000fe80000100800 */
[----:B------:R-:W-:Y:S04]  /*4c1e0*/  STL [R1+0x1ac], RZ ;  /* 0x0001acff01007387 */ /* 0x000fe80000100800 */
[----:B------:R-:W-:Y:S04]  /*4c1f0*/  STL [R1+0x1b0], RZ ;  /* 0x0001b0ff01007387 */ /* 0x000fe80000100800 */
[----:B------:R-:W-:Y:S01]  /*4c200*/  STL [R1+0x1b4], RZ ;  /* 0x0001b4ff01007387 */ /* 0x000fe20000100800 */
[----:B------:R-:W-:-:S03]  /*4c210*/  ULEA.HI UR8, UR8, UR7, URZ, 0x6 ;  /* 0x0000000708087291 */ /* 0x000fc6000f8f303f */
        /* <DEDUP_REMOVED lines=8> */
[----:B------:R-:W-:Y:S04]  /*4c2a0*/  STL [R1+0x1d4], RZ ;  /* 0x0001d4ff01007387 */ /* 0x000fe80000100800 */
[----:B------:R-:W-:Y:S04]  /*4c2b0*/  STL [R1+0x1d8], RZ ;  /* 0x0001d8ff01007387 */ /* 0x000fe80000100800 */
[----:B------:R-:W-:Y:S01]  /*4c2c0*/  STL [R1+0x1dc], RZ ;  /* 0x0001dcff01007387 */ /* 0x000fe20000100800 */
[----:B------:R-:W-:-:S03]  /*4c2d0*/  IMAD.U32 R5, RZ, RZ, UR9 ;  /* 0x00000009ff057e24 */ /* 0x000fc6000f8e00ff */
[----:B------:R-:W-:Y:S01]  /*4c2e0*/  STL [R1+0x1e0], RZ ;  /* 0x0001e0ff01007387 */ /* 0x000fe20000100800 */
[----:B------:R-:W-:-:S03]  /*4c2f0*/  UIADD3 UR7, UR9, -0x7, URZ ;  /* 0xfffffff909077890 */ /* 0x000fc6000fffe03f */
[----:B------:R-:W-:Y:S04]  /*4c300*/  STL [R1+0x1e4], RZ ;  /* 0x0001e4ff01007387 */ /* 0x000fe80000100800 */
[----:B------:R-:W-:Y:S04]  /*4c310*/  STL [R1+0x1e8], RZ ;  /* 0x0001e8ff01007387 */ /* 0x000fe80000100800 */
[----:B------:R-:W-:Y:S04]  /*4c320*/  STL [R1+0x1ec], RZ ;  /* 0x0001ecff01007387 */ /* 0x000fe80000100800 */
[----:B------:R-:W-:Y:S04]  /*4c330*/  STL [R1+0x1f0], RZ ;  /* 0x0001f0ff01007387 */ /* 0x000fe80000100800 */
[----:B------:R-:W-:Y:S04]  /*4c340*/  STL [R1+0x1f4], RZ ;  /* 0x0001f4ff01007387 */ /* 0x000fe80000100800 */
[----:B------:R-:W-:Y:S04]  /*4c350*/  STL [R1+0x1f8], RZ ;  /* 0x0001f8ff01007387 */ /* 0x000fe80000100800 */
[----:B------:R-:W-:Y:S04]  /*4c360*/  STL [R1+0x1fc], RZ ;  /* 0x0001fcff01007387 */ /* 0x000fe80000100800 */
[----:B------:R1:W-:Y:S02]  /*4c370*/  STL [R1+0x18bc], R5 ;  /* 0x0018bc0501007387 */ /* 0x0003e40000100800 */
[----:B-1----:R-:W-:-:S05]  /*4c380*/  MOV R5, UR7 ;  /* 0x0000000700057c02 */ /* 0x002fca0008000f00 */
[----:B------:R3:W-:Y:S01]  /*4c390*/  STL [R1+0x18b8], R5 ;  /* 0x0018b80501007387 */ /* 0x0007e20000100800 */
[----:B------:R-:W-:Y:S02]  /*4c3a0*/  SHF.R.S32.HI R3, RZ, 0x1f, R4 ;  /* 0x0000001fff037819 */ /* 0x000fe40000011404 */
[----:B------:R-:W-:Y:S02]  /*4c3b0*/  SHF.R.S32.HI R0, RZ, 0x1f, R2 ;  /* 0x0000001fff007819 */ /* 0x000fe40000011402 */
[----:B------:R-:W-:Y:S02]  /*4c3c0*/  CS2R R24, SRZ ;  /* 0x0000000000187805 */ /* 0x000fe4000001ff00 */
[C---:B------:R-:W-:Y:S01]  /*4c3d0*/  SHF.L.U64.HI R3, R4.reuse, 0x2, R3 ;  /* 0x0000000204037819 */ /* 0x040fe20000010203 */
[----:B------:R-:W-:Y:S01]  /*4c3e0*/  IMAD.SHL.U32 R4, R4, 0x4, RZ ;  /* 0x0000000404047824 */ /* 0x000fe200078e00ff */
[C---:B------:R-:W-:Y:S01]  /*4c3f0*/  SHF.L.U64.HI R0, R2.reuse, 0x2, R0 ;  /* 0x0000000202007819 */ /* 0x040fe20000010200 */
[----:B------:R-:W-:Y:S01]  /*4c400*/  IMAD.SHL.U32 R2, R2, 0x4, RZ ;  /* 0x0000000402027824 */ /* 0x000fe200078e00ff */
        /* <DEDUP_REMOVED lines=62> */
[----:B------:R-:W-:Y:S01]  /*4c7f0*/  CS2R R150, SRZ ;  /* 0x0000000000967805 */ /* 0x000fe2000001ff00 */
[----:B------:R-:W-:Y:S01]  /*4c800*/  UMOV UR6, 0x6 ;  /* 0x0000000600067882 */ /* 0x000fe20000000000 */
[----:B------:R-:W-:Y:S01]  /*4c810*/  UMOV UR60, 0xffffffff ;  /* 0xffffffff003c7882 */ /* 0x000fe20000000000 */
[----:B---3--:R-:W-:-:S05]  /*4c820*/  UMOV UR7, URZ ;  /* 0x0000003f00077c82 */ /* 0x008fca0008000000 */
.L_x_1:
[----:B-----5:R-:W-:Y:S01]  /*4c830*/  STL.64 [R1+0x1e88], R250 ;  /* 0x001e88fa01007387 */ /* 0x020fe20000100a00 */
[----:B------:R-:W-:Y:S01]  /*4c840*/  UIADD3 UR60, UR60, 0x1, URZ ;  /* 0x000000013c3c7890 */ /* 0x000fe2000fffe03f */
[----:B------:R-:W-:-:S04]  /*4c850*/  DEPBAR.LE SB0, 0xc ;  /* 0x000083000000791a */ /* 0x000fc80000000000 */
        /* <DEDUP_REMOVED lines=63> */
[----:B-1----:R-:W2:Y:S04]  /*4cc50*/  LDL.LU.64 R124, [R1+0xc00] ;  /* 0x000c0000017c7983 */ /* 0x002ea80000300a00 */
        /* <DEDUP_REMOVED lines=62> */
[----:B------:R-:W2:Y:S01]  /*4d040*/  LDL.LU.64 R250, [R1+0xdf8] ;  /* 0x000df80001fa7983 */ /* 0x000ea20000300a00 */
[----:B------:R-:W-:Y:S01]  /*4d050*/  UISETP.GT.AND UP0, UPT, UR60, 0x7, UPT ;  /* 0x000000073c00788c */ /* 0x000fe2000bf04270 */
[----:B------:R-:W-:Y:S01]  /*4d060*/  MOV R6, UR5 ;  /* 0x0000000500067c02 */ /* 0x000fe20008000f00 */
[----:B------:R-:W-:Y:S01]  /*4d070*/  UMOV UR11, 0x40000040 ;  /* 0x40000040000b7882 */ /* 0x000fe20000000000 */
[----:B------:R-:W-:Y:S01]  /*4d080*/  BAR.SYNC.DEFER_BLOCKING 0x0 ;  /* 0x0000000000007b1d */ /* 0x000fe20000010000 */
[----:B------:R-:W-:Y:S01]  /*4d090*/  USEL UR60, UR60, URZ, !UP0 ;  /* 0x0000003f3c3c7287 */ /* 0x000fe2000c000000 */
[----:B------:R-:W-:-:S03]  /*4d0a0*/  MOV R5, UR4 ;  /* 0x0000000400057c02 */ /* 0x000fc60008000f00 */
[----:B------:R-:W-:Y:S02]  /*4d0b0*/  ULEA UR8, UR60, UR61, 0x10 ;  /* 0x0000003d3c087291 */ /* 0x000fe4000f8e803f */
[----:B------:R-:W-:Y:S01]  /*4d0c0*/  ULEA UR9, UR60, UR61, 0x11 ;  /* 0x0000003d3c097291 */ /* 0x000fe2000f8e883f */
[----:B------:R1:W-:Y:S01]  /*4d0d0*/  STL [R1+0x1c58], R7 ;  /* 0x001c580701007387 */ /* 0x0003e20000100800 */
[----:B------:R-:W-:Y:S02]  /*4d0e0*/  UIADD3 UR8, UR8, 0x100000, URZ ;  /* 0x0010000008087890 */ /* 0x000fe4000fffe03f */
[----:B------:R-:W-:Y:S01]  /*4d0f0*/  USHF.R.U32.HI UR9, URZ, 0x4, UR9 ;  /* 0x000000043f097899 */ /* 0x000fe20008011609 */
[----:B------:R3:W-:Y:S01]  /*4d100*/  STL.64 [R1+0x1bc8], R8 ;  /* 0x001bc80801007387 */ /* 0x0007e20000100a00 */
[----:B------:R-:W-:Y:S02]  /*4d110*/  USHF.R.U32.HI UR8, URZ, 0x4, UR8 ;  /* 0x000000043f087899 */ /* 0x000fe40008011608 */
[----:B------:R-:W-:-:S02]  /*4d120*/  USGXT.U32 UR10, UR9, 0xe ;  /* 0x0000000e090a789a */ /* 0x000fc40008000000 */
[----:B------:R-:W-:Y:S01]  /*4d130*/  USGXT.U32 UR8, UR8, 0xe ;  /* 0x0000000e0808789a */ /* 0x000fe20008000000 */
[----:B-1----:R-:W4:Y:S01]  /*4d140*/  LDL R7, [R1+0x18b8] ;  /* 0x0018b80001077983 */ /* 0x002f220000100800 */
[----:B------:R-:W-:Y:S01]  /*4d150*/  UMOV UR9, 0x40000040 ;  /* 0x4000004000097882 */ /* 0x000fe20000000000 */
[----:B------:R-:W-:Y:S02]  /*4d160*/  UIADD3 UR14, UP1, UR10, 0x2, URZ ;  /* 0x000000020a0e7890 */ /* 0x000fe4000ff3e03f */
[----:B------:R-:W-:Y:S01]  /*4d170*/  UIADD3 UR16, UP0, UR8, 0x2, URZ ;  /* 0x0000000208107890 */ /* 0x000fe2000ff1e03f */
[----:B------:R-:W-:Y:S01]  /*4d180*/  UMOV UR13, URZ ;  /* 0x0000003f000d7c82 */ /* 0x000fe20008000000 */
[----:B------:R-:W-:Y:S01]  /*4d190*/  UMOV UR12, URZ ;  /* 0x0000003f000c7c82 */ /* 0x000fe20008000000 */
[----:B------:R-:W-:Y:S01]  /*4d1a0*/  UIADD3.X UR15, UR13, 0x40000040, URZ, UP1, !UPT ;  /* 0x400000400d0f7890 */ /* 0x000fe20008ffe43f */
[----:B---3--:R-:W3:Y:S01]  /*4d1b0*/  LDL R8, [R1+0x19bc] ;  /* 0x0019bc0001087983 */ /* 0x008ee20000100800 */
[----:B------:R-:W-:-:S02]  /*4d1c0*/  UIADD3.X UR13, UR12, 0x40000040, URZ, UP0, !UPT ;  /* 0x400000400c0d7890 */ /* 0x000fc400087fe43f */
[----:B------:R-:W-:Y:S01]  /*4d1d0*/  UIADD3.64 UR38, UR14, 0x2, URZ ;  /* 0x000000020e267897 */ /* 0x000fe2000fffe03f */
[----:B------:R-:W-:Y:S01]  /*4d1e0*/  UMOV UR12, UR16 ;  /* 0x00000010000c7c82 */ /* 0x000fe20008000000 */
[----:B------:R-:W-:Y:S02]  /*4d1f0*/  UIADD3.64 UR34, UR14, 0x4, URZ ;  /* 0x000000040e227897 */ /* 0x000fe4000fffe03f */
[----:B------:R-:W-:Y:S02]  /*4d200*/  UIADD3.64 UR36, UR12, 0x2, URZ ;  /* 0x000000020c247897 */ /* 0x000fe4000fffe03f */
[----:B------:R-:W-:Y:S02]  /*4d210*/  UIADD3.64 UR32, UR12, 0x4, URZ ;  /* 0x000000040c207897 */ /* 0x000fe4000fffe03f */
[----:B------:R-:W-:Y:S02]  /*4d220*/  UIADD3.64 UR30, UR14, 0x7fe, URZ ;  /* 0x000007fe0e1e7897 */ /* 0x000fe4000fffe03f */
[----:B------:R-:W-:-:S02]  /*4d230*/  UIADD3.64 UR28, UR12, 0x7fe, URZ ;  /* 0x000007fe0c1c7897 */ /* 0x000fc4000fffe03f */
[----:B------:R-:W-:Y:S02]  /*4d240*/  UIADD3.64 UR26, UR14, 0x800, URZ ;  /* 0x000008000e1a7897 */ /* 0x000fe4000fffe03f */
[----:B------:R-:W-:Y:S02]  /*4d250*/  UIADD3.64 UR24, UR12, 0x800, URZ ;  /* 0x000008000c187897 */ /* 0x000fe4000fffe03f */
[----:B------:R-:W-:Y:S02]  /*4d260*/  UIADD3.64 UR22, UR14, 0x802, URZ ;  /* 0x000008020e167897 */ /* 0x000fe4000fffe03f */
[----:B------:R-:W-:Y:S02]  /*4d270*/  UIADD3.64 UR20, UR12, 0x802, URZ ;  /* 0x000008020c147897 */ /* 0x000fe4000fffe03f */
[----:B------:R-:W-:Y:S02]  /*4d280*/  UIADD3.64 UR18, UR14, 0x804, URZ ;  /* 0x000008040e127897 */ /* 0x000fe4000fffe03f */
[----:B------:R-:W-:Y:S01]  /*4d290*/  UIADD3.64 UR16, UR12, 0x804, URZ ;  /* 0x000008040c107897 */ /* 0x000fe2000fffe03f */
[----:B--2---:R-:W-:-:S06]  /*4d2a0*/  WARPGROUP.ARRIVE ;  /* 0x00000000000079c5 */ /* 0x004fcc0000000000 */
[----:B------:R-:W-:Y:S03]  /*4d2b0*/  HGMMA.64x256x8.F32.TF32 R124, gdesc[UR8], R124, gsb0 ;  /* 0x07e00000087c79f0 */ /* 0x000fe6000800287c */
[----:B------:R-:W-:Y:S02]  /*4d2c0*/  WARPGROUP.DEPBAR.LE gsb0, 0x0 ;  /* 0x00008000000079c5 */ /* 0x000fe40000010000 */
[----:B------:R-:W-:-:S15]  /*4d2d0*/  WARPGROUP.ARRIVE ;  /* 0x00000000000079c5 */ /* 0x000fde0000000000 */
[----:B------:R-:W-:-:S08]  /*4d2e0*/  NOP ;  /* 0x0000000000007918 */ /* 0x000fd00000000000 */
        /* <DEDUP_REMOVED lines=26> */
[----:B------:R1:W-:Y:S04]  /*4d490*/  STL.64 [R1+0xc00], R124 ;  /* 0x000c007c01007387 */ /* 0x0003e80000100a00 */
        /* <DEDUP_REMOVED lines=63> */
[----:B-1----:R-:W3:Y:S04]  /*4d890*/  LDL.LU.64 R124, [R1+0x800] ;  /* 0x00080000017c7983 */ /* 0x002ee80000300a00 */
[----:B--2---:R-:W2:Y:S04]  /*4d8a0*/  LDL.LU.64 R126, [R1+0x808] ;  /* 0x00080800017e7983 */ /* 0x004ea80000300a00 */
[----:B----4-:R-:W4:Y:S04]  /*4d8b0*/  LDL.LU.64 R128, [R1+0x810] ;  /* 0x0008100001807983 */ /* 0x010f280000300a00 */
[----:B---3--:R-:W3:Y:S04]  /*4d8c0*/  LDL.LU.64 R130, [R1+0x818] ;  /* 0x0008180001827983 */ /* 0x008ee80000300a00 */
[----:B------:R-:W2:Y:S04]  /*4d8d0*/  LDL.LU.64 R132, [R1+0x820] ;  /* 0x0008200001847983 */ /* 0x000ea80000300a00 */
[----:B------:R-:W4:Y:S04]  /*4d8e0*/  LDL.LU.64 R134, [R1+0x828] ;  /* 0x0008280001867983 */ /* 0x000f280000300a00 */
[----:B------:R-:W3:Y:S04]  /*4d8f0*/  LDL.LU.64 R136, [R1+0x830] ;  /* 0x0008300001887983 */ /* 0x000ee80000300a00 */
[----:B------:R-:W2:Y:S04]  /*4d900*/  LDL.LU.64 R138, [R1+0x838] ;  /* 0x00083800018a7983 */ /* 0x000ea80000300a00 */
[----:B------:R-:W4:Y:S04]  /*4d910*/  LDL.LU.64 R140, [R1+0x840] ;  /* 0x00084000018c7983 */ /* 0x000f280000300a00 */
[----:B------:R-:W3:Y:S04]  /*4d920*/  LDL.LU.64 R142, [R1+0x848] ;  /* 0x00084800018e7983 */ /* 0x000ee80000300a00 */
[----:B------:R-:W2:Y:S04]  /*4d930*/  LDL.LU.64 R144, [R1+0x850] ;  /* 0x0008500001907983 */ /* 0x000ea80000300a00 */
[----:B------:R-:W4:Y:S04]  /*4d940*/  LDL.LU.64 R146, [R1+0x858] ;  /* 0x0008580001927983 */ /* 0x000f280000300a00 */
[----:B------:R-:W3:Y:S04]  /*4d950*/  LDL.LU.64 R148, [R1+0x860] ;  /* 0x0008600001947983 */ /* 0x000ee80000300a00 */
[----:B------:R-:W2:Y:S04]  /*4d960*/  LDL.LU.64 R150, [R1+0x868] ;  /* 0x0008680001967983 */ /* 0x000ea80000300a00 */
[----:B--2---:R-:W-:Y:S04]  /*4d970*/  STL.64 [R1+0x2488], R150 ;  /* 0x0024889601007387 */ /* 0x004fe80000100a00 */
[----:B---3--:R-:W-:Y:S04]  /*4d980*/  STL.64 [R1+0x2480], R148 ;  /* 0x0024809401007387 */ /* 0x008fe80000100a00 */
[----:B----4-:R-:W-:Y:S04]  /*4d990*/  STL.64 [R1+0x2478], R146 ;  /* 0x0024789201007387 */ /* 0x010fe80000100a00 */
        /* <DEDUP_REMOVED lines=125> */
[----:B------:R-:W-:Y:S01]  /*4e170*/  UIADD3.64 UR46, UR14, 0xffe, URZ ;  /* 0x00000ffe0e2e7897 */ /* 0x000fe2000fffe03f */
[----:B------:R-:W-:Y:S01]  /*4e180*/  UMOV UR44, UR8 ;  /* 0x00000008002c7c82 */ /* 0x000fe20008000000 */
[----:B------:R-:W-:Y:S01]  /*4e190*/  UMOV UR45, UR9 ;  /* 0x00000009002d7c82 */ /* 0x000fe20008000000 */
[----:B------:R-:W-:Y:S01]  /*4e1a0*/  UIADD3.64 UR42, UR14, 0x1000, URZ ;  /* 0x000010000e2a7897 */ /* 0x000fe2000fffe03f */
[----:B------:R-:W3:Y:S01]  /*4e1b0*/  LDL.LU.64 R152, [R1+0x870] ;  /* 0x0008700001987983 */ /* 0x000ee20000300a00 */
[----:B------:R-:W-:Y:S01]  /*4e1c0*/  UMOV UR40, UR12 ;  /* 0x0000000c00287c82 */ /* 0x000fe20008000000 */
[----:B------:R-:W-:Y:S01]  /*4e1d0*/  UMOV UR41, UR13 ;  /* 0x0000000d00297c82 */ /* 0x000fe20008000000 */
[----:B------:R-:W-:Y:S01]  /*4e1e0*/  UIADD3.64 UR50, UR14, 0x1004, URZ ;  /* 0x000010040e327897 */ /* 0x000fe2000fffe03f */
[----:B------:R-:W3:Y:S01]  /*4e1f0*/  LDL.LU.64 R154, [R1+0x878] ;  /* 0x00087800019a7983 */ /* 0x000ee20000300a00 */
[----:B--2---:R-:W-:Y:S01]  /*4e200*/  WARPGROUP.ARRIVE ;  /* 0x00000000000079c5 */ /* 0x004fe20000000000 */
[----:B------:R-:W-:Y:S01]  /*4e210*/  UMOV UR4, UR42 ;  /* 0x0000002a00047c82 */ /* 0x000fe20008000000 */
[----:B------:R-:W-:Y:S01]  /*4e220*/  UMOV UR5, UR43 ;  /* 0x0000002b00057c82 */ /* 0x000fe20008000000 */
[----:B------:R-:W-:Y:S01]  /*4e230*/  UMOV UR48, UR32 ;  /* 0x0000002000307c82 */ /* 0x000fe20008000000 */
[----:B------:R-:W-:Y:S01]  /*4e240*/  UMOV UR49, UR33 ;  /* 0x0000002100317c82 */ /* 0x000fe20008000000 */
[----:B------:R-:W-:Y:S01]  /*4e250*/  UIADD3.64 UR54, UR14, 0x17fe, URZ ;  /* 0x000017fe0e367897 */ /* 0x000fe2000fffe03f */
[----:B------:R-:W-:Y:S01]  /*4e260*/  HGMMA.64x256x8.F32.TF32 R24, gdesc[UR44], R24, gsb0 ;  /* 0x07e000002c1879f0 */ /* 0x000fe20008002818 */
[----:B------:R-:W-:Y:S01]  /*4e270*/  UMOV UR52, UR28 ;  /* 0x0000001c00347c82 */ /* 0x000fe20008000000 */
[----:B------:R-:W-:Y:S01]  /*4e280*/  UMOV UR53, UR29 ;  /* 0x0000001d00357c82 */ /* 0x000fe20008000000 */
[----:B------:R-:W-:Y:S01]  /*4e290*/  UIADD3.64 UR58, UR14, 0x1800, URZ ;  /* 0x000018000e3a7897 */ /* 0x000fe2000fffe03f */
[----:B------:R-:W3:Y:S01]  /*4e2a0*/  LDL.LU.64 R156, [R1+0x880] ;  /* 0x00088000019c7983 */ /* 0x000ee20000300a00 */
[----:B------:R-:W-:Y:S01]  /*4e2b0*/  UMOV UR56, UR24 ;  /* 0x0000001800387c82 */ /* 0x000fe20008000000 */
[----:B------:R-:W-:-:S02]  /*4e2c0*/  UMOV UR57, UR25 ;  /* 0x0000001900397c82 */ /* 0x000fc40008000000 */
        /* <DEDUP_REMOVED lines=46> */
[----:B------:R-:W3:Y:S01]  /*4e5b0*/  LDL.LU.64 R250, [R1+0x9f8] ;  /* 0x0009f80001fa7983 */ /* 0x000ee20000300a00 */
[----:B------:R-:W-:-:S02]  /*4e5c0*/  WARPGROUP.DEPBAR.LE gsb0, 0x0 ;  /* 0x00008000000079c5 */ /* 0x000fc40000010000 */
[----:B------:R-:W-:-:S06]  /*4e5d0*/  WARPGROUP.ARRIVE ;  /* 0x00000000000079c5 */ /* 0x000fcc0000000000 */
[----:B------:R-:W-:Y:S01]  /*4e5e0*/  HGMMA.64x256x8.F32.TF32 R24, gdesc[UR40], R24, gsb0 ;  /* 0x07e00000281879f0 */ /* 0x000fe20008002818 */
[----:B------:R-:W-:Y:S01]  /*4e5f0*/  UIADD3.64 UR42, UR14, 0x1002, URZ ;  /* 0x000010020e2a7897 */ /* 0x000fe2000fffe03f */
[----:B------:R-:W-:Y:S01]  /*4e600*/  UMOV UR40, UR36 ;  /* 0x0000002400287c82 */ /* 0x000fe20008000000 */
[----:B------:R-:W-:Y:S01]  /*4e610*/  UMOV UR41, UR37 ;  /* 0x0000002500297c82 */ /* 0x000fe20008000000 */
[----:B------:R-:W-:Y:S02]  /*4e620*/  WARPGROUP.DEPBAR.LE gsb0, 0x0 ;  /* 0x00008000000079c5 */ /* 0x000fe40000010000 */
[----:B------:R-:W-:-:S15]  /*4e630*/  WARPGROUP.ARRIVE ;  /* 0x00000000000079c5 */ /* 0x000fde0000000000 */
[----:B------:R-:W-:-:S07]  /*4e640*/  NOP ;  /* 0x0000000000007918 */ /* 0x000fce0000000000 */
        /* <DEDUP_REMOVED lines=8> */
[----:B------:R-:W-:Y:S01]  /*4e6d0*/  HGMMA.64x256x8.F32.TF32 R24, gdesc[UR52], R24, gsb0 ;  /* 0x07e00000341879f0 */ /* 0x000fe20008002818 */
[----:B------:R-:W-:Y:S01]  /*4e6e0*/  UIADD3.64 UR42, UR14, 0x1802, URZ ;  /* 0x000018020e2a7897 */ /* 0x000fe2000fffe03f */
[----:B------:R-:W-:Y:S01]  /*4e6f0*/  UMOV UR40, UR20 ;  /* 0x0000001400287c82 */ /* 0x000fe20008000000 */
[----:B------:R-:W-:Y:S01]  /*4e700*/  UMOV UR41, UR21 ;  /* 0x0000001500297c82 */ /* 0x000fe20008000000 */
[----:B------:R-:W-:Y:S02]  /*4e710*/  WARPGROUP.DEPBAR.LE gsb0, 0x0 ;  /* 0x00008000000079c5 */ /* 0x000fe40000010000 */
[----:B------:R-:W-:-:S15]  /*4e720*/  WARPGROUP.ARRIVE ;  /* 0x00000000000079c5 */ /* 0x000fde0000000000 */
[----:B------:R-:W-:-:S07]  /*4e730*/  NOP ;  /* 0x0000000000007918 */ /* 0x000fce0000000000 */
[----:B------:R-:W-:Y:S01]  /*4e740*/  HGMMA.64x256x8.F32.TF32 R24, gdesc[UR56], R24, gsb0 ;  /* 0x07e00000381879f0 */ /* 0x000fe20008002818 */
[----:B------:R-:W-:Y:S01]  /*4e750*/  UMOV UR56, UR42 ;  /* 0x0000002a00387c82 */ /* 0x000fe20008000000 */
[----:B------:R-:W-:Y:S01]  /*4e760*/  UMOV UR57, UR43 ;  /* 0x0000002b00397c82 */ /* 0x000fe20008000000 */
        /* <DEDUP_REMOVED lines=90> */
[----:B------:R-:W-:-:S02]  /*4ed10*/  UIADD3.64 UR8, UR12, 0x1fe, URZ ;  /* 0x000001fe0c087897 */ /* 0x000fc4000fffe03f */
[----:B------:R-:W-:Y:S01]  /*4ed20*/  UIADD3.64 UR40, UR12, 0x200, URZ ;  /* 0x000002000c287897 */ /* 0x000fe2000fffe03f */
[----:B------:R-:W2:Y:S01]  /*4ed30*/  LDL.LU.64 R122, [R1+0x2418] ;  /* 0x00241800017a7983 */ /* 0x000ea20000300a00 */
[----:B------:R-:W-:Y:S01]  /*4ed40*/  UMOV UR48, UR42 ;  /* 0x0000002a00307c82 */ /* 0x000fe20008000000 */
[----:B------:R-:W-:Y:S01]  /*4ed50*/  UMOV UR49, UR43 ;  /* 0x0000002b00317c82 */ /* 0x000fe20008000000 */
[----:B------:R-:W-:Y:S01]  /*4ed60*/  UMOV UR42, UR14 ;  /* 0x0000000e002a7c82 */ /* 0x000fe20008000000 */
[----:B------:R-:W-:Y:S01]  /*4ed70*/  UMOV UR43, UR15 ;  /* 0x0000000f002b7c82 */ /* 0x000fe20008000000 */
[----:B------:R-:W-:Y:S01]  /*4ed80*/  UIADD3.64 UR36, UR12, 0x202, URZ ;  /* 0x000002020c247897 */ /* 0x000fe2000fffe03f */
[----:B------:R-:W4:Y:S01]  /*4ed90*/  LDL.LU.64 R120, [R1+0x2410] ;  /* 0x0024100001787983 */ /* 0x000f220000300a00 */
[----:B------:R-:W-:Y:S02]  /*4eda0*/  UIADD3.64 UR32, UR12, 0x204, URZ ;  /* 0x000002040c207897 */ /* 0x000fe4000fffe03f */
[----:B------:R-:W-:Y:S01]  /*4edb0*/  UIADD3.64 UR28, UR12, 0x9fe, URZ ;  /* 0x000009fe0c1c7897 */ /* 0x000fe2000fffe03f */
[----:B------:R-:W4:Y:S01]  /*4edc0*/  LDL.LU.64 R118, [R1+0x2408] ;  /* 0x0024080001767983 */ /* 0x000f220000300a00 */
[----:B------:R-:W-:-:S02]  /*4edd0*/  UIADD3.64 UR24, UR12, 0xa00, URZ ;  /* 0x00000a000c187897 */ /* 0x000fc4000fffe03f */
[----:B------:R-:W-:Y:S01]  /*4ede0*/  UIADD3.64 UR20, UR12, 0xa02, URZ ;  /* 0x00000a020c147897 */ /* 0x000fe2000fffe03f */
[----:B------:R-:W4:Y:S01]  /*4edf0*/  LDL.LU.64 R116, [R1+0x2400] ;  /* 0x0024000001747983 */ /* 0x000f220000300a00 */
[----:B------:R-:W-:-:S03]  /*4ee00*/  UIADD3.64 UR16, UR12, 0xa04, URZ ;  /* 0x00000a040c107897 */ /* 0x000fc6000fffe03f */
        /* <DEDUP_REMOVED lines=46> */
[----:B---3--:R-:W-:-:S06]  /*4f0f0*/  WARPGROUP.ARRIVE ;  /* 0x00000000000079c5 */ /* 0x008fcc0000000000 */
        /* <DEDUP_REMOVED lines=94> */
[----:B-1----:R-:W4:Y:S04]  /*4f6e0*/  LDL.LU.64 R124, [R1+0x400] ;  /* 0x00040000017c7983 */ /* 0x002f280000300a00 */
[----:B---3--:R-:W3:Y:S04]  /*4f6f0*/  LDL.LU.64 R126, [R1+0x408] ;  /* 0x00040800017e7983 */ /* 0x008ee80000300a00 */
[----:B--2---:R-:W2:Y:S04]  /*4f700*/  LDL.LU.64 R128, [R1+0x410] ;  /* 0x0004100001807983 */ /* 0x004ea80000300a00 */
[----:B----4-:R-:W4:Y:S04]  /*4f710*/  LDL.LU.64 R130, [R1+0x418] ;  /* 0x0004180001827983 */ /* 0x010f280000300a00 */
        /* <DEDUP_REMOVED lines=10> */
[----:B---3--:R-:W-:Y:S04]  /*4f7c0*/  STL.64 [R1+0x2288], R150 ;  /* 0x0022889601007387 */ /* 0x008fe80000100a00 */
[----:B----4-:R-:W-:Y:S04]  /*4f7d0*/  STL.64 [R1+0x2280], R148 ;  /* 0x0022809401007387 */ /* 0x010fe80000100a00 */
[----:B--2---:R-:W-:Y:S04]  /*4f7e0*/  STL.64 [R1+0x2278], R146 ;  /* 0x0022789201007387 */ /* 0x004fe80000100a00 */
        /* <DEDUP_REMOVED lines=125> */
[----:B------:R-:W-:Y:S01]  /*4ffc0*/  UMOV UR44, UR8 ;  /* 0x00000008002c7c82 */ /* 0x000fe20008000000 */
[----:B------:R-:W-:Y:S01]  /*4ffd0*/  UMOV UR45, UR9 ;  /* 0x00000009002d7c82 */ /* 0x000fe20008000000 */
[----:B------:R-:W-:Y:S01]  /*4ffe0*/  UMOV UR42, UR4 ;  /* 0x00000004002a7c82 */ /* 0x000fe20008000000 */
[----:B------:R-:W-:Y:S01]  /*4fff0*/  UMOV UR43, UR5 ;  /* 0x00000005002b7c82 */ /* 0x000fe20008000000 */
[----:B--2---:R-:W-:Y:S01]  /*50000*/  WARPGROUP.ARRIVE ;  /* 0x00000000000079c5 */ /* 0x004fe20000000000 */
[----:B------:R-:W2:Y:S01]  /*50010*/  LDL.LU.64 R152, [R1+0x470] ;  /* 0x0004700001987983 */ /* 0x000ea20000300a00 */
[----:B------:R-:W-:-:S03]  /*50020*/  UIADD3.64 UR8, UR14, 0x1002, URZ ;  /* 0x000010020e087897 */ /* 0x000fc6000fffe03f */
[----:B------:R-:W2:Y:S01]  /*50030*/  LDL.LU.64 R154, [R1+0x478] ;  /* 0x00047800019a7983 */ /* 0x000ea20000300a00 */
[----:B------:R-:W-:Y:S03]  /*50040*/  HGMMA.64x256x8.F32.TF32 R24, gdesc[UR44], R24, gsb0 ;  /* 0x07e000002c1879f0 */ /* 0x000fe60008002818 */
        /* <DEDUP_REMOVED lines=48> */
[----:B------:R-:W-:-:S02]  /*50350*/  WARPGROUP.DEPBAR.LE gsb0, 0x0 ;  /* 0x00008000000079c5 */ /* 0x000fc40000010000 */
[----:B------:R-:W-:-:S06]  /*50360*/  WARPGROUP.ARRIVE ;  /* 0x00000000000079c5 */ /* 0x000fcc0000000000 */
[----:B------:R-:W-:Y:S01]  /*50370*/  HGMMA.64x256x8.F32.TF32 R24, gdesc[UR40], R24, gsb0 ;  /* 0x07e00000281879f0 */ /* 0x000fe20008002818 */
[----:B------:R-:W-:Y:S01]  /*50380*/  UMOV UR42, UR8 ;  /* 0x00000008002a7c82 */ /* 0x000fe20008000000 */
[----:B------:R-:W-:Y:S01]  /*50390*/  UMOV UR43, UR9 ;  /* 0x00000009002b7c82 */ /* 0x000fe20008000000 */
[----:B------:R-:W-:Y:S01]  /*503a0*/  UMOV UR40, UR36 ;  /* 0x0000002400287c82 */ /* 0x000fe20008000000 */
[----:B------:R-:W-:Y:S01]  /*503b0*/  UMOV UR41, UR37 ;  /* 0x0000002500297c82 */ /* 0x000fe20008000000 */
[----:B------:R-:W-:Y:S02]  /*503c0*/  WARPGROUP.DEPBAR.LE gsb0, 0x0 ;  /* 0x00008000000079c5 */ /* 0x000fe40000010000 */
[----:B------:R-:W-:-:S15]  /*503d0*/  WARPGROUP.ARRIVE ;  /* 0x00000000000079c5 */ /* 0x000fde0000000000 */
[----:B------:R-:W-:-:S06]  /*503e0*/  NOP ;  /* 0x0000000000007918 */ /* 0x000fcc0000000000 */
        /* <DEDUP_REMOVED lines=120> */
[----:B------:R-:W-:-:S02]  /*50b70*/  UIADD3.64 UR8, UR12, 0x3fe, URZ ;  /* 0x000003fe0c087897 */ /* 0x000fc4000fffe03f */
[----:B------:R-:W-:Y:S01]  /*50b80*/  UIADD3.64 UR40, UR12, 0x400, URZ ;  /* 0x000004000c287897 */ /* 0x000fe2000fffe03f */
[----:B------:R-:W3:Y:S01]  /*50b90*/  LDL.LU.64 R122, [R1+0x2218] ;  /* 0x00221800017a7983 */ /* 0x000ee20000300a00 */
        /* <DEDUP_REMOVED lines=152> */
[----:B-1----:R-:W4:Y:S04]  /*51520*/  LDL.LU.64 R124, [R1] ;  /* 0x00000000017c7983 */ /* 0x002f280000300a00 */
[----:B--2---:R-:W2:Y:S04]  /*51530*/  LDL.LU.64 R126, [R1+0x8] ;  /* 0x00000800017e7983 */ /* 0x004ea80000300a00 */
[----:B---3--:R-:W3:Y:S04]  /*51540*/  LDL.LU.64 R128, [R1+0x10] ;  /* 0x0000100001807983 */ /* 0x008ee80000300a00 */
[----:B----4-:R-:W4:Y:S04]  /*51550*/  LDL.LU.64 R130, [R1+0x18] ;  /* 0x0000180001827983 */ /* 0x010f280000300a00 */
[----:B------:R-:W2:Y:S04]  /*51560*/  LDL.LU.64 R132, [R1+0x20] ;  /* 0x0000200001847983 */ /* 0x000ea80000300a00 */
[----:B------:R-:W3:Y:S04]  /*51570*/  LDL.LU.64 R134, [R1+0x28] ;  /* 0x0000280001867983 */ /* 0x000ee80000300a00 */
[----:B------:R-:W4:Y:S04]  /*51580*/  LDL.LU.64 R136, [R1+0x30] ;  /* 0x0000300001887983 */ /* 0x000f280000300a00 */
[----:B------:R-:W2:Y:S04]  /*51590*/  LDL.LU.64 R138, [R1+0x38] ;  /* 0x00003800018a7983 */ /* 0x000ea80000300a00 */
[----:B------:R-:W3:Y:S04]  /*515a0*/  LDL.LU.64 R140, [R1+0x40] ;  /* 0x00004000018c7983 */ /* 0x000ee80000300a00 */
[----:B------:R-:W4:Y:S04]  /*515b0*/  LDL.LU.64 R142, [R1+0x48] ;  /* 0x00004800018e7983 */ /* 0x000f280000300a00 */
[----:B------:R-:W2:Y:S04]  /*515c0*/  LDL.LU.64 R144, [R1+0x50] ;  /* 0x0000500001907983 */ /* 0x000ea80000300a00 */
[----:B------:R-:W3:Y:S04]  /*515d0*/  LDL.LU.64 R146, [R1+0x58] ;  /* 0x0000580001927983 */ /* 0x000ee80000300a00 */
[----:B------:R-:W4:Y:S04]  /*515e0*/  LDL.LU.64 R148, [R1+0x60] ;  /* 0x0000600001947983 */ /* 0x000f280000300a00 */
[----:B------:R-:W2:Y:S04]  /*515f0*/  LDL.LU.64 R150, [R1+0x68] ;  /* 0x0000680001967983 */ /* 0x000ea80000300a00 */
[----:B--2---:R-:W-:Y:S04]  /*51600*/  STL.64 [R1+0x2088], R150 ;  /* 0x0020889601007387 */ /* 0x004fe80000100a00 */
[----:B----4-:R-:W-:Y:S04]  /*51610*/  STL.64 [R1+0x2080], R148 ;  /* 0x0020809401007387 */ /* 0x010fe80000100a00 */
[----:B---3--:R-:W-:Y:S04]  /*51620*/  STL.64 [R1+0x2078], R146 ;  /* 0x0020789201007387 */ /* 0x008fe80000100a00 */
        /* <DEDUP_REMOVED lines=179> */
[----:B--2---:R-:W-:-:S06]  /*52160*/  WARPGROUP.ARRIVE ;  /* 0x00000000000079c5 */ /* 0x004fcc0000000000 */
[----:B------:R-:W-:Y:S01]  /*52170*/  HGMMA.64x256x8.F32.TF32 R24, gdesc[UR44], R24, gsb0 ;  /* 0x07e000002c1879f0 */ /* 0x000fe20008002818 */
[----:B------:R-:W-:Y:S02]  /*52180*/  UIADD3.64 UR44, UR14, 0x1002, URZ ;  /* 0x000010020e2c7897 */ /* 0x000fe4000fffe03f */
[----:B------:R-:W-:Y:S02]  /*52190*/  WARPGROUP.DEPBAR.LE gsb0, 0x0 ;  /* 0x00008000000079c5 */ /* 0x000fe40000010000 */
[----:B------:R-:W-:-:S15]  /*521a0*/  WARPGROUP.ARRIVE ;  /* 0x00000000000079c5 */ /* 0x000fde0000000000 */
[----:B------:R-:W-:-:S08]  /*521b0*/  NOP ;  /* 0x0000000000007918 */ /* 0x000fd00000000000 */
        /* <DEDUP_REMOVED lines=128> */
[----:B------:R-:W-:Y:S01]  /*529c0*/  UIADD3.64 UR40, UR12, 0x5fe, URZ ;  /* 0x000005fe0c287897 */ /* 0x000fe2000fffe03f */
[----:B------:R-:W-:Y:S01]  /*529d0*/  UMOV UR42, UR10 ;  /* 0x0000000a002a7c82 */ /* 0x000fe20008000000 */
[----:B------:R-:W-:Y:S01]  /*529e0*/  UMOV UR43, UR11 ;  /* 0x0000000b002b7c82 */ /* 0x000fe20008000000 */
[----:B------:R-:W-:Y:S01]  /*529f0*/  UIADD3.64 UR8, UR12, 0x600, URZ ;  /* 0x000006000c087897 */ /* 0x000fe2000fffe03f */
[----:B------:R-:W2:Y:S01]  /*52a00*/  LDL.LU.64 R122, [R1+0x2018] ;  /* 0x00201800017a7983 */ /* 0x000ea20000300a00 */
[----:B------:R-:W-:Y:S01]  /*52a10*/  UMOV UR10, UR14 ;  /* 0x0000000e000a7c82 */ /* 0x000fe20008000000 */
[----:B------:R-:W-:Y:S01]  /*52a20*/  UMOV UR11, UR15 ;  /* 0x0000000f000b7c82 */ /* 0x000fe20008000000 */
[----:B---3--:R-:W-:Y:S01]  /*52a30*/  WARPGROUP.ARRIVE ;  /* 0x00000000000079c5 */ /* 0x008fe20000000000 */
[----:B------:R-:W-:Y:S01]  /*52a40*/  UIADD3.64 UR36, UR12, 0x602, URZ ;  /* 0x000006020c247897 */ /* 0x000fe2000fffe03f */
[----:B------:R-:W2:Y:S04]  /*52a50*/  LDL.LU.64 R120, [R1+0x2010] ;  /* 0x0020100001787983 */ /* 0x000ea80000300a00 */
[----:B------:R-:W-:Y:S01]  /*52a60*/  HGMMA.64x256x8.F32.TF32 R124, gdesc[UR40], R124, gsb0 ;  /* 0x07e00000287c79f0 */ /* 0x000fe2000800287c */
[----:B------:R-:W-:Y:S01]  /*52a70*/  UIADD3.64 UR32, UR12, 0x604, URZ ;  /* 0x000006040c207897 */ /* 0x000fe2000fffe03f */
[----:B------:R-:W2:Y:S01]  /*52a80*/  LDL.LU.64 R118, [R1+0x2008] ;  /* 0x0020080001767983 */ /* 0x000ea20000300a00 */
[----:B------:R-:W-:-:S02]  /*52a90*/  UIADD3.64 UR28, UR12, 0xdfe, URZ ;  /* 0x00000dfe0c1c7897 */ /* 0x000fc4000fffe03f */
[----:B------:R-:W-:Y:S01]  /*52aa0*/  UIADD3.64 UR24, UR12, 0xe00, URZ ;  /* 0x00000e000c187897 */ /* 0x000fe2000fffe03f */
[----:B------:R-:W2:Y:S01]  /*52ab0*/  LDL.LU.64 R116, [R1+0x2000] ;  /* 0x0020000001747983 */ /* 0x000ea20000300a00 */
[----:B------:R-:W-:Y:S01]  /*52ac0*/  UIADD3.64 UR20, UR12, 0xe02, URZ ;  /* 0x00000e020c147897 */ /* 0x000fe2000fffe03f */
[----:B------:R-:W-:Y:S02]  /*52ad0*/  WARPGROUP.DEPBAR.LE gsb0, 0x0 ;  /* 0x00008000000079c5 */ /* 0x000fe40000010000 */
[----:B------:R-:W-:Y:S01]  /*52ae0*/  WARPGROUP.ARRIVE ;  /* 0x00000000000079c5 */ /* 0x000fe20000000000 */
[----:B------:R-:W-:Y:S01]  /*52af0*/  UMOV UR14, UR18 ;  /* 0x00000012000e7c82 */ /* 0x000fe20008000000 */
[----:B------:R-:W-:Y:S01]  /*52b00*/  UMOV UR15, UR19 ;  /* 0x00000013000f7c82 */ /* 0x000fe20008000000 */
[----:B------:R-:W2:-:S15]  /*52b10*/  LDL.LU.64 R114, [R1+0x1ff8] ;  /* 0x001ff80001727983 */ /* 0x000e9e0000300a00 */
[----:B------:R-:W-:Y:S01]  /*52b20*/  HGMMA.64x256x8.F32.TF32 R124, gdesc[UR8], R124, gsb0 ;  /* 0x07e00000087c79f0 */ /* 0x000fe2000800287c */
[----:B------:R-:W-:Y:S01]  /*52b30*/  UIADD3.64 UR12, UR12, 0xe04, URZ ;  /* 0x00000e040c0c7897 */ /* 0x000fe2000fffe03f */
        /* <DEDUP_REMOVED lines=69> */
[----:B------:R-:W-:Y:S04]  /*52f90*/  STL.64 [R1], R124 ;  /* 0x0000007c01007387 */ /* 0x000fe80000100a00 */
        /* <DEDUP_REMOVED lines=131> */
[----:B--2---:R-:W-:-:S06]  /*537d0*/  WARPGROUP.ARRIVE ;  /* 0x00000000000079c5 */ /* 0x004fcc0000000000 */
[----:B------:R-:W-:Y:S01]  /*537e0*/  HGMMA.64x256x8.F32.TF32 R24, gdesc[UR40], R24, gsb0 ;  /* 0x07e00000281879f0 */ /* 0x000fe20008002818 */
[----:B------:R-:W-:Y:S01]  /*537f0*/  UMOV UR38, UR44 ;  /* 0x0000002c00267c82 */ /* 0x000fe20008000000 */
[----:B------:R-:W-:Y:S01]  /*53800*/  UMOV UR39, UR45 ;  /* 0x0000002d00277c82 */ /* 0x000fe20008000000 */
[----:B------:R-:W-:Y:S02]  /*53810*/  WARPGROUP.DEPBAR.LE gsb0, 0x0 ;  /* 0x00008000000079c5 */ /* 0x000fe40000010000 */
[----:B------:R-:W-:-:S15]  /*53820*/  WARPGROUP.ARRIVE ;  /* 0x00000000000079c5 */ /* 0x000fde0000000000 */
[----:B------:R-:W-:-:S08]  /*53830*/  NOP ;  /* 0x0000000000007918 */ /* 0x000fd00000000000 */
        /* <DEDUP_REMOVED lines=25> */
[----:B------:R-:W-:Y:S02]  /*539d0*/  R2UR UR52, R7 ;  /* 0x00000000073472ca */ /* 0x000fe400000e0000 */
[----:B------:R-:W2:Y:S01]  /*539e0*/  LDL R7, [R1+0x18bc] ;  /* 0x0018bc0001077983 */ /* 0x000ea20000100800 */
[----:B------:R-:W-:Y:S01]  /*539f0*/  UMOV UR14, UR48 ;  /* 0x00000030000e7c82 */ /* 0x000fe20008000000 */
[----:B------:R-:W-:Y:S01]  /*53a00*/  UMOV UR15, UR49 ;  /* 0x00000031000f7c82 */ /* 0x000fe20008000000 */
[----:B------:R-:W-:Y:S02]  /*53a10*/  WARPGROUP.DEPBAR.LE gsb0, 0x0 ;  /* 0x00008000000079c5 */ /* 0x000fe40000010000 */
[----:B------:R-:W-:-:S15]  /*53a20*/  WARPGROUP.ARRIVE ;  /* 0x00000000000079c5 */ /* 0x000fde0000000000 */
[----:B------:R-:W-:-:S05]  /*53a30*/  NOP ;  /* 0x0000000000007918 */ /* 0x000fca0000000000 */
[----:B------:R-:W-:Y:S03]  /*53a40*/  HGMMA.64x256x8.F32.TF32 R24, gdesc[UR20], R24, gsb0 ;  /* 0x07e00000141879f0 */ /* 0x000fe60008002818 */
[----:B------:R-:W1:Y:S01]  /*53a50*/  S2R R9, SR_TID.X ;  /* 0x0000000000097919 */ /* 0x000e620000002100 */
[----:B------:R-:W-:Y:S01]  /*53a60*/  UIADD3 UR6, UR6, 0x1, URZ ;  /* 0x0000000106067890 */ /* 0x000fe2000fffe03f */
[----:B------:R-:W-:-:S03]  /*53a70*/  R2UR UR53, R8 ;  /* 0x00000000083572ca */ /* 0x000fc600000e0000 */
[----:B------:R-:W-:-:S04]  /*53a80*/  UISETP.GT.AND UP2, UPT, UR6, 0x7, UPT ;  /* 0x000000070600788c */ /* 0x000fc8000bf44270 */
[----:B------:R-:W-:-:S04]  /*53a90*/  USEL UR6, UR6, URZ, !UP2 ;  /* 0x0000003f06067287 */ /* 0x000fc8000d000000 */
[----:B------:R-:W-:Y:S01]  /*53aa0*/  ULEA UR10, UR6, UR61, 0x10 ;  /* 0x0000003d060a7291 */ /* 0x000fe2000f8e803f */
[----:B------:R-:W-:-:S05]  /*53ab0*/  R2UR UR4, R5 ;  /* 0x00000000050472ca */ /* 0x000fca00000e0000 */
[----:B------:R-:W-:Y:S02]  /*53ac0*/  IMAD.U32 R5, RZ, RZ, UR10 ;  /* 0x0000000aff057e24 */ /* 0x000fe4000f8e00ff */
[C---:B-1----:R-:W-:Y:S01]  /*53ad0*/  IMAD.SHL.U32 R8, R9.reuse, 0x10, RZ ;  /* 0x0000001009087824 */ /* 0x042fe200078e00ff */
[----:B------:R-:W-:-:S04]  /*53ae0*/  LOP3.LUT R9, R9, 0x7f, RZ, 0xc0, !PT ;  /* 0x0000007f09097812 */ /* 0x000fc800078ec0ff */
[----:B------:R-:W-:-:S05]  /*53af0*/  LOP3.LUT R8, R8, 0x70, RZ, 0xc0, !PT ;  /* 0x0000007008087812 */ /* 0x000fca00078ec0ff */
[----:B------:R-:W-:Y:S01]  /*53b00*/  IMAD R8, R9, 0x80, R8 ;  /* 0x0000008009087824 */ /* 0x000fe200078e0208 */
[----:B------:R-:W-:-:S04]  /*53b10*/  R2UR UR5, R6 ;  /* 0x00000000060572ca */ /* 0x000fc800000e0000 */
[----:B------:R-:W-:Y:S02]  /*53b20*/  IADD3 R5, R8, 0x100000, R5 ;  /* 0x0010000008057810 */ /* 0x000fe40007ffe005 */
[----:B------:R-:W3:Y:S04]  /*53b30*/  LDL.LU R8, [R1+0x103c] ;  /* 0x00103c0001087983 */ /* 0x000ee80000300800 */
[----:B------:R-:W4:Y:S04]  /*53b40*/  LDL.LU R9, [R1+0x1044] ;  /* 0x0010440001097983 */ /* 0x000f280000300800 */
[----:B------:R-:W4:Y:S01]  /*53b50*/  LDL.LU R6, [R1+0x1054] ;  /* 0x0010540001067983 */ /* 0x000f220000300800 */
[----:B------:R-:W-:-:S02]  /*53b60*/  WARPGROUP.DEPBAR.LE gsb0, 0x0 ;  /* 0x00008000000079c5 */ /* 0x000fc40000010000 */
[----:B------:R-:W-:-:S06]  /*53b70*/  WARPGROUP.ARRIVE ;  /* 0x00000000000079c5 */ /* 0x000fcc0000000000 */
[----:B------:R-:W-:Y:S01]  /*53b80*/  HGMMA.64x256x8.F32.TF32 R24, gdesc[UR12], R24, gsb0 ;  /* 0x07e000000c1879f0 */ /* 0x000fe20008002818 */
[----:B--2---:R-:W-:Y:S02]  /*53b90*/  R2UR UR11, R7 ;  /* 0x00000000070b72ca */ /* 0x004fe400000e0000 */
[----:B------:R-:W-:Y:S02]  /*53ba0*/  WARPGROUP.DEPBAR.LE gsb0, 0x0 ;  /* 0x00008000000079c5 */ /* 0x000fe40000010000 */
[----:B------:R1:W-:Y:S04]  /*53bb0*/  STL [R1+0x1c8c], R105 ;  /* 0x001c8c6901007387 */ /* 0x0003e80000100800 */
[----:B-1----:R-:W2:Y:S04]  /*53bc0*/  LDL.LU R105, [R1+0x104c] ;  /* 0x00104c0001697983 */ /* 0x002ea80000300800 */
[----:B------:R1:W-:Y:S04]  /*53bd0*/  STL [R1+0x1c88], R106 ;  /* 0x001c886a01007387 */ /* 0x0003e80000100800 */
[----:B-1----:R-:W2:Y:S04]  /*53be0*/  LDL.LU R106, [R1+0x1040] ;  /* 0x00104000016a7983 */ /* 0x002ea80000300800 */
[----:B------:R1:W-:Y:S04]  /*53bf0*/  STL [R1+0x1c84], R107 ;  /* 0x001c846b01007387 */ /* 0x0003e80000100800 */
[----:B-1----:R-:W2:Y:S04]  /*53c00*/  LDL.LU R107, [R1+0x1048] ;  /* 0x00104800016b7983 */ /* 0x002ea80000300800 */
[----:B------:R1:W-:Y:S04]  /*53c10*/  STL [R1+0x1c80], R108 ;  /* 0x001c806c01007387 */ /* 0x0003e80000100800 */
[----:B-1----:R-:W2:Y:S04]  /*53c20*/  LDL.LU R108, [R1+0x1038] ;  /* 0x00103800016c7983 */ /* 0x002ea80000300800 */
[----:B------:R-:W-:Y:S04]  /*53c30*/  STL [R1+0x1c7c], R109 ;  /* 0x001c7c6d01007387 */ /* 0x000fe80000100800 */
[----:B------:R1:W-:Y:S04]  /*53c40*/  STL [R1+0x1c78], R110 ;  /* 0x001c786e01007387 */ /* 0x0003e80000100800 */
[----:B-1----:R-:W2:Y:S04]  /*53c50*/  LDL.LU R110, [R1+0x1050] ;  /* 0x00105000016e7983 */ /* 0x002ea80000300800 */
[----:B------:R-:W-:Y:S04]  /*53c60*/  STL [R1+0x1c74], R111 ;  /* 0x001c746f01007387 */ /* 0x000fe80000100800 */
[----:B------:R1:W-:Y:S04]  /*53c70*/  STL [R1+0x1c70], R112 ;  /* 0x001c707001007387 */ /* 0x0003e80000100800 */
[----:B------:R4:W-:Y:S04]  /*53c80*/  STL [R1+0x1c6c], R113 ;  /* 0x001c6c7101007387 */ /* 0x0009e80000100800 */
[----:B------:R-:W-:Y:S04]  /*53c90*/  STL [R1+0x1c68], R114 ;  /* 0x001c687201007387 */ /* 0x000fe80000100800 */
[----:B------:R-:W-:Y:S04]  /*53ca0*/  STL [R1+0x1c64], R115 ;  /* 0x001c647301007387 */ /* 0x000fe80000100800 */
[----:B------:R-:W-:Y:S04]  /*53cb0*/  STL [R1+0x1c60], R116 ;  /* 0x001c607401007387 */ /* 0x000fe80000100800 */
[----:B------:R-:W-:Y:S04]  /*53cc0*/  STL [R1+0x1c5c], R117 ;  /* 0x001c5c7501007387 */ /* 0x000fe80000100800 */
        /* <DEDUP_REMOVED lines=17> */
[----:B------:R-:W2:Y:S04]  /*53de0*/  LDL.LU R109, [R1+0x1058] ;  /* 0x00105800016d7983 */ /* 0x000ea80000300800 */
[----:B------:R-:W2:Y:S01]  /*53df0*/  LDL.LU R7, [R1+0x105c] ;  /* 0x00105c0001077983 */ /* 0x000ea20000300800 */
[----:B------:R-:W-:-:S04]  /*53e00*/  UIMAD UR9, UR7, -0x40, UR53 ;  /* 0xffffffc0070978a4 */ /* 0x000fc8000f8e0235 */
[----:B------:R-:W-:Y:S02]  /*53e10*/  UISETP.GT.AND UP1, UPT, UR9, URZ, UPT ;  /* 0x0000003f0900728c */ /* 0x000fe4000bf24270 */
[----:B------:R-:W-:Y:S02]  /*53e20*/  UISETP.GE.AND UP0, UPT, UR7, UR52, UPT ;  /* 0x000000340700728c */ /* 0x000fe4000bf06270 */
[----:B------:R-:W-:-:S04]  /*53e30*/  USEL UR8, URZ, 0x4, !UP1 ;  /* 0x000000043f087887 */ /* 0x000fc8000c800000 */
[----:B------:R-:W-:Y:S01]  /*53e40*/  USEL UR8, UR8, URZ, !UP0 ;  /* 0x0000003f08087287 */ /* 0x000fe2000c000000 */
[----:B------:R-:W-:Y:S01]  /*53e50*/  BAR.SYNC.DEFER_BLOCKING 0x0 ;  /* 0x0000000000007b1d */ /* 0x000fe20000010000 */
[----:B------:R-:W-:-:S04]  /*53e60*/  IADD3 R252, P1, R252, R4, RZ ;  /* 0x00000004fcfc7210 */ /* 0x000fc80007f3e0ff */
[----:B------:R-:W-:Y:S02]  /*53e70*/  ISETP.NE.U32.AND P0, PT, RZ, UR8, PT ;  /* 0x00000008ff007c0c */ /* 0x000fe4000bf05070 */
[----:B------:R-:W-:Y:S02]  /*53e80*/  IADD3.X R11, R11, R3, RZ, P1, !PT ;  /* 0x000000030b0b7210 */ /* 0x000fe40000ffe4ff */
[----:B---3--:R-:W-:Y:S01]  /*53e90*/  IADD3 R8, P1, R8, R4, RZ ;  /* 0x0000000408087210 */ /* 0x008fe20007f3e0ff */
[----:B-1----:R-:W-:Y:S02]  /*53ea0*/  IMAD.MOV.U32 R112, RZ, RZ, R252 ;  /* 0x000000ffff707224 */ /* 0x002fe400078e00fc */
[----:B----4-:R-:W-:Y:S02]  /*53eb0*/  IMAD.MOV.U32 R113, RZ, RZ, R11 ;  /* 0x000000ffff717224 */ /* 0x010fe400078e000b */
[----:B------:R-:W-:Y:S01]  /*53ec0*/  STL [R1+0x103c], R8 ;  /* 0x00103c0801007387 */ /* 0x000fe20000100800 */
[----:B------:R-:W-:-:S03]  /*53ed0*/  UISETP.GT.AND UP1, UPT, UR9, 0x1, UPT ;  /* 0x000000010900788c */ /* 0x000fc6000bf24270 */
[----:B------:R-:W-:Y:S01]  /*53ee0*/  @!PT LDS RZ, [RZ] ;  /* 0x00000000fffff984 */ /* 0x000fe20000000800 */
[----:B------:R-:W-:Y:S01]  /*53ef0*/  @!PT LDS RZ, [RZ] ;  /* 0x00000000fffff984 */ /* 0x000fe20000000800 */
[----:B------:R-:W-:Y:S01]  /*53f00*/  @!PT LDS RZ, [RZ] ;  /* 0x00000000fffff984 */ /* 0x000fe20000000800 */
[----:B------:R1:W-:Y:S01]  /*53f10*/  LDGSTS.E [R5], desc[UR4][R112.64], P0 ;  /* 0x0000000070057fae */ /* 0x0003e20008121844 */
[----:B------:R-:W-:Y:S01]  /*53f20*/  USEL UR8, URZ, 0x4, !UP1 ;  /* 0x000000043f087887 */ /* 0x000fe2000c800000 */
[----:B-1----:R-:W-:-:S03]  /*53f30*/  MOV R112, R8 ;  /* 0x0000000800707202 */ /* 0x002fc60000000f00 */
[----:B------:R-:W-:Y:S01]  /*53f40*/  USEL UR8, UR8, URZ, !UP0 ;  /* 0x0000003f08087287 */ /* 0x000fe2000c000000 */
[-C--:B------:R-:W-:Y:S01]  /*53f50*/  IADD3 R6, P3, R6, R4.reuse, RZ ;  /* 0x0000000406067210 */ /* 0x080fe20007f7e0ff */
[----:B------:R-:W-:Y:S01]  /*53f60*/  UISETP.GT.AND UP1, UPT, UR9, 0x2, UPT ;  /* 0x000000020900788c */ /* 0x000fe2000bf24270 */
[----:B--2---:R-:W-:Y:S01]  /*53f70*/  IADD3 R105, P2, R105, R4, RZ ;  /* 0x0000000469697210 */ /* 0x004fe20007f5e0ff */
[----:B------:R-:W-:-:S04]  /*53f80*/  IMAD.X R108, R108, 0x1, R3, P1 ;  /* 0x000000016c6c7824 */ /* 0x000fc800008e0603 */
[----:B------:R-:W-:Y:S01]  /*53f90*/  IMAD.MOV.U32 R113, RZ, RZ, R108 ;  /* 0x000000ffff717224 */ /* 0x000fe200078e006c */
[----:B------:R1:W-:Y:S01]  /*53fa0*/  STL [R1+0x1038], R108 ;  /* 0x0010386c01007387 */ /* 0x0003e20000100800 */
[----:B------:R-:W-:-:S03]  /*53fb0*/  IADD3 R9, P1, R9, R4, RZ ;  /* 0x0000000409097210 */ /* 0x000fc60007f3e0ff */
[----:B------:R2:W-:Y:S04]  /*53fc0*/  LDGSTS.E [R5+0x4000], desc[UR4][R112.64], P0 ;  /* 0x0400000070057fae */ /* 0x0005e80008121844 */
[----:B-1----:R-:W3:Y:S04]  /*53fd0*/  LDL.LU R108, [R1+0x1060] ;  /* 0x00106000016c7983 */ /* 0x002ee80000300800 */
[----:B------:R-:W4:Y:S01]  /*53fe0*/  LDL.LU R8, [R1+0x1064] ;  /* 0x0010640001087983 */ /* 0x000f220000300800 */
[----:B------:R-:W-:Y:S01]  /*53ff0*/  ISETP.NE.U32.AND P0, PT, RZ, UR8, PT ;  /* 0x00000008ff007c0c */ /* 0x000fe2000bf05070 */
[----:B------:R-:W-:-:S02]  /*54000*/  IMAD.X R106, R106, 0x1, R3, P1 ;  /* 0x000000016a6a7824 */ /* 0x000fc400008e0603 */
[----:B------:R-:W-:Y:S01]  /*54010*/  STL [R1+0x1044], R9 ;  /* 0x0010440901007387 */ /* 0x000fe20000100800 */
[----:B------:R-:W-:Y:S02]  /*54020*/  IMAD.X R107, R107, 0x1, R3, P2 ;  /* 0x000000016b6b7824 */ /* 0x000fe400010e0603 */
[----:B--2---:R-:W-:Y:S01]  /*54030*/  IMAD.MOV.U32 R112, RZ, RZ, R9 ;  /* 0x000000ffff707224 */ /* 0x004fe200078e0009 */
[----:B------:R1:W-:Y:S01]  /*54040*/  STL [R1+0x1040], R106 ;  /* 0x0010406a01007387 */ /* 0x0003e20000100800 */
[----:B------:R-:W-:Y:S01]  /*54050*/  MOV R113, R106 ;  /* 0x0000006a00717202 */ /* 0x000fe20000000f00 */
[----:B------:R-:W-:Y:S01]  /*54060*/  IMAD.X R110, R110, 0x1, R3, P3 ;  /* 0x000000016e6e7824 */ /* 0x000fe200018e0603 */
[----:B------:R-:W-:-:S03]  /*54070*/  USEL UR8, URZ, 0x4, !UP1 ;  /* 0x000000043f087887 */ /* 0x000fc6000c800000 */
[----:B------:R2:W-:Y:S04]  /*54080*/  LDGSTS.E [R5+0x4], desc[UR4][R112.64], P0 ;  /* 0x0000400070057fae */ /* 0x0005e80008121844 */
[----:B-1----:R-:W3:Y:S04]  /*54090*/  LDL.LU R106, [R1+0x106c] ;  /* 0x00106c00016a7983 */ /* 0x002ee80000300800 */
[----:B------:R-:W3:Y:S04]  /*540a0*/  LDL.LU R9, [R1+0x1234] ;  /* 0x0012340001097983 */ /* 0x000ee80000300800 */
[----:B------:R-:W-:Y:S01]  /*540b0*/  STL [R1+0x104c], R105 ;  /* 0x00104c6901007387 */ /* 0x000fe20000100800 */
[----:B--2---:R-:W-:-:S03]  /*540c0*/  MOV R113, R107 ;  /* 0x0000006b00717202 */ /* 0x004fc60000000f00 */
[----:B------:R1:W-:Y:S01]  /*540d0*/  STL [R1+0x1048], R107 ;  /* 0x0010486b01007387 */ /* 0x0003e20000100800 */
[----:B------:R-:W-:-:S03]  /*540e0*/  IMAD.MOV.U32 R112, RZ, RZ, R105 ;  /* 0x000000ffff707224 */ /* 0x000fc600078e0069 */
[----:B------:R-:W-:Y:S01]  /*540f0*/  STL [R1+0x1054], R6 ;  /* 0x0010540601007387 */ /* 0x000fe20000100800 */
[----:B------:R-:W-:-:S03]  /*54100*/  USEL UR8, UR8, URZ, !UP0 ;  /* 0x0000003f08087287 */ /* 0x000fc6000c000000 */
[----:B------:R2:W-:Y:S04]  /*54110*/  STL [R1+0x1050], R110 ;  /* 0x0010506e01007387 */ /* 0x0005e80000100800 */
[----:B-1----:R-:W3:Y:S04]  /*54120*/  LDL.LU R107, [R1+0x1068] ;  /* 0x00106800016b7983 */ /* 0x002ee80000300800 */
[----:B------:R-:W3:Y:S01]  /*54130*/  LDL.LU R105, [R1+0x1230] ;  /* 0x0012300001697983 */ /* 0x000ee20000300800 */
[----:B------:R-:W-:-:S03]  /*54140*/  ISETP.NE.U32.AND P1, PT, RZ, UR8, PT ;  /* 0x00000008ff007c0c */ /* 0x000fc6000bf25070 */
[----:B------:R-:W-:Y:S01]  /*54150*/  LDGSTS.E [R5+0x4004], desc[UR4][R112.64], P0 ;  /* 0x0400400070057fae */ /* 0x000fe20008121844 */
[----:B------:R-:W-:Y:S02]  /*54160*/  IMAD.MOV.U32 R111, RZ, RZ, R110 ;  /* 0x000000ffff6f7224 */ /* 0x000fe400078e006e */
[----:B--2---:R-:W-:Y:S02]  /*54170*/  IMAD.MOV.U32 R110, RZ, RZ, R6 ;  /* 0x000000ffff6e7224 */ /* 0x004fe400078e0006 */
[----:B------:R-:W2:Y:S05]  /*54180*/  LDL.LU R6, [R1+0x123c] ;  /* 0x00123c0001067983 */ /* 0x000eaa0000300800 */
[----:B------:R1:W-:Y:S01]  /*54190*/  LDGSTS.E [R5+0x8], desc[UR4][R110.64], P1 ;  /* 0x000080006e057fae */ /* 0x0003e20008921844 */
[----:B------:R-:W-:-:S05]  /*541a0*/  IADD3 R7, P0, R7, R4, RZ ;  /* 0x0000000407077210 */ /* 0x000fca0007f1e0ff */
[----:B------:R-:W-:Y:S01]  /*541b0*/  IMAD.X R109, R109, 0x1, R3, P0 ;  /* 0x000000016d6d7824 */ /* 0x000fe200000e0603 */
[----:B------:R1:W-:Y:S02]  /*541c0*/  STL [R1+0x105c], R7 ;  /* 0x00105c0701007387 */ /* 0x0003e40000100800 */
[----:B-1----:R-:W-:Y:S02]  /*541d0*/  MOV R110, R7 ;  /* 0x00000007006e7202 */ /* 0x002fe40000000f00 */
[----:B------:R1:W-:Y:S04]  /*541e0*/  STL [R1+0x1058], R109 ;  /* 0x0010586d01007387 */ /* 0x0003e80000100800 */
[----:B------:R-:W2:Y:S01]  /*541f0*/  LDL.LU R7, [R1+0x1238] ;  /* 0x0012380001077983 */ /* 0x000ea20000300800 */
[----:B------:R-:W-:Y:S01]  /*54200*/  UISETP.GT.AND UP1, UPT, UR9, 0x3, UPT ;  /* 0x000000030900788c */ /* 0x000fe2000bf24270 */
[----:B------:R-:W-:-:S03]  /*54210*/  IMAD.MOV.U32 R111, RZ, RZ, R109 ;  /* 0x000000ffff6f7224 */ /* 0x000fc600078e006d */
[----:B------:R-:W-:Y:S02]  /*54220*/  USEL UR8, URZ, 0x4, !UP1 ;  /* 0x000000043f087887 */ /* 0x000fe4000c800000 */
[----:B------:R-:W-:Y:S02]  /*54230*/  LDGSTS.E [R5+0x4008], desc[UR4][R110.64], P1 ;  /* 0x040080006e057fae */ /* 0x000fe40008921844 */
[----:B------:R-:W-:-:S06]  /*54240*/  USEL UR8, UR8, URZ, !UP0 ;  /* 0x0000003f08087287 */ /* 0x000fcc000c000000 */
[----:B------:R-:W-:Y:S01]  /*54250*/  ISETP.NE.U32.AND P0, PT, RZ, UR8, PT ;  /* 0x00000008ff007c0c */ /* 0x000fe2000bf05070 */
[----:B------:R-:W-:-:S04]  /*54260*/  UISETP.GT.AND UP1, UPT, UR9, 0x20, UPT ;  /* 0x000000200900788c */ /* 0x000fc8000bf24270 */
[----:B------:R-:W-:-:S04]  /*54270*/  USEL UR8, URZ, 0x4, !UP1 ;  /* 0x000000043f087887 */ /* 0x000fc8000c800000 */
[----:B------:R-:W-:Y:S01]  /*54280*/  USEL UR8, UR8, URZ, !UP0 ;  /* 0x0000003f08087287 */ /* 0x000fe2000c000000 */
[----:B----4-:R-:W-:-:S05]  /*54290*/  IADD3 R8, P1, R8, R4, RZ ;  /* 0x0000000408087210 */ /* 0x010fca0007f3e0ff */
[----:B---3--:R-:W-:Y:S01]  /*542a0*/  IMAD.X R108, R108, 0x1, R3, P1 ;  /* 0x000000016c6c7824 */ /* 0x008fe200008e0603 */
[----:B------:R-:W-:Y:S03]  /*542b0*/  STL [R1+0x1064], R8 ;  /* 0x0010640801007387 */ /* 0x000fe60000100800 */
[----:B-1----:R-:W-:Y:S01]  /*542c0*/  IMAD.MOV.U32 R109, RZ, RZ, R108 ;  /* 0x000000ffff6d7224 */ /* 0x002fe200078e006c */
[----:B------:R1:W-:Y:S04]  /*542d0*/  STL [R1+0x1060], R108 ;  /* 0x0010606c01007387 */ /* 0x0003e80000100800 */
[----:B------:R-:W3:Y:S04]  /*542e0*/  LDL.LU R111, [R1+0x1244] ;  /* 0x00124400016f7983 */ /* 0x000ee80000300800 */
[----:B------:R-:W4:Y:S01]  /*542f0*/  LDL.LU R112, [R1+0x1240] ;  /* 0x0012400001707983 */ /* 0x000f220000300800 */
[----:B-1----:R-:W-:-:S03]  /*54300*/  MOV R108, R8 ;  /* 0x00000008006c7202 */ /* 0x002fc60000000f00 */
[----:B------:R-:W4:Y:S04]  /*54310*/  LDL.LU R110, [R1+0x1248] ;  /* 0x00124800016e7983 */ /* 0x000f280000300800 */
[----:B------:R-:W-:Y:S01]  /*54320*/  LDGSTS.E [R5+0xc], desc[UR4][R108.64], P0 ;  /* 0x0000c0006c057fae */ /* 0x000fe20008121844 */
[----:B------:R-:W-:-:S03]  /*54330*/  IADD3 R106, P2, R106, R4, RZ ;  /* 0x000000046a6a7210 */ /* 0x000fc60007f5e0ff */
[----:B------:R-:W4:Y:S04]  /*54340*/  LDL.LU R109, [R1+0x124c] ;  /* 0x00124c00016d7983 */ /* 0x000f280000300800 */
[----:B------:R-:W4:Y:S04]  /*54350*/  LDL.LU R108, [R1+0x1250] ;  /* 0x00125000016c7983 */ /* 0x000f280000300800 */
[----:B------:R-:W4:Y:S01]  /*54360*/  LDL.LU R8, [R1+0x1254] ;  /* 0x0012540001087983 */ /* 0x000f220000300800 */
[----:B------:R-:W-:Y:S02]  /*54370*/  IADD3 R9, P3, R9, R4, RZ ;  /* 0x0000000409097210 */ /* 0x000fe40007f7e0ff */
[----:B------:R-:W-:Y:S01]  /*54380*/  ISETP.NE.U32.AND P1, PT, RZ, UR8, PT ;  /* 0x00000008ff007c0c */ /* 0x000fe2000bf25070 */
[----:B------:R-:W-:-:S02]  /*54390*/  IMAD.X R107, R107, 0x1, R3, P2 ;  /* 0x000000016b6b7824 */ /* 0x000fc400010e0603 */
[----:B------:R-:W-:Y:S01]  /*543a0*/  IMAD.X R105, R105, 0x1, R3, P3 ;  /* 0x0000000169697824 */ /* 0x000fe200018e0603 */
[----:B------:R1:W-:Y:S04]  /*543b0*/  STL [R1+0x106c], R106 ;  /* 0x00106c6a01007387 */ /* 0x0003e80000100800 */
[----:B------:R1:W-:Y:S04]  /*543c0*/  STL [R1+0x1068], R107 ;  /* 0x0010686b01007387 */ /* 0x0003e80000100800 */
[----:B------:R1:W-:Y:S04]  /*543d0*/  LDGSTS.E [R5+0x400c], desc[UR4][R106.64], P0 ;  /* 0x0400c0006a057fae */ /* 0x0003e80008121844 */
[----:B------:R2:W-:Y:S01]  /*543e0*/  STL [R1+0x1234], R9 ;  /* 0x0012340901007387 */ /* 0x0005e20000100800 */
[----:B-1----:R-:W-:Y:S01]  /*543f0*/  IMAD.MOV.U32 R106, RZ, RZ, R9 ;  /* 0x000000ffff6a7224 */ /* 0x002fe200078e0009 */
[----:B------:R-:W-:-:S02]  /*54400*/  MOV R107, R105 ;  /* 0x00000069006b7202 */ /* 0x000fc40000000f00 */
[----:B------:R-:W-:Y:S04]  /*54410*/  STL [R1+0x1230], R105 ;  /* 0x0012306901007387 */ /* 0x000fe80000100800 */
[----:B------:R1:W-:Y:S01]  /*54420*/  LDGSTS.E [R5+0x8000], desc[UR4][R106.64], P1 ;  /* 0x080000006a057fae */ /* 0x0003e20008921844 */
[----:B--2---:R-:W-:-:S03]  /*54430*/  IADD3 R6, P0, R6, R4, RZ ;  /* 0x0000000406067210 */ /* 0x004fc60007f1e0ff */
[----:B------:R-:W1:Y:S04]  /*54440*/  LDL.LU R107, [R1+0x1258] ;  /* 0x00125800016b7983 */ /* 0x000e680000300800 */
[----:B------:R-:W2:Y:S04]  /*54450*/  LDL.LU R9, [R1+0x125c] ;  /* 0x00125c0001097983 */ /* 0x000ea80000300800 */
[----:B------:R-:W-:Y:S01]  /*54460*/  STL [R1+0x123c], R6 ;  /* 0x00123c0601007387 */ /* 0x000fe20000100800 */
[----:B------:R-:W-:-:S05]  /*54470*/  IMAD.X R7, R7, 0x1, R3, P0 ;  /* 0x0000000107077824 */ /* 0x000fca00000e0603 */
[----:B------:R3:W-:Y:S04]  /*54480*/  STL [R1+0x1238], R7 ;  /* 0x0012380701007387 */ /* 0x0007e80000100800 */
[----:B------:R-:W-:Y:S04]  /*54490*/  LDGSTS.E [R5+0xc000], desc[UR4][R6.64], P1 ;  /* 0x0c00000006057fae */ /* 0x000fe80008921844 */
[----:B------:R-:W2:Y:S04]  /*544a0*/  LDL.LU R106, [R1+0x1260] ;  /* 0x00126000016a7983 */ /* 0x000ea80000300800 */
[----:B---3--:R-:W3:Y:S04]  /*544b0*/  LDL.LU R7, [R1+0x1264] ;  /* 0x0012640001077983 */ /* 0x008ee80000300800 */
[----:B------:R-:W3:Y:S04]  /*544c0*/  LDL.LU R105, [R1+0x1268] ;  /* 0x0012680001697983 */ /* 0x000ee80000300800 */
[----:B------:R-:W3:Y:S01]  /*544d0*/  LDL.LU R6, [R1+0x126c] ;  /* 0x00126c0001067983 */ /* 0x000ee20000300800 */
[----:B------:R-:W-:-:S04]  /*544e0*/  UISETP.GT.AND UP1, UPT, UR9, 0x21, UPT ;  /* 0x000000210900788c */ /* 0x000fc8000bf24270 */
[----:B------:R-:W-:-:S04]  /*544f0*/  USEL UR8, URZ, 0x4, !UP1 ;  /* 0x000000043f087887 */ /* 0x000fc8000c800000 */
[----:B------:R-:W-:Y:S02]  /*54500*/  USEL UR8, UR8, URZ, !UP0 ;  /* 0x0000003f08087287 */ /* 0x000fe4000c000000 */
[----:B------:R-:W-:-:S04]  /*54510*/  UISETP.GT.AND UP1, UPT, UR9, 0x22, UPT ;  /* 0x000000220900788c */ /* 0x000fc8000bf24270 */
[----:B------:R-:W-:Y:S01]  /*54520*/  ISETP.NE.U32.AND P0, PT, RZ, UR8, PT ;  /* 0x00000008ff007c0c */ /* 0x000fe2000bf05070 */
[----:B------:R-:W-:-:S04]  /*54530*/  USEL UR8, URZ, 0x4, !UP1 ;  /* 0x000000043f087887 */ /* 0x000fc8000c800000 */
[----:B------:R-:W-:Y:S02]  /*54540*/  USEL UR8, UR8, URZ, !UP0 ;  /* 0x0000003f08087287 */ /* 0x000fe4000c000000 */
[----:B------:R-:W-:Y:S01]  /*54550*/  UISETP.GT.AND UP1, UPT, UR9, 0x23, UPT ;  /* 0x000000230900788c */ /* 0x000fe2000bf24270 */
[----:B------:R-:W-:-:S05]  /*54560*/  IADD3 R111, P1, R111, R4, RZ ;  /* 0x000000046f6f7210 */ /* 0x000fca0007f3e0ff */
[----:B----4-:R-:W-:Y:S01]  /*54570*/  IMAD.X R112, R112, 0x1, R3, P1 ;  /* 0x0000000170707824 */ /* 0x010fe200008e0603 */
[----:B------:R-:W-:Y:S01]  /*54580*/  ISETP.NE.U32.AND P1, PT, RZ, UR8, PT ;  /* 0x00000008ff007c0c */ /* 0x000fe2000bf25070 */
[----:B------:R-:W-:Y:S02]  /*54590*/  STL [R1+0x1244], R111 ;  /* 0x0012446f01007387 */ /* 0x000fe40000100800 */
[----:B------:R-:W-:Y:S02]  /*545a0*/  IMAD.MOV.U32 R113, RZ, RZ, R112 ;  /* 0x000000ffff717224 */ /* 0x000fe400078e0070 */
[----:B------:R4:W-:Y:S01]  /*545b0*/  STL [R1+0x1240], R112 ;  /* 0x0012407001007387 */ /* 0x0009e20000100800 */
[----:B------:R-:W-:-:S05]  /*545c0*/  IADD3 R109, P2, R109, R4, RZ ;  /* 0x000000046d6d7210 */ /* 0x000fca0007f5e0ff */
[----:B------:R-:W-:Y:S01]  /*545d0*/  IMAD.X R110, R110, 0x1, R3, P2 ;  /* 0x000000016e6e7824 */ /* 0x000fe200010e0603 */
[----:B------:R-:W-:Y:S01]  /*545e0*/  IADD3 R8, P3, R8, R4, RZ ;  /* 0x0000000408087210 */ /* 0x000fe20007f7e0ff */
[----:B------:R-:W-:Y:S01]  /*545f0*/  STL [R1+0x124c], R109 ;  /* 0x00124c6d01007387 */ /* 0x000fe20000100800 */
[----:B----4-:R-:W-:-:S03]  /*54600*/  MOV R112, R111 ;  /* 0x0000006f00707202 */ /* 0x010fc60000000f00 */
[----:B------:R-:W-:Y:S01]  /*54610*/  IMAD.X R108, R108, 0x1, R3, P3 ;  /* 0x000000016c6c7824 */ /* 0x000fe200018e0603 */
[----:B------:R4:W-:Y:S01]  /*54620*/  STL [R1+0x1248], R110 ;  /* 0x0012486e01007387 */ /* 0x0009e20000100800 */
[----:B------:R-:W-:-:S03]  /*54630*/  IMAD.MOV.U32 R111, RZ, RZ, R110 ;  /* 0x000000ffff6f7224 */ /* 0x000fc600078e006e */
[----:B------:R-:W-:Y:S04]  /*54640*/  STL [R1+0x1254], R8 ;  /* 0x0012540801007387 */ /* 0x000fe80000100800 */
[----:B------:R4:W-:Y:S02]  /*54650*/  STL [R1+0x1250], R108 ;  /* 0x0012506c01007387 */ /* 0x0009e40000100800 */
[----:B----4-:R-:W-:Y:S01]  /*54660*/  MOV R110, R109 ;  /* 0x0000006d006e7202 */ /* 0x010fe20000000f00 */
[----:B------:R-:W-:Y:S01]  /*54670*/  IMAD.MOV.U32 R109, RZ, RZ, R108 ;  /* 0x000000ffff6d7224 */ /* 0x000fe200078e006c */
[----:B------:R-:W-:Y:S04]  /*54680*/  LDGSTS.E [R5+0x8004], desc[UR4][R112.64], P0 ;  /* 0x0800400070057fae */ /* 0x000fe80008121844 */
[----:B------:R4:W-:Y:S01]  /*54690*/  LDGSTS.E [R5+0xc004], desc[UR4][R110.64], P0 ;  /* 0x0c0040006e057fae */ /* 0x0009e20008121844 */
[----:B------:R-:W-:-:S03]  /*546a0*/  IMAD.MOV.U32 R108, RZ, RZ, R8 ;  /* 0x000000ffff6c7224 */ /* 0x000fc600078e0008 */
[----:B------:R-:W3:Y:S04]  /*546b0*/  LDL.LU R8, [R1+0x1074] ;  /* 0x0010740001087983 */ /* 0x000ee80000300800 */
[----:B------:R-:W-:Y:S04]  /*546c0*/  LDGSTS.E [R5+0x8008], desc[UR4][R108.64], P1 ;  /* 0x080080006c057fae */ /* 0x000fe80008921844 */
[----:B------:R-:W3:Y:S01]  /*546d0*/  LDL.LU R109, [R1+0x1070] ;  /* 0x00107000016d7983 */ /* 0x000ee20000300800 */
[----:B--2---:R-:W-:Y:S01]  /*546e0*/  IADD3 R9, P0, R9, R4, RZ ;  /* 0x0000000409097210 */ /* 0x004fe20007f1e0ff */
[----:B------:R-:W-:-:S04]  /*546f0*/  USEL UR8, URZ, 0x4, !UP1 ;  /* 0x000000043f087887 */ /* 0x000fc8000c800000 */
[----:B-1----:R-:W-:Y:S01]  /*54700*/  IMAD.X R107, R107, 0x1, R3, P0 ;  /* 0x000000016b6b7824 */ /* 0x002fe200000e0603 */
[----:B------:R1:W-:Y:S01]  /*54710*/  STL [R1+0x125c], R9 ;  /* 0x00125c0901007387 */ /* 0x0003e20000100800 */
[----:B----4-:R-:W-:Y:S02]  /*54720*/  MOV R110, R9 ;  /* 0x00000009006e7202 */ /* 0x010fe40000000f00 */
[----:B------:R-:W-:Y:S01]  /*54730*/  IMAD.MOV.U32 R111, RZ, RZ, R107 ;  /* 0x000000ffff6f7224 */ /* 0x000fe200078e006b */
[----:B------:R2:W-:Y:S01]  /*54740*/  STL [R1+0x1258], R107 ;  /* 0x0012586b01007387 */ /* 0x0005e20000100800 */
[----:B------:R-:W-:-:S03]  /*54750*/  USEL UR8, UR8, URZ, !UP0 ;  /* 0x0000003f08087287 */ /* 0x000fc6000c000000 */
[----:B------:R-:W-:Y:S04]  /*54760*/  LDGSTS.E [R5+0xc008], desc[UR4][R110.64], P1 ;  /* 0x0c0080006e057fae */ /* 0x000fe80008921844 */
[----:B-1----:R-:W4:Y:S01]  /*54770*/  LDL.LU R9, [R1+0x107c] ;  /* 0x00107c0001097983 */ /* 0x002f220000300800 */
[----:B------:R-:W-:-:S03]  /*54780*/  ISETP.NE.U32.AND P0, PT, RZ, UR8, PT ;  /* 0x00000008ff007c0c */ /* 0x000fc6000bf05070 */
[----:B------:R-:W4:Y:S01]  /*54790*/  LDL.LU R108, [R1+0x1078] ;  /* 0x00107800016c7983 */ /* 0x000f220000300800 */
[----:B---3--:R-:W-:-:S05]  /*547a0*/  IADD3 R7, P1, R7, R4, RZ ;  /* 0x0000000407077210 */ /* 0x008fca0007f3e0ff */
[----:B------:R-:W-:Y:S01]  /*547b0*/  IMAD.X R106, R106, 0x1, R3, P1 ;  /* 0x000000016a6a7824 */ /* 0x000fe200008e0603 */
[----:B------:R-:W-:Y:S01]  /*547c0*/  STL [R1+0x1264], R7 ;  /* 0x0012640701007387 */ /* 0x000fe20000100800 */
[----:B------:R-:W-:-:S03]  /*547d0*/  IADD3 R6, P2, R6, R4, RZ ;  /* 0x0000000406067210 */ /* 0x000fc60007f5e0ff */
[----:B------:R1:W-:Y:S01]  /*547e0*/  STL [R1+0x1260], R106 ;  /* 0x0012606a01007387 */ /* 0x0003e20000100800 */
[----:B--2---:R-:W-:Y:S01]  /*547f0*/  MOV R107, R106 ;  /* 0x0000006a006b7202 */ /* 0x004fe20000000f00 */
[----:B------:R-:W-:Y:S02]  /*54800*/  IMAD.X R105, R105, 0x1, R3, P2 ;  /* 0x0000000169697824 */ /* 0x000fe400010e0603 */
[----:B-1----:R-:W-:Y:S01]  /*54810*/  IMAD.MOV.U32 R106, RZ, RZ, R7 ;  /* 0x000000ffff6a7224 */ /* 0x002fe200078e0007 */
[----:B------:R-:W-:Y:S04]  /*54820*/  STL [R1+0x126c], R6 ;  /* 0x00126c0601007387 */ /* 0x000fe80000100800 */
[----:B------:R1:W-:Y:S04]  /*54830*/  LDGSTS.E [R5+0x800c], desc[UR4][R106.64], P0 ;  /* 0x0800c0006a057fae */ /* 0x0003e80008121844 */
[----:B------:R2:W-:Y:S04]  /*54840*/  STL [R1+0x1268], R105 ;  /* 0x0012686901007387 */ /* 0x0005e80000100800 */
[----:B------:R-:W3:Y:S01]  /*54850*/  LDL.LU R7, [R1+0x1084] ;  /* 0x0010840001077983 */ /* 0x000ee20000300800 */
[----:B-1----:R-:W-:-:S02]  /*54860*/  IMAD.MOV.U32 R106, RZ, RZ, R6 ;  /* 0x000000ffff6a7224 */ /* 0x002fc400078e0006 */
[----:B------:R-:W-:-:S05]  /*54870*/  IMAD.MOV.U32 R107, RZ, RZ, R105 ;  /* 0x000000ffff6b7224 */ /* 0x000fca00078e0069 */
[----:B------:R1:W-:Y:S04]  /*54880*/  LDGSTS.E [R5+0xc00c], desc[UR4][R106.64], P0 ;  /* 0x0c00c0006a057fae */ /* 0x0003e80008121844 */
[----:B------:R-:W3:Y:S04]  /*54890*/  LDL.LU R106, [R1+0x1080] ;  /* 0x00108000016a7983 */ /* 0x000ee80000300800 */
[----:B------:R-:W3:Y:S04]  /*548a0*/  LDL.LU R107, [R1+0x1088] ;  /* 0x00108800016b7983 */ /* 0x000ee80000300800 */
[----:B--2---:R-:W2:Y:S04]  /*548b0*/  LDL.LU R105, [R1+0x108c] ;  /* 0x00108c0001697983 */ /* 0x004ea80000300800 */
[----:B------:R-:W2:Y:S04]  /*548c0*/  LDL.LU R110, [R1+0x1090] ;  /* 0x00109000016e7983 */ /* 0x000ea80000300800 */
[----:B------:R-:W2:Y:S01]  /*548d0*/  LDL.LU R6, [R1+0x1094] ;  /* 0x0010940001067983 */ /* 0x000ea20000300800 */
[----:B------:R-:W1:Y:S01]  /*548e0*/  S2R R112, SR_TID.X ;  /* 0x0000000000707919 */ /* 0x000e620000002100 */
[----:B------:R-:W-:-:S04]  /*548f0*/  UISETP.GT.AND UP1, UPT, UR9, 0x4, UPT ;  /* 0x000000040900788c */ /* 0x000fc8000bf24270 */
[----:B------:R-:W-:-:S04]  /*54900*/  USEL UR8, URZ, 0x4, !UP1 ;  /* 0x000000043f087887 */ /* 0x000fc8000c800000 */
[----:B------:R-:W-:Y:S01]  /*54910*/  USEL UR8, UR8, URZ, !UP0 ;  /* 0x0000003f08087287 */ /* 0x000fe2000c000000 */
[----:B-1----:R-:W-:Y:S01]  /*54920*/  IMAD.U32 R5, RZ, RZ, UR10 ;  /* 0x0000000aff057e24 */ /* 0x002fe2000f8e00ff */
[C---:B------:R-:W-:Y:S02]  /*54930*/  SHF.L.U32 R111, R112.reuse, 0x4, RZ ;  /* 0x00000004706f7819 */ /* 0x040fe400000006ff */
[----:B------:R-:W-:Y:S02]  /*54940*/  LOP3.LUT R112, R112, 0x7f, RZ, 0xc0, !PT ;  /* 0x0000007f70707812 */ /* 0x000fe400078ec0ff */
[----:B------:R-:W-:-:S05]  /*54950*/  LOP3.LUT R111, R111, 0x70, RZ, 0xc0, !PT ;  /* 0x000000706f6f7812 */ /* 0x000fca00078ec0ff */
[----:B------:R-:W-:Y:S01]  /*54960*/  IMAD R111, R112, 0x80, R111 ;  /* 0x00000080706f7824 */ /* 0x000fe200078e026f */
[----:B------:R-:W-:-:S04]  /*54970*/  ISETP.NE.U32.AND P0, PT, RZ, UR8, PT ;  /* 0x00000008ff007c0c */ /* 0x000fc8000bf05070 */
[----:B------:R-:W-:-:S04]  /*54980*/  LOP3.LUT R111, R111, 0x10, RZ, 0x3c, !PT ;  /* 0x000000106f6f7812 */ /* 0x000fc800078e3cff */
[----:B------:R-:W-:Y:S01]  /*54990*/  IADD3 R5, R111, 0x100000, R5 ;  /* 0x001000006f057810 */ /* 0x000fe20007ffe005 */
[----:B------:R-:W-:-:S04]  /*549a0*/  UISETP.GT.AND UP1, UPT, UR9, 0x5, UPT ;  /* 0x000000050900788c */ /* 0x000fc8000bf24270 */
[----:B------:R-:W-:-:S04]  /*549b0*/  USEL UR8, URZ, 0x4, !UP1 ;  /* 0x000000043f087887 */ /* 0x000fc8000c800000 */
[----:B------:R-:W-:Y:S01]  /*549c0*/  USEL UR8, UR8, URZ, !UP0 ;  /* 0x0000003f08087287 */ /* 0x000fe2000c000000 */
[----:B------:R-:W-:-:S05]  /*549d0*/  IADD3 R8, P1, R8, R4, RZ ;  /* 0x0000000408087210 */ /* 0x000fca0007f3e0ff */
[----:B------:R-:W-:Y:S01]  /*549e0*/  STL [R1+0x1074], R8 ;  /* 0x0010740801007387 */ /* 0x000fe20000100800 */
[----:B------:R-:W-:Y:S01]  /*549f0*/  MOV R112, R8 ;  /* 0x0000000800707202 */ /* 0x000fe20000000f00 */
[----:B------:R-:W-:-:S04]  /*54a00*/  IMAD.X R109, R109, 0x1, R3, P1 ;  /* 0x000000016d6d7824 */ /* 0x000fc800008e0603 */
[----:B------:R-:W-:Y:S01]  /*54a10*/  IMAD.MOV.U32 R113, RZ, RZ, R109 ;  /* 0x000000ffff717224 */ /* 0x000fe200078e006d */
[----:B------:R1:W-:Y:S04]  /*54a20*/  STL [R1+0x1070], R109 ;  /* 0x0010706d01007387 */ /* 0x0003e80000100800 */
[----:B------:R4:W-:Y:S04]  /*54a30*/  LDGSTS.E [R5], desc[UR4][R112.64], P0 ;  /* 0x0000000070057fae */ /* 0x0009e80008121844 */
[----:B-1----:R-:W2:Y:S04]  /*54a40*/  LDL.LU R109, [R1+0x1098] ;  /* 0x00109800016d7983 */ /* 0x002ea80000300800 */
[----:B------:R-:W2:Y:S01]  /*54a50*/  LDL.LU R8, [R1+0x109c] ;  /* 0x00109c0001087983 */ /* 0x000ea20000300800 */
[----:B----4-:R-:W-:-:S05]  /*54a60*/  IADD3 R9, P1, R9, R4, RZ ;  /* 0x0000000409097210 */ /* 0x010fca0007f3e0ff */
[----:B------:R-:W-:Y:S01]  /*54a70*/  IMAD.X R108, R108, 0x1, R3, P1 ;  /* 0x000000016c6c7824 */ /* 0x000fe200008e0603 */
[----:B------:R-:W-:Y:S01]  /*54a80*/  STL [R1+0x107c], R9 ;  /* 0x00107c0901007387 */ /* 0x000fe20000100800 */
[----:B------:R-:W-:-:S03]  /*54a90*/  IMAD.MOV.U32 R112, RZ, RZ, R9 ;  /* 0x000000ffff707224 */ /* 0x000fc600078e0009 */
[----:B------:R1:W-:Y:S01]  /*54aa0*/  STL [R1+0x1078], R108 ;  /* 0x0010786c01007387 */ /* 0x0003e20000100800 */
[----:B------:R-:W-:-:S05]  /*54ab0*/  MOV R113, R108 ;  /* 0x0000006c00717202 */ /* 0x000fca0000000f00 */
[----:B------:R4:W-:Y:S04]  /*54ac0*/  LDGSTS.E [R5+0x4000], desc[UR4][R112.64], P0 ;  /* 0x0400000070057fae */ /* 0x0009e80008121844 */
[----:B-1----:R-:W2:Y:S04]  /*54ad0*/  LDL.LU R108, [R1+0x10a0] ;  /* 0x0010a000016c7983 */ /* 0x002ea80000300800 */
[----:B------:R-:W2:Y:S01]  /*54ae0*/  LDL.LU R9, [R1+0x10a4] ;  /* 0x0010a40001097983 */ /* 0x000ea20000300800 */
[----:B------:R-:W-:Y:S02]  /*54af0*/  ISETP.NE.U32.AND P0, PT, RZ, UR8, PT ;  /* 0x00000008ff007c0c */ /* 0x000fe4000bf05070 */
[----:B---3--:R-:W-:-:S05]  /*54b00*/  IADD3 R7, P1, R7, R4, RZ ;  /* 0x0000000407077210 */ /* 0x008fca0007f3e0ff */
[----:B------:R-:W-:Y:S01]  /*54b10*/  STL [R1+0x1084], R7 ;  /* 0x0010840701007387 */ /* 0x000fe20000100800 */
[----:B----4-:R-:W-:Y:S02]  /*54b20*/  IMAD.MOV.U32 R112, RZ, RZ, R7 ;  /* 0x000000ffff707224 */ /* 0x010fe400078e0007 */
[----:B------:R-:W-:Y:S01]  /*54b30*/  IMAD.X R106, R106, 0x1, R3, P1 ;  /* 0x000000016a6a7824 */ /* 0x000fe200008e0603 */
[----:B--2---:R-:W-:-:S04]  /*54b40*/  IADD3 R105, P2, R105, R4, RZ ;  /* 0x0000000469697210 */ /* 0x004fc80007f5e0ff */
[----:B------:R1:W-:Y:S01]  /*54b50*/  STL [R1+0x1080], R106 ;  /* 0x0010806a01007387 */ /* 0x0003e20000100800 */
[----:B------:R-:W-:Y:S01]  /*54b60*/  IMAD.MOV.U32 R113, RZ, RZ, R106 ;  /* 0x000000ffff717224 */ /* 0x000fe200078e006a */
[----:B------:R-:W-:-:S04]  /*54b70*/  IADD3.X R107, R107, R3, RZ, P2, !PT ;  /* 0x000000036b6b7210 */ /* 0x000fc800017fe4ff */
[----:B------:R2:W-:Y:S01]  /*54b80*/  LDGSTS.E [R5+0x4], desc[UR4][R112.64], P0 ;  /* 0x0000400070057fae */ /* 0x0005e20008121844 */
[----:B------:R-:W-:-:S03]  /*54b90*/  IADD3 R6, P3, R6, R4, RZ ;  /* 0x0000000406067210 */ /* 0x000fc60007f7e0ff */
[----:B-1----:R-:W3:Y:S02]  /*54ba0*/  LDL.LU R106, [R1+0x10ac] ;  /* 0x0010ac00016a7983 */ /* 0x002ee40000300800 */
[----:B------:R-:W-:Y:S02]  /*54bb0*/  IMAD.X R110, R110, 0x1, R3, P3 ;  /* 0x000000016e6e7824 */ /* 0x000fe400018e0603 */
[----:B------:R-:W4:Y:S04]  /*54bc0*/  LDL.LU R7, [R1+0x1274] ;  /* 0x0012740001077983 */ /* 0x000f280000300800 */
[----:B------:R-:W-:Y:S01]  /*54bd0*/  STL [R1+0x108c], R105 ;  /* 0x00108c6901007387 */ /* 0x000fe20000100800 */
[----:B--2---:R-:W-:-:S03]  /*54be0*/  IMAD.MOV.U32 R113, RZ, RZ, R107 ;  /* 0x000000ffff717224 */ /* 0x004fc600078e006b */
[----:B------:R1:W-:Y:S01]  /*54bf0*/  STL [R1+0x1088], R107 ;  /* 0x0010886b01007387 */ /* 0x0003e20000100800 */
[----:B------:R-:W-:-:S03]  /*54c00*/  IMAD.MOV.U32 R112, RZ, RZ, R105 ;  /* 0x000000ffff707224 */ /* 0x000fc600078e0069 */
[----:B------:R-:W-:Y:S04]  /*54c10*/  STL [R1+0x1094], R6 ;  /* 0x0010940601007387 */ /* 0x000fe80000100800 */
[----:B------:R2:W-:Y:S04]  /*54c20*/  STL [R1+0x1090], R110 ;  /* 0x0010906e01007387 */ /* 0x0005e80000100800 */
[----:B-1----:R-:W4:Y:S04]  /*54c30*/  LDL.LU R107, [R1+0x10a8] ;  /* 0x0010a800016b7983 */ /* 0x002f280000300800 */
[----:B------:R-:W4:Y:S01]  /*54c40*/  LDL.LU R105, [R1+0x1270] ;  /* 0x0012700001697983 */ /* 0x000f220000300800 */
[----:B------:R-:W-:-:S03]  /*54c50*/  UISETP.GT.AND UP1, UPT, UR9, 0x6, UPT ;  /* 0x000000060900788c */ /* 0x000fc6000bf24270 */
[----:B------:R-:W-:Y:S01]  /*54c60*/  LDGSTS.E [R5+0x4004], desc[UR4][R112.64], P0 ;  /* 0x0400400070057fae */ /* 0x000fe20008121844 */
[----:B------:R-:W-:-:S04]  /*54c70*/  USEL UR8, URZ, 0x4, !UP1 ;  /* 0x000000043f087887 */ /* 0x000fc8000c800000 */
[----:B------:R-:W-:-:S06]  /*54c80*/  USEL UR8, UR8, URZ, !UP0 ;  /* 0x0000003f08087287 */ /* 0x000fcc000c000000 */
[----:B------:R-:W-:Y:S02]  /*54c90*/  ISETP.NE.U32.AND P1, PT, RZ, UR8, PT ;  /* 0x00000008ff007c0c */ /* 0x000fe4000bf25070 */
[----:B------:R-:W-:Y:S01]  /*54ca0*/  MOV R111, R110 ;  /* 0x0000006e006f7202 */ /* 0x000fe20000000f00 */
[----:B--2---:R-:W-:Y:S02]  /*54cb0*/  IMAD.MOV.U32 R110, RZ, RZ, R6 ;  /* 0x000000ffff6e7224 */ /* 0x004fe400078e0006 */
[----:B------:R-:W2:Y:S01]  /*54cc0*/  LDL.LU R6, [R1+0x127c] ;  /* 0x00127c0001067983 */ /* 0x000ea20000300800 */
[----:B------:R-:W-:-:S07]  /*54cd0*/  UISETP.GT.AND UP1, UPT, UR9, 0x7, UPT ;  /* 0x000000070900788c */ /* 0x000fce000bf24270 */
[----:B------:R1:W-:Y:S01]  /*54ce0*/  LDGSTS.E [R5+0x8], desc[UR4][R110.64], P1 ;  /* 0x000080006e057fae */ /* 0x0003e20008921844 */
[----:B------:R-:W-:-:S04]  /*54cf0*/  USEL UR8, URZ, 0x4, !UP1 ;  /* 0x000000043f087887 */ /* 0x000fc8000c800000 */
[----:B------:R-:W-:Y:S02]  /*54d00*/  USEL UR8, UR8, URZ, !UP0 ;  /* 0x0000003f08087287 */ /* 0x000fe4000c000000 */
[----:B------:R-:W-:Y:S01]  /*54d10*/  UISETP.GT.AND UP1, UPT, UR9, 0x24, UPT ;  /* 0x000000240900788c */ /* 0x000fe2000bf24270 */
[----:B------:R-:W-:-:S05]  /*54d20*/  IADD3 R8, P0, R8, R4, RZ ;  /* 0x0000000408087210 */ /* 0x000fca0007f1e0ff */
[----:B------:R-:W-:Y:S01]  /*54d30*/  IMAD.X R109, R109, 0x1, R3, P0 ;  /* 0x000000016d6d7824 */ /* 0x000fe200000e0603 */
[----:B------:R1:W-:Y:S02]  /*54d40*/  STL [R1+0x109c], R8 ;  /* 0x00109c0801007387 */ /* 0x0003e40000100800 */
[----:B-1----:R-:W-:Y:S02]  /*54d50*/  IMAD.MOV.U32 R110, RZ, RZ, R8 ;  /* 0x000000ffff6e7224 */ /* 0x002fe400078e0008 */
[----:B------:R1:W-:Y:S04]  /*54d60*/  STL [R1+0x1098], R109 ;  /* 0x0010986d01007387 */ /* 0x0003e80000100800 */
[----:B------:R-:W2:Y:S01]  /*54d70*/  LDL.LU R8, [R1+0x1278] ;  /* 0x0012780001087983 */ /* 0x000ea20000300800 */
[----:B------:R-:W-:-:S05]  /*54d80*/  MOV R111, R109 ;  /* 0x0000006d006f7202 */ /* 0x000fca0000000f00 */
[----:B------:R-:W-:Y:S01]  /*54d90*/  LDGSTS.E [R5+0x4008], desc[UR4][R110.64], P1 ;  /* 0x040080006e057fae */ /* 0x000fe20008921844 */
[----:B------:R-:W-:Y:S02]  /*54da0*/  ISETP.NE.U32.AND P0, PT, RZ, UR8, PT ;  /* 0x00000008ff007c0c */ /* 0x000fe4000bf05070 */
[----:B------:R-:W-:-:S05]  /*54db0*/  IADD3 R9, P1, R9, R4, RZ ;  /* 0x0000000409097210 */ /* 0x000fca0007f3e0ff */
[----:B------:R-:W-:Y:S01]  /*54dc0*/  IMAD.X R108, R108, 0x1, R3, P1 ;  /* 0x000000016c6c7824 */ /* 0x000fe200008e0603 */
[----:B------:R-:W-:Y:S03]  /*54dd0*/  STL [R1+0x10a4], R9 ;  /* 0x0010a40901007387 */ /* 0x000fe60000100800 */
[----:B-1----:R-:W-:Y:S01]  /*54de0*/  IMAD.MOV.U32 R109, RZ, RZ, R108 ;  /* 0x000000ffff6d7224 */ /* 0x002fe200078e006c */
[----:B------:R1:W-:Y:S04]  /*54df0*/  STL [R1+0x10a0], R108 ;  /* 0x0010a06c01007387 */ /* 0x0003e80000100800 */
[----:B------:R-:W2:Y:S04]  /*54e00*/  LDL.LU R111, [R1+0x1284] ;  /* 0x00128400016f7983 */ /* 0x000ea80000300800 */
[----:B------:R-:W2:Y:S01]  /*54e10*/  LDL.LU R112, [R1+0x1280] ;  /* 0x0012800001707983 */ /* 0x000ea20000300800 */
[----:B-1----:R-:W-:-:S03]  /*54e20*/  IMAD.MOV.U32 R108, RZ, RZ, R9 ;  /* 0x000000ffff6c7224 */ /* 0x002fc600078e0009 */
[----:B------:R-:W2:Y:S01]  /*54e30*/  LDL.LU R110, [R1+0x1288] ;  /* 0x00128800016e7983 */ /* 0x000ea20000300800 */
[----:B------:R-:W-:-:S03]  /*54e40*/  USEL UR8, URZ, 0x4, !UP1 ;  /* 0x000000043f087887 */ /* 0x000fc6000c800000 */
[----:B------:R-:W-:Y:S01]  /*54e50*/  LDGSTS.E [R5+0xc], desc[UR4][R108.64], P0 ;  /* 0x0000c0006c057fae */ /* 0x000fe20008121844 */
[----:B------:R-:W-:-:S03]  /*54e60*/  USEL UR8, UR8, URZ, !UP0 ;  /* 0x0000003f08087287 */ /* 0x000fc6000c000000 */
[----:B------:R-:W2:Y:S04]  /*54e70*/  LDL.LU R109, [R1+0x128c] ;  /* 0x00128c00016d7983 */ /* 0x000ea80000300800 */
[----:B------:R-:W2:Y:S04]  /*54e80*/  LDL.LU R108, [R1+0x1290] ;  /* 0x00129000016c7983 */ /* 0x000ea80000300800 */
[----:B------:R-:W2:Y:S01]  /*54e90*/  LDL.LU R9, [R1+0x1294] ;  /* 0x0012940001097983 */ /* 0x000ea20000300800 */
[----:B------:R-:W-:Y:S02]  /*54ea0*/  ISETP.NE.U32.AND P1, PT, RZ, UR8, PT ;  /* 0x00000008ff007c0c */ /* 0x000fe4000bf25070 */
[----:B---3--:R-:W-:-:S02]  /*54eb0*/  IADD3 R106, P2, R106, R4, RZ ;  /* 0x000000046a6a7210 */ /* 0x008fc40007f5e0ff */
[----:B----4-:R-:W-:-:S03]  /*54ec0*/  IADD3 R7, P3, R7, R4, RZ ;  /* 0x0000000407077210 */ /* 0x010fc60007f7e0ff */
[----:B------:R1:W-:Y:S01]  /*54ed0*/  STL [R1+0x10ac], R106 ;  /* 0x0010ac6a01007387 */ /* 0x0003e20000100800 */
[----:B------:R-:W-:Y:S01]  /*54ee0*/  IADD3.X R107, R107, R3, RZ, P2, !PT ;  /* 0x000000036b6b7210 */ /* 0x000fe200017fe4ff */
[----:B------:R-:W-:-:S04]  /*54ef0*/  IMAD.X R105, R105, 0x1, R3, P3 ;  /* 0x0000000169697824 */ /* 0x000fc800018e0603 */
[----:B------:R3:W-:Y:S04]  /*54f00*/  STL [R1+0x10a8], R107 ;  /* 0x0010a86b01007387 */ /* 0x0007e80000100800 */
[----:B------:R1:W-:Y:S04]  /*54f10*/  LDGSTS.E [R5+0x400c], desc[UR4][R106.64], P0 ;  /* 0x0400c0006a057fae */ /* 0x0003e80008121844 */
[----:B------:R4:W-:Y:S01]  /*54f20*/  STL [R1+0x1274], R7 ;  /* 0x0012740701007387 */ /* 0x0009e20000100800 */
[----:B-1----:R-:W-:Y:S02]  /*54f30*/  IMAD.MOV.U32 R106, RZ, RZ, R7 ;  /* 0x000000ffff6a7224 */ /* 0x002fe400078e0007 */
[----:B---3--:R-:W-:Y:S01]  /*54f40*/  IMAD.MOV.U32 R107, RZ, RZ, R105 ;  /* 0x000000ffff6b7224 */ /* 0x008fe200078e0069 */
[----:B------:R-:W-:Y:S04]  /*54f50*/  STL [R1+0x1270], R105 ;  /* 0x0012706901007387 */ /* 0x000fe80000100800 */
[----:B------:R1:W-:Y:S04]  /*54f60*/  LDGSTS.E [R5+0x8000], desc[UR4][R106.64], P1 ;  /* 0x080000006a057fae */ /* 0x0003e80008921844 */
[----:B------:R-:W1:Y:S04]  /*54f70*/  LDL.LU R107, [R1+0x1298] ;  /* 0x00129800016b7983 */ /* 0x000e680000300800 */
[----:B----4-:R-:W3:Y:S01]  /*54f80*/  LDL.LU R7, [R1+0x129c] ;  /* 0x00129c0001077983 */ /* 0x010ee20000300800 */
[----:B--2---:R-:W-:-:S05]  /*54f90*/  IADD3 R6, P0, R6, R4, RZ ;  /* 0x0000000406067210 */ /* 0x004fca0007f1e0ff */
[----:B------:R-:W-:Y:S01]  /*54fa0*/  STL [R1+0x127c], R6 ;  /* 0x00127c0601007387 */ /* 0x000fe20000100800 */
[----:B------:R-:W-:Y:S01]  /*54fb0*/  UISETP.GT.AND UP1, UPT, UR9, 0x25, UPT ;  /* 0x000000250900788c */ /* 0x000fe2000bf24270 */
[----:B------:R-:W-:-:S03]  /*54fc0*/  IMAD.MOV.U32 R114, RZ, RZ, R6 ;  /* 0x000000ffff727224 */ /* 0x000fc600078e0006 */
[----:B------:R-:W-:-:S04]  /*54fd0*/  USEL UR8, URZ, 0x4, !UP1 ;  /* 0x000000043f087887 */ /* 0x000fc8000c800000 */
[----:B------:R-:W-:Y:S02]  /*54fe0*/  USEL UR8, UR8, URZ, !UP0 ;  /* 0x0000003f08087287 */ /* 0x000fe4000c000000 */
[----:B------:R-:W-:Y:S01]  /*54ff0*/  UISETP.GT.AND UP1, UPT, UR9, 0x26, UPT ;  /* 0x000000260900788c */ /* 0x000fe2000bf24270 */
[----:B------:R-:W-:-:S05]  /*55000*/  IADD3.X R8, R8, R3, RZ, P0, !PT ;  /* 0x0000000308087210 */ /* 0x000fca00007fe4ff */
[----:B------:R2:W-:Y:S01]  /*55010*/  STL [R1+0x1278], R8 ;  /* 0x0012780801007387 */ /* 0x0005e20000100800 */
[----:B------:R-:W-:-:S03]  /*55020*/  IMAD.MOV.U32 R115, RZ, RZ, R8 ;  /* 0x000000ffff737224 */ /* 0x000fc600078e0008 */
[----:B------:R-:W4:Y:S01]  /*55030*/  LDL.LU R106, [R1+0x12a0] ;  /* 0x0012a000016a7983 */ /* 0x000f220000300800 */
[----:B------:R-:W-:-:S03]  /*55040*/  ISETP.NE.U32.AND P0, PT, RZ, UR8, PT ;  /* 0x00000008ff007c0c */ /* 0x000fc6000bf05070 */
[----:B------:R-:W-:Y:S04]  /*55050*/  LDGSTS.E [R5+0xc000], desc[UR4][R114.64], P1 ;  /* 0x0c00000072057fae */ /* 0x000fe80008921844 */
[----:B--2---:R-:W2:Y:S04]  /*55060*/  LDL.LU R8, [R1+0x12a4] ;  /* 0x0012a40001087983 */ /* 0x004ea80000300800 */
[----:B------:R-:W4:Y:S04]  /*55070*/  LDL.LU R105, [R1+0x12a8] ;  /* 0x0012a80001697983 */ /* 0x000f280000300800 */
[----:B------:R-:W4:Y:S01]  /*55080*/  LDL.LU R6, [R1+0x12ac] ;  /* 0x0012ac0001067983 */ /* 0x000f220000300800 */
[----:B------:R-:W-:Y:S01]  /*55090*/  USEL UR8, URZ, 0x4, !UP1 ;  /* 0x000000043f087887 */ /* 0x000fe2000c800000 */
[----:B------:R-:W-:-:S03]  /*550a0*/  IADD3 R111, P1, R111, R4, RZ ;  /* 0x000000046f6f7210 */ /* 0x000fc60007f3e0ff */
[----:B------:R-:W-:Y:S02]  /*550b0*/  USEL UR8, UR8, URZ, !UP0 ;  /* 0x0000003f08087287 */ /* 0x000fe4000c000000 */
[----:B------:R-:W-:Y:S01]  /*550c0*/  IMAD.X R112, R112, 0x1, R3, P1 ;  /* 0x0000000170707824 */ /* 0x000fe200008e0603 */
[----:B------:R-:W-:Y:S03]  /*550d0*/  STL [R1+0x1284], R111 ;  /* 0x0012846f01007387 */ /* 0x000fe60000100800 */
[----:B------:R-:W-:Y:S01]  /*550e0*/  ISETP.NE.U32.AND P1, PT, RZ, UR8, PT ;  /* 0x00000008ff007c0c */ /* 0x000fe2000bf25070 */
[----:B------:R1:W-:Y:S01]  /*550f0*/  STL [R1+0x1280], R112 ;  /* 0x0012807001007387 */ /* 0x0003e20000100800 */
[----:B------:R-:W-:Y:S02]  /*55100*/  MOV R113, R112 ;  /* 0x0000007000717202 */ /* 0x000fe40000000f00 */
[----:B------:R-:W-:Y:S01]  /*55110*/  IADD3 R109, P2, R109, R4, RZ ;  /* 0x000000046d6d7210 */ /* 0x000fe20007f5e0ff */
[----:B-1----:R-:W-:-:S04]  /*55120*/  IMAD.MOV.U32 R112, RZ, RZ, R111 ;  /* 0x000000ffff707224 */ /* 0x002fc800078e006f */
[--C-:B------:R-:W-:Y:S01]  /*55130*/  IMAD.X R110, R110, 0x1, R3.reuse, P2 ;  /* 0x000000016e6e7824 */ /* 0x100fe200010e0603 */
[----:B------:R-:W-:Y:S01]  /*55140*/  IADD3 R9, P3, R9, R4, RZ ;  /* 0x0000000409097210 */ /* 0x000fe20007f7e0ff */
[----:B------:R-:W-:Y:S03]  /*55150*/  STL [R1+0x128c], R109 ;  /* 0x00128c6d01007387 */ /* 0x000fe60000100800 */
[----:B------:R-:W-:Y:S01]  /*55160*/  MOV R111, R110 ;  /* 0x0000006e006f7202 */ /* 0x000fe20000000f00 */
[----:B------:R-:W-:Y:S01]  /*55170*/  IMAD.X R108, R108, 0x1, R3, P3 ;  /* 0x000000016c6c7824 */ /* 0x000fe200018e0603 */
[----:B------:R1:W-:Y:S04]  /*55180*/  STL [R1+0x1288], R110 ;  /* 0x0012886e01007387 */ /* 0x0003e80000100800 */
[----:B------:R-:W-:Y:S04]  /*55190*/  STL [R1+0x1294], R9 ;  /* 0x0012940901007387 */ /* 0x000fe80000100800 */
[----:B------:R1:W-:Y:S02]  /*551a0*/  STL [R1+0x1290], R108 ;  /* 0x0012906c01007387 */ /* 0x0003e40000100800 */
[----:B-1----:R-:W-:-:S02]  /*551b0*/  IMAD.MOV.U32 R110, RZ, RZ, R109 ;  /* 0x000000ffff6e7224 */ /* 0x002fc400078e006d */
[----:B------:R-:W-:Y:S01]  /*551c0*/  IMAD.MOV.U32 R109, RZ, RZ, R108 ;  /* 0x000000ffff6d7224 */ /* 0x000fe200078e006c */
[----:B------:R-:W-:Y:S04]  /*551d0*/  LDGSTS.E [R5+0x8004], desc[UR4][R112.64], P0 ;  /* 0x0800400070057fae */ /* 0x000fe80008121844 */
[----:B------:R1:W-:Y:S01]  /*551e0*/  LDGSTS.E [R5+0xc004], desc[UR4][R110.64], P0 ;  /* 0x0c0040006e057fae */ /* 0x0003e20008121844 */
[----:B------:R-:W-:-:S03]  /*551f0*/  IMAD.MOV.U32 R108, RZ, RZ, R9 ;  /* 0x000000ffff6c7224 */ /* 0x000fc600078e0009 */
[----:B------:R-:W4:Y:S04]  /*55200*/  LDL.LU R9, [R1+0x10b4] ;  /* 0x0010b40001097983 */ /* 0x000f280000300800 */
[----:B------:R-:W-:Y:S04]  /*55210*/  LDGSTS.E [R5+0x8008], desc[UR4][R108.64], P1 ;  /* 0x080080006c057fae */ /* 0x000fe80008921844 */
[----:B------:R-:W4:Y:S01]  /*55220*/  LDL.LU R109, [R1+0x10b0] ;  /* 0x0010b000016d7983 */ /* 0x000f220000300800 */
[----:B---3--:R-:W-:-:S04]  /*55230*/  IADD3 R7, P0, R7, R4, RZ ;  /* 0x0000000407077210 */ /* 0x008fc80007f1e0ff */
[----:B------:R-:W-:Y:S01]  /*55240*/  IADD3.X R107, R107, R3, RZ, P0, !PT ;  /* 0x000000036b6b7210 */ /* 0x000fe200007fe4ff */
[----:B------:R3:W-:Y:S01]  /*55250*/  STL [R1+0x129c], R7 ;  /* 0x00129c0701007387 */ /* 0x0007e20000100800 */
[----:B-1----:R-:W-:-:S03]  /*55260*/  IMAD.MOV.U32 R110, RZ, RZ, R7 ;  /* 0x000000ffff6e7224 */ /* 0x002fc600078e0007 */
[----:B------:R1:W-:Y:S04]  /*55270*/  STL [R1+0x1298], R107 ;  /* 0x0012986b01007387 */ /* 0x0003e80000100800 */
[----:B---3--:R-:W3:Y:S04]  /*55280*/  LDL.LU R7, [R1+0x10bc] ;  /* 0x0010bc0001077983 */ /* 0x008ee80000300800 */
[----:B------:R-:W3:Y:S01]  /*55290*/  LDL.LU R108, [R1+0x10b8] ;  /* 0x0010b800016c7983 */ /* 0x000ee20000300800 */
[----:B------:R-:W-:Y:S01]  /*552a0*/  UISETP.GT.AND UP1, UPT, UR9, 0x27, UPT ;  /* 0x000000270900788c */ /* 0x000fe2000bf24270 */
[----:B------:R-:W-:-:S03]  /*552b0*/  IMAD.MOV.U32 R111, RZ, RZ, R107 ;  /* 0x000000ffff6f7224 */ /* 0x000fc600078e006b */
[----:B------:R-:W-:Y:S02]  /*552c0*/  USEL UR8, URZ, 0x4, !UP1 ;  /* 0x000000043f087887 */ /* 0x000fe4000c800000 */
[----:B------:R1:W-:Y:S02]  /*552d0*/  LDGSTS.E [R5+0xc008], desc[UR4][R110.64], P1 ;  /* 0x0c0080006e057fae */ /* 0x0003e40008921844 */
[----:B------:R-:W-:Y:S01]  /*552e0*/  USEL UR8, UR8, URZ, !UP0 ;  /* 0x0000003f08087287 */ /* 0x000fe2000c000000 */
[----:B------:R-:W1:Y:S05]  /*552f0*/  S2R R112, SR_TID.X ;  /* 0x0000000000707919 */ /* 0x000e6a0000002100 */
[----:B------:R-:W-:Y:S01]  /*55300*/  ISETP.NE.U32.AND P0, PT, RZ, UR8, PT ;  /* 0x00000008ff007c0c */ /* 0x000fe2000bf05070 */
[----:B------:R-:W-:-:S04]  /*55310*/  UISETP.GT.AND UP1, UPT, UR9, 0x8, UPT ;  /* 0x000000080900788c */ /* 0x000fc8000bf24270 */
[----:B------:R-:W-:-:S04]  /*55320*/  USEL UR8, URZ, 0x4, !UP1 ;  /* 0x000000043f087887 */ /* 0x000fc8000c800000 */
[----:B------:R-:W-:Y:S01]  /*55330*/  USEL UR8, UR8, URZ, !UP0 ;  /* 0x0000003f08087287 */ /* 0x000fe2000c000000 */
[C---:B-1----:R-:W-:Y:S01]  /*55340*/  IMAD.SHL.U32 R111, R112.reuse, 0x10, RZ ;  /* 0x00000010706f7824 */ /* 0x042fe200078e00ff */
[----:B------:R-:W-:-:S04]  /*55350*/  LOP3.LUT R112, R112, 0x7f, RZ, 0xc0, !PT ;  /* 0x0000007f70707812 */ /* 0x000fc800078ec0ff */
[----:B------:R-:W-:-:S05]  /*55360*/  LOP3.LUT R111, R111, 0x70, RZ, 0xc0, !PT ;  /* 0x000000706f6f7812 */ /* 0x000fca00078ec0ff */
[----:B------:R-:W-:-:S05]  /*55370*/  IMAD R111, R112, 0x80, R111 ;  /* 0x00000080706f7824 */ /* 0x000fca00078e026f */
[----:B------:R-:W-:Y:S02]  /*55380*/  LOP3.LUT R111, R111, 0x20, RZ, 0x3c, !PT ;  /* 0x000000206f6f7812 */ /* 0x000fe400078e3cff */
[----:B--2---:R-:W-:-:S05]  /*55390*/  IADD3 R8, P1, R8, R4, RZ ;  /* 0x0000000408087210 */ /* 0x004fca0007f3e0ff */
[----:B----4-:R-:W-:Y:S01]  /*553a0*/  IMAD.X R106, R106, 0x1, R3, P1 ;  /* 0x000000016a6a7824 */ /* 0x010fe200008e0603 */
[----:B------:R-:W-:Y:S01]  /*553b0*/  STL [R1+0x12a4], R8 ;  /* 0x0012a40801007387 */ /* 0x000fe20000100800 */
[----:B------:R-:W-:Y:S02]  /*553c0*/  IADD3 R6, P2, R6, R4, RZ ;  /* 0x0000000406067210 */ /* 0x000fe40007f5e0ff */
[----:B------:R-:W-:Y:S01]  /*553d0*/  IMAD.MOV.U32 R107, RZ, RZ, R106 ;  /* 0x000000ffff6b7224 */ /* 0x000fe200078e006a */
[----:B------:R1:W-:Y:S01]  /*553e0*/  STL [R1+0x12a0], R106 ;  /* 0x0012a06a01007387 */ /* 0x0003e20000100800 */
[----:B------:R-:W-:Y:S01]  /*553f0*/  IADD3.X R105, R105, R3, RZ, P2, !PT ;  /* 0x0000000369697210 */ /* 0x000fe200017fe4ff */
[----:B-1----:R-:W-:Y:S02]  /*55400*/  IMAD.MOV.U32 R106, RZ, RZ, R8 ;  /* 0x000000ffff6a7224 */ /* 0x002fe400078e0008 */
[----:B------:R-:W-:Y:S04]  /*55410*/  STL [R1+0x12ac], R6 ;  /* 0x0012ac0601007387 */ /* 0x000fe80000100800 */
[----:B------:R1:W-:Y:S04]  /*55420*/  LDGSTS.E [R5+0x800c], desc[UR4][R106.64], P0 ;  /* 0x0800c0006a057fae */ /* 0x0003e80008121844 */
[----:B------:R2:W-:Y:S04]  /*55430*/  STL [R1+0x12a8], R105 ;  /* 0x0012a86901007387 */ /* 0x0005e80000100800 */
[----:B------:R-:W4:Y:S01]  /*55440*/  LDL.LU R8, [R1+0x10c4] ;  /* 0x0010c40001087983 */ /* 0x000f220000300800 */
[----:B-1----:R-:W-:Y:S01]  /*55450*/  IMAD.MOV.U32 R106, RZ, RZ, R6 ;  /* 0x000000ffff6a7224 */ /* 0x002fe200078e0006 */
[----:B------:R-:W-:-:S05]  /*55460*/  MOV R107, R105 ;  /* 0x00000069006b7202 */ /* 0x000fca0000000f00 */
[----:B------:R1:W-:Y:S04]  /*55470*/  LDGSTS.E [R5+0xc00c], desc[UR4][R106.64], P0 ;  /* 0x0c00c0006a057fae */ /* 0x0003e80008121844 */
[----:B------:R-:W4:Y:S04]  /*55480*/  LDL.LU R106, [R1+0x10c0] ;  /* 0x0010c000016a7983 */ /* 0x000f280000300800 */
[----:B------:R-:W4:Y:S04]  /*55490*/  LDL.LU R107, [R1+0x10c8] ;  /* 0x0010c800016b7983 */ /* 0x000f280000300800 */
[----:B--2---:R-:W2:Y:S04]  /*554a0*/  LDL.LU R105, [R1+0x10cc] ;  /* 0x0010cc0001697983 */ /* 0x004ea80000300800 */
[----:B------:R-:W2:Y:S04]  /*554b0*/  LDL.LU R110, [R1+0x10d0] ;  /* 0x0010d000016e7983 */ /* 0x000ea80000300800 */
[----:B------:R-:W2:Y:S01]  /*554c0*/  LDL.LU R6, [R1+0x10d4] ;  /* 0x0010d40001067983 */ /* 0x000ea20000300800 */
[----:B------:R-:W-:-:S05]  /*554d0*/  IADD3 R9, P1, R9, R4, RZ ;  /* 0x0000000409097210 */ /* 0x000fca0007f3e0ff */
[----:B------:R-:W-:Y:S01]  /*554e0*/  STL [R1+0x10b4], R9 ;  /* 0x0010b40901007387 */ /* 0x000fe20000100800 */
[----:B------:R-:W-:Y:S01]  /*554f0*/  IMAD.MOV.U32 R112, RZ, RZ, R9 ;  /* 0x000000ffff707224 */ /* 0x000fe200078e0009 */
[----:B------:R-:W-:-:S05]  /*55500*/  IADD3.X R109, R109, R3, RZ, P1, !PT ;  /* 0x000000036d6d7210 */ /* 0x000fca0000ffe4ff */
[----:B------:R1:W-:Y:S01]  /*55510*/  STL [R1+0x10b0], R109 ;  /* 0x0010b06d01007387 */ /* 0x0003e20000100800 */
[----:B------:R-:W-:Y:S01]  /*55520*/  IMAD.MOV.U32 R113, RZ, RZ, R109 ;  /* 0x000000ffff717224 */ /* 0x000fe200078e006d */
[----:B------:R-:W-:Y:S02]  /*55530*/  ISETP.NE.U32.AND P0, PT, RZ, UR8, PT ;  /* 0x00000008ff007c0c */ /* 0x000fe4000bf05070 */
[----:B-1----:R-:W2:Y:S04]  /*55540*/  LDL.LU R109, [R1+0x10d8] ;  /* 0x0010d800016d7983 */ /* 0x002ea80000300800 */
[----:B------:R-:W2:Y:S01]  /*55550*/  LDL.LU R9, [R1+0x10dc] ;  /* 0x0010dc0001097983 */ /* 0x000ea20000300800 */
[----:B------:R-:W-:-:S05]  /*55560*/  IMAD.U32 R5, RZ, RZ, UR10 ;  /* 0x0000000aff057e24 */ /* 0x000fca000f8e00ff */
[----:B------:R-:W-:-:S05]  /*55570*/  IADD3 R5, R111, 0x100000, R5 ;  /* 0x001000006f057810 */ /* 0x000fca0007ffe005 */
[----:B------:R1:W-:Y:S01]  /*55580*/  LDGSTS.E [R5], desc[UR4][R112.64], P0 ;  /* 0x0000000070057fae */ /* 0x0003e20008121844 */
[----:B---3--:R-:W-:-:S05]  /*55590*/  IADD3 R7, P1, R7, R4, RZ ;  /* 0x0000000407077210 */ /* 0x008fca0007f3e0ff */
[----:B------:R-:W-:Y:S01]  /*555a0*/  IMAD.X R108, R108, 0x1, R3, P1 ;  /* 0x000000016c6c7824 */ /* 0x000fe200008e0603 */
[----:B------:R-:W-:Y:S01]  /*555b0*/  STL [R1+0x10bc], R7 ;  /* 0x0010bc0701007387 */ /* 0x000fe20000100800 */
[----:B-1----:R-:W-:Y:S02]  /*555c0*/  MOV R112, R7 ;  /* 0x0000000700707202 */ /* 0x002fe40000000f00 */
[----:B------:R-:W-:Y:S01]  /*555d0*/  IMAD.MOV.U32 R113, RZ, RZ, R108 ;  /* 0x000000ffff717224 */ /* 0x000fe200078e006c */
[----:B------:R1:W-:Y:S01]  /*555e0*/  STL [R1+0x10b8], R108 ;  /* 0x0010b86c01007387 */ /* 0x0003e20000100800 */
[----:B------:R-:W-:-:S03]  /*555f0*/  UISETP.GT.AND UP1, UPT, UR9, 0x9, UPT ;  /* 0x000000090900788c */ /* 0x000fc6000bf24270 */
[----:B------:R3:W-:Y:S04]  /*55600*/  LDGSTS.E [R5+0x4000], desc[UR4][R112.64], P0 ;  /* 0x0400000070057fae */ /* 0x0007e80008121844 */
[----:B-1----:R-:W2:Y:S04]  /*55610*/  LDL.LU R108, [R1+0x10e0] ;  /* 0x0010e000016c7983 */ /* 0x002ea80000300800 */
[----:B------:R-:W2:Y:S01]  /*55620*/  LDL.LU R7, [R1+0x10e4] ;  /* 0x0010e40001077983 */ /* 0x000ea20000300800 */
[----:B------:R-:W-:-:S04]  /*55630*/  USEL UR8, URZ, 0x4, !UP1 ;  /* 0x000000043f087887 */ /* 0x000fc8000c800000 */
[----:B------:R-:W-:-:S06]  /*55640*/  USEL UR8, UR8, URZ, !UP0 ;  /* 0x0000003f08087287 */ /* 0x000fcc000c000000 */
[----:B------:R-:W-:Y:S01]  /*55650*/  ISETP.NE.U32.AND P0, PT, RZ, UR8, PT ;  /* 0x00000008ff007c0c */ /* 0x000fe2000bf05070 */
[----:B------:R-:W-:-:S04]  /*55660*/  UISETP.GT.AND UP1, UPT, UR9, 0xa, UPT ;  /* 0x0000000a0900788c */ /* 0x000fc8000bf24270 */
[----:B------:R-:W-:-:S04]  /*55670*/  USEL UR8, URZ, 0x4, !UP1 ;  /* 0x000000043f087887 */ /* 0x000fc8000c800000 */
[----:B------:R-:W-:Y:S02]  /*55680*/  USEL UR8, UR8, URZ, !UP0 ;  /* 0x0000003f08087287 */ /* 0x000fe4000c000000 */
[----:B------:R-:W-:Y:S01]  /*55690*/  UISETP.GT.AND UP1, UPT, UR9, 0xb, UPT ;  /* 0x0000000b0900788c */ /* 0x000fe2000bf24270 */
[----:B----4-:R-:W-:-:S05]  /*556a0*/  IADD3 R8, P1, R8, R4, RZ ;  /* 0x0000000408087210 */ /* 0x010fca0007f3e0ff */
[----:B------:R-:W-:Y:S01]  /*556b0*/  STL [R1+0x10c4], R8 ;  /* 0x0010c40801007387 */ /* 0x000fe20000100800 */
[----:B---3--:R-:W-:Y:S02]  /*556c0*/  IMAD.MOV.U32 R112, RZ, RZ, R8 ;  /* 0x000000ffff707224 */ /* 0x008fe400078e0008 */
[----:B------:R-:W-:Y:S01]  /*556d0*/  IMAD.X R106, R106, 0x1, R3, P1 ;  /* 0x000000016a6a7824 */ /* 0x000fe200008e0603 */
[----:B--2---:R-:W-:-:S04]  /*556e0*/  IADD3 R105, P2, R105, R4, RZ ;  /* 0x0000000469697210 */ /* 0x004fc80007f5e0ff */
[----:B------:R1:W-:Y:S01]  /*556f0*/  STL [R1+0x10c0], R106 ;  /* 0x0010c06a01007387 */ /* 0x0003e20000100800 */
[----:B------:R-:W-:Y:S01]  /*55700*/  MOV R113, R106 ;  /* 0x0000006a00717202 */ /* 0x000fe20000000f00 */
[----:B------:R-:W-:-:S04]  /*55710*/  IMAD.X R107, R107, 0x1, R3, P2 ;  /* 0x000000016b6b7824 */ /* 0x000fc800010e0603 */
[----:B------:R2:W-:Y:S01]  /*55720*/  LDGSTS.E [R5+0x4], desc[UR4][R112.64], P0 ;  /* 0x0000400070057fae */ /* 0x0005e20008121844 */
[----:B------:R-:W-:-:S03]  /*55730*/  IADD3 R6, P3, R6, R4, RZ ;  /* 0x0000000406067210 */ /* 0x000fc60007f7e0ff */
[----:B-1----:R-:W3:Y:S02]  /*55740*/  LDL.LU R106, [R1+0x10ec] ;  /* 0x0010ec00016a7983 */ /* 0x002ee40000300800 */
[----:B------:R-:W-:Y:S02]  /*55750*/  IMAD.X R110, R110, 0x1, R3, P3 ;  /* 0x000000016e6e7824 */ /* 0x000fe400018e0603 */
[----:B------:R-:W4:Y:S04]  /*55760*/  LDL.LU R8, [R1+0x12b4] ;  /* 0x0012b40001087983 */ /* 0x000f280000300800 */
[----:B------:R-:W-:Y:S01]  /*55770*/  STL [R1+0x10cc], R105 ;  /* 0x0010cc6901007387 */ /* 0x000fe20000100800 */
[----:B--2---:R-:W-:-:S03]  /*55780*/  MOV R113, R107 ;  /* 0x0000006b00717202 */ /* 0x004fc60000000f00 */
[----:B------:R1:W-:Y:S01]  /*55790*/  STL [R1+0x10c8], R107 ;  /* 0x0010c86b01007387 */ /* 0x0003e20000100800 */
[----:B------:R-:W-:-:S03]  /*557a0*/  IMAD.MOV.U32 R112, RZ, RZ, R105 ;  /* 0x000000ffff707224 */ /* 0x000fc600078e0069 */
[----:B------:R-:W-:Y:S04]  /*557b0*/  STL [R1+0x10d4], R6 ;  /* 0x0010d40601007387 */ /* 0x000fe80000100800 */
[----:B------:R2:W-:Y:S04]  /*557c0*/  STL [R1+0x10d0], R110 ;  /* 0x0010d06e01007387 */ /* 0x0005e80000100800 */
[----:B-1----:R-:W4:Y:S04]  /*557d0*/  LDL.LU R107, [R1+0x10e8] ;  /* 0x0010e800016b7983 */ /* 0x002f280000300800 */
[----:B------:R-:W4:Y:S01]  /*557e0*/  LDL.LU R105, [R1+0x12b0] ;  /* 0x0012b00001697983 */ /* 0x000f220000300800 */
[----:B------:R-:W-:-:S03]  /*557f0*/  ISETP.NE.U32.AND P1, PT, RZ, UR8, PT ;  /* 0x00000008ff007c0c */ /* 0x000fc6000bf25070 */
[----:B------:R-:W-:Y:S01]  /*55800*/  LDGSTS.E [R5+0x4004], desc[UR4][R112.64], P0 ;  /* 0x0400400070057fae */ /* 0x000fe20008121844 */
[----:B------:R-:W-:Y:S01]  /*55810*/  IADD3 R9, P0, R9, R4, RZ ;  /* 0x0000000409097210 */ /* 0x000fe20007f1e0ff */
[----:B------:R-:W-:Y:S02]  /*55820*/  IMAD.MOV.U32 R111, RZ, RZ, R110 ;  /* 0x000000ffff6f7224 */ /* 0x000fe400078e006e */
[----:B--2---:R-:W-:Y:S02]  /*55830*/  IMAD.MOV.U32 R110, RZ, RZ, R6 ;  /* 0x000000ffff6e7224 */ /* 0x004fe400078e0006 */
[----:B------:R-:W-:Y:S01]  /*55840*/  IMAD.X R109, R109, 0x1, R3, P0 ;  /* 0x000000016d6d7824 */ /* 0x000fe200000e0603 */
[----:B------:R-:W2:Y:S04]  /*55850*/  LDL.LU R6, [R1+0x12bc] ;  /* 0x0012bc0001067983 */ /* 0x000ea80000300800 */
[----:B------:R1:W-:Y:S04]  /*55860*/  LDGSTS.E [R5+0x8], desc[UR4][R110.64], P1 ;  /* 0x000080006e057fae */ /* 0x0003e80008921844 */
[----:B------:R1:W-:Y:S04]  /*55870*/  STL [R1+0x10dc], R9 ;  /* 0x0010dc0901007387 */ /* 0x0003e80000100800 */
[----:B------:R1:W-:Y:S02]  /*55880*/  STL [R1+0x10d8], R109 ;  /* 0x0010d86d01007387 */ /* 0x0003e40000100800 */
[----:B-1----:R-:W-:-:S02]  /*55890*/  MOV R110, R9 ;  /* 0x00000009006e7202 */ /* 0x002fc40000000f00 */
[----:B------:R-:W2:Y:S01]  /*558a0*/  LDL.LU R9, [R1+0x12b8] ;  /* 0x0012b80001097983 */ /* 0x000ea20000300800 */
[----:B------:R-:W-:Y:S01]  /*558b0*/  USEL UR8, URZ, 0x4, !UP1 ;  /* 0x000000043f087887 */ /* 0x000fe2000c800000 */
[----:B------:R-:W-:-:S03]  /*558c0*/  IMAD.MOV.U32 R111, RZ, RZ, R109 ;  /* 0x000000ffff6f7224 */ /* 0x000fc600078e006d */
[----:B------:R-:W-:Y:S02]  /*558d0*/  USEL UR8, UR8, URZ, !UP0 ;  /* 0x0000003f08087287 */ /* 0x000fe4000c000000 */
[----:B------:R-:W-:Y:S04]  /*558e0*/  LDGSTS.E [R5+0x4008], desc[UR4][R110.64], P1 ;  /* 0x040080006e057fae */ /* 0x000fe80008921844 */
[----:B------:R-:W-:Y:S02]  /*558f0*/  ISETP.NE.U32.AND P0, PT, RZ, UR8, PT ;  /* 0x00000008ff007c0c */ /* 0x000fe4000bf05070 */
[----:B------:R-:W-:-:S05]  /*55900*/  IADD3 R7, P1, R7, R4, RZ ;  /* 0x0000000407077210 */ /* 0x000fca0007f3e0ff */
[----:B------:R-:W-:Y:S01]  /*55910*/  IMAD.X R108, R108, 0x1, R3, P1 ;  /* 0x000000016c6c7824 */ /* 0x000fe200008e0603 */
[----:B------:R-:W-:Y:S03]  /*55920*/  STL [R1+0x10e4], R7 ;  /* 0x0010e40701007387 */ /* 0x000fe60000100800 */
[----:B------:R-:W-:Y:S01]  /*55930*/  IMAD.MOV.U32 R109, RZ, RZ, R108 ;  /* 0x000000ffff6d7224 */ /* 0x000fe200078e006c */
[----:B------:R1:W-:Y:S04]  /*55940*/  STL [R1+0x10e0], R108 ;  /* 0x0010e06c01007387 */ /* 0x0003e80000100800 */
[----:B------:R-:W2:Y:S04]  /*55950*/  LDL.LU R111, [R1+0x12c4] ;  /* 0x0012c400016f7983 */ /* 0x000ea80000300800 */
[----:B------:R-:W2:Y:S01]  /*55960*/  LDL.LU R112, [R1+0x12c0] ;  /* 0x0012c00001707983 */ /* 0x000ea20000300800 */
[----:B-1----:R-:W-:-:S03]  /*55970*/  MOV R108, R7 ;  /* 0x00000007006c7202 */ /* 0x002fc60000000f00 */
[----:B------:R-:W2:Y:S04]  /*55980*/  LDL.LU R110, [R1+0x12c8] ;  /* 0x0012c800016e7983 */ /* 0x000ea80000300800 */
[----:B------:R-:W-:Y:S04]  /*55990*/  LDGSTS.E [R5+0xc], desc[UR4][R108.64], P0 ;  /* 0x0000c0006c057fae */ /* 0x000fe80008121844 */
[----:B------:R-:W2:Y:S04]  /*559a0*/  LDL.LU R109, [R1+0x12cc] ;  /* 0x0012cc00016d7983 */ /* 0x000ea80000300800 */
[----:B------:R-:W2:Y:S04]  /*559b0*/  LDL.LU R108, [R1+0x12d0] ;  /* 0x0012d000016c7983 */ /* 0x000ea80000300800 */
[----:B------:R-:W2:Y:S01]  /*559c0*/  LDL.LU R7, [R1+0x12d4] ;  /* 0x0012d40001077983 */ /* 0x000ea20000300800 */
[----:B------:R-:W-:-:S04]  /*559d0*/  UISETP.GT.AND UP1, UPT, UR9, 0x28, UPT ;  /* 0x000000280900788c */ /* 0x000fc8000bf24270 */
[----:B------:R-:W-:-:S04]  /*559e0*/  USEL UR8, URZ, 0x4, !UP1 ;  /* 0x000000043f087887 */ /* 0x000fc8000c800000 */
[----:B------:R-:W-:-:S06]  /*559f0*/  USEL UR8, UR8, URZ, !UP0 ;  /* 0x0000003f08087287 */ /* 0x000fcc000c000000 */
[----:B------:R-:W-:Y:S01]  /*55a00*/  ISETP.NE.U32.AND P1, PT, RZ, UR8, PT ;  /* 0x00000008ff007c0c */ /* 0x000fe2000bf25070 */
[----:B------:R-:W-:-:S04]  /*55a10*/  UISETP.GT.AND UP1, UPT, UR9, 0x29, UPT ;  /* 0x000000290900788c */ /* 0x000fc8000bf24270 */
[----:B------:R-:W-:-:S04]  /*55a20*/  USEL UR8, URZ, 0x4, !UP1 ;  /* 0x000000043f087887 */ /* 0x000fc8000c800000 */
[----:B------:R-:W-:Y:S02]  /*55a30*/  USEL UR8, UR8, URZ, !UP0 ;  /* 0x0000003f08087287 */ /* 0x000fe4000c000000 */
[----:B------:R-:W-:Y:S01]  /*55a40*/  UISETP.GT.AND UP1, UPT, UR9, 0x2a, UPT ;  /* 0x0000002a0900788c */ /* 0x000fe2000bf24270 */
[-C--:B---3--:R-:W-:Y:S02]  /*55a50*/  IADD3 R106, P2, R106, R4.reuse, RZ ;  /* 0x000000046a6a7210 */ /* 0x088fe40007f5e0ff */
[----:B----4-:R-:W-:-:S03]  /*55a60*/  IADD3 R8, P3, R8, R4, RZ ;  /* 0x0000000408087210 */ /* 0x010fc60007f7e0ff */
[----:B------:R1:W-:Y:S01]  /*55a70*/  STL [R1+0x10ec], R106 ;  /* 0x0010ec6a01007387 */ /* 0x0003e20000100800 */
[--C-:B------:R-:W-:Y:S02]  /*55a80*/  IMAD.X R107, R107, 0x1, R3.reuse, P2 ;  /* 0x000000016b6b7824 */ /* 0x100fe400010e0603 */
[----:B------:R-:W-:-:S03]  /*55a90*/  IMAD.X R105, R105, 0x1, R3, P3 ;  /* 0x0000000169697824 */ /* 0x000fc600018e0603 */
[----:B------:R3:W-:Y:S04]  /*55aa0*/  STL [R1+0x10e8], R107 ;  /* 0x0010e86b01007387 */ /* 0x0007e80000100800 */
[----:B------:R1:W-:Y:S04]  /*55ab0*/  LDGSTS.E [R5+0x400c], desc[UR4][R106.64], P0 ;  /* 0x0400c0006a057fae */ /* 0x0003e80008121844 */
[----:B------:R4:W-:Y:S01]  /*55ac0*/  STL [R1+0x12b4], R8 ;  /* 0x0012b40801007387 */ /* 0x0009e20000100800 */
[----:B-1----:R-:W-:Y:S01]  /*55ad0*/  IMAD.MOV.U32 R106, RZ, RZ, R8 ;  /* 0x000000ffff6a7224 */ /* 0x002fe200078e0008 */
[----:B---3--:R-:W-:-:S02]  /*55ae0*/  MOV R107, R105 ;  /* 0x00000069006b7202 */ /* 0x008fc40000000f00 */
[----:B------:R-:W-:Y:S04]  /*55af0*/  STL [R1+0x12b0], R105 ;  /* 0x0012b06901007387 */ /* 0x000fe80000100800 */
[----:B------:R-:W-:Y:S01]  /*55b00*/  LDGSTS.E [R5+0x8000], desc[UR4][R106.64], P1 ;  /* 0x080000006a057fae */ /* 0x000fe20008921844 */
[----:B--2---:R-:W-:-:S03]  /*55b10*/  IADD3 R6, P0, R6, R4, RZ ;  /* 0x0000000406067210 */ /* 0x004fc60007f1e0ff */
[----:B------:R-:W2:Y:S04]  /*55b20*/  LDL.LU R107, [R1+0x12d8] ;  /* 0x0012d800016b7983 */ /* 0x000ea80000300800 */
[----:B----4-:R-:W3:Y:S01]  /*55b30*/  LDL.LU R8, [R1+0x12dc] ;  /* 0x0012dc0001087983 */ /* 0x010ee20000300800 */
[----:B------:R-:W-:-:S03]  /*55b40*/  IMAD.X R9, R9, 0x1, R3, P0 ;  /* 0x0000000109097824 */ /* 0x000fc600000e0603 */
[----:B------:R-:W-:Y:S01]  /*55b50*/  STL [R1+0x12bc], R6 ;  /* 0x0012bc0601007387 */ /* 0x000fe20000100800 */
[----:B------:R-:W-:-:S03]  /*55b60*/  IMAD.MOV.U32 R115, RZ, RZ, R9 ;  /* 0x000000ffff737224 */ /* 0x000fc600078e0009 */
[----:B------:R1:W-:Y:S04]  /*55b70*/  STL [R1+0x12b8], R9 ;  /* 0x0012b80901007387 */ /* 0x0003e80000100800 */
[----:B------:R-:W4:Y:S04]  /*55b80*/  LDL.LU R106, [R1+0x12e0] ;  /* 0x0012e000016a7983 */ /* 0x000f280000300800 */
[----:B-1----:R-:W4:Y:S01]  /*55b90*/  LDL.LU R9, [R1+0x12e4] ;  /* 0x0012e40001097983 */ /* 0x002f220000300800 */
[----:B------:R-:W-:-:S03]  /*55ba0*/  IMAD.MOV.U32 R114, RZ, RZ, R6 ;  /* 0x000000ffff727224 */ /* 0x000fc600078e0006 */
[----:B------:R-:W4:Y:S04]  /*55bb0*/  LDL.LU R105, [R1+0x12e8] ;  /* 0x0012e80001697983 */ /* 0x000f280000300800 */
[----:B------:R-:W4:Y:S01]  /*55bc0*/  LDL.LU R6, [R1+0x12ec] ;  /* 0x0012ec0001067983 */ /* 0x000f220000300800 */
[----:B------:R-:W-:Y:S01]  /*55bd0*/  ISETP.NE.U32.AND P0, PT, RZ, UR8, PT ;  /* 0x00000008ff007c0c */ /* 0x000fe2000bf05070 */
[----:B------:R-:W-:Y:S02]  /*55be0*/  USEL UR8, URZ, 0x4, !UP1 ;  /* 0x000000043f087887 */ /* 0x000fe4000c800000 */
[----:B------:R-:W-:Y:S02]  /*55bf0*/  LDGSTS.E [R5+0xc000], desc[UR4][R114.64], P1 ;  /* 0x0c00000072057fae */ /* 0x000fe40008921844 */
[----:B------:R-:W-:Y:S01]  /*55c00*/  USEL UR8, UR8, URZ, !UP0 ;  /* 0x0000003f08087287 */ /* 0x000fe2000c000000 */
[----:B------:R-:W-:-:S04]  /*55c10*/  IADD3 R111, P1, R111, R4, RZ ;  /* 0x000000046f6f7210 */ /* 0x000fc80007f3e0ff */
[----:B------:R-:W-:Y:S02]  /*55c20*/  IADD3.X R112, R112, R3, RZ, P1, !PT ;  /* 0x0000000370707210 */ /* 0x000fe40000ffe4ff */
[----:B------:R-:W-:Y:S01]  /*55c30*/  ISETP.NE.U32.AND P1, PT, RZ, UR8, PT ;  /* 0x00000008ff007c0c */ /* 0x000fe2000bf25070 */
[----:B------:R-:W-:Y:S02]  /*55c40*/  STL [R1+0x12c4], R111 ;  /* 0x0012c46f01007387 */ /* 0x000fe40000100800 */
[----:B------:R-:W-:Y:S02]  /*55c50*/  IMAD.MOV.U32 R113, RZ, RZ, R112 ;  /* 0x000000ffff717224 */ /* 0x000fe400078e0070 */
[----:B------:R1:W-:Y:S01]  /*55c60*/  STL [R1+0x12c0], R112 ;  /* 0x0012c07001007387 */ /* 0x0003e20000100800 */
[----:B------:R-:W-:Y:S01]  /*55c70*/  IADD3 R109, P2, R109, R4, RZ ;  /* 0x000000046d6d7210 */ /* 0x000fe20007f5e0ff */
[----:B-1----:R-:W-:-:S04]  /*55c80*/  IMAD.MOV.U32 R112, RZ, RZ, R111 ;  /* 0x000000ffff707224 */ /* 0x002fc800078e006f */
[----:B------:R-:W-:Y:S01]  /*55c90*/  IMAD.X R110, R110, 0x1, R3, P2 ;  /* 0x000000016e6e7824 */ /* 0x000fe200010e0603 */
[----:B------:R-:W-:Y:S01]  /*55ca0*/  IADD3 R7, P3, R7, R4, RZ ;  /* 0x0000000407077210 */ /* 0x000fe20007f7e0ff */
[----:B------:R-:W-:Y:S03]  /*55cb0*/  STL [R1+0x12cc], R109 ;  /* 0x0012cc6d01007387 */ /* 0x000fe60000100800 */
[----:B------:R-:W-:Y:S01]  /*55cc0*/  IADD3.X R108, R108, R3, RZ, P3, !PT ;  /* 0x000000036c6c7210 */ /* 0x000fe20001ffe4ff */
[----:B------:R1:W-:Y:S01]  /*55cd0*/  STL [R1+0x12c8], R110 ;  /* 0x0012c86e01007387 */ /* 0x0003e20000100800 */
[----:B------:R-:W-:-:S03]  /*55ce0*/  IMAD.MOV.U32 R111, RZ, RZ, R110 ;  /* 0x000000ffff6f7224 */ /* 0x000fc600078e006e */
[----:B------:R-:W-:Y:S04]  /*55cf0*/  STL [R1+0x12d4], R7 ;  /* 0x0012d40701007387 */ /* 0x000fe80000100800 */
[----:B------:R1:W-:Y:S02]  /*55d00*/  STL [R1+0x12d0], R108 ;  /* 0x0012d06c01007387 */ /* 0x0003e40000100800 */
[----:B-1----:R-:W-:Y:S02]  /*55d10*/  IMAD.MOV.U32 R110, RZ, RZ, R109 ;  /* 0x000000ffff6e7224 */ /* 0x002fe400078e006d */
[----:B------:R-:W-:Y:S01]  /*55d20*/  IMAD.MOV.U32 R109, RZ, RZ, R108 ;  /* 0x000000ffff6d7224 */ /* 0x000fe200078e006c */
[----:B------:R1:W-:Y:S04]  /*55d30*/  LDGSTS.E [R5+0x8004], desc[UR4][R112.64], P0 ;  /* 0x0800400070057fae */ /* 0x0003e80008121844 */
[----:B------:R2:W-:Y:S01]  /*55d40*/  LDGSTS.E [R5+0xc004], desc[UR4][R110.64], P0 ;  /* 0x0c0040006e057fae */ /* 0x0005e20008121844 */
[----:B------:R-:W-:-:S03]  /*55d50*/  MOV R108, R7 ;  /* 0x00000007006c7202 */ /* 0x000fc60000000f00 */
[----:B------:R-:W4:Y:S04]  /*55d60*/  LDL.LU R7, [R1+0x10f4] ;  /* 0x0010f40001077983 */ /* 0x000f280000300800 */
[----:B------:R-:W-:Y:S04]  /*55d70*/  LDGSTS.E [R5+0x8008], desc[UR4][R108.64], P1 ;  /* 0x080080006c057fae */ /* 0x000fe80008921844 */
[----:B------:R-:W4:Y:S01]  /*55d80*/  LDL.LU R109, [R1+0x10f0] ;  /* 0x0010f000016d7983 */ /* 0x000f220000300800 */
[----:B------:R-:W-:-:S04]  /*55d90*/  UISETP.GT.AND UP1, UPT, UR9, 0x2b, UPT ;  /* 0x0000002b0900788c */ /* 0x000fc8000bf24270 */
[----:B------:R-:W-:-:S04]  /*55da0*/  USEL UR8, URZ, 0x4, !UP1 ;  /* 0x000000043f087887 */ /* 0x000fc8000c800000 */
[----:B------:R-:W-:Y:S01]  /*55db0*/  USEL UR8, UR8, URZ, !UP0 ;  /* 0x0000003f08087287 */ /* 0x000fe2000c000000 */
[----:B-1----:R-:W1:Y:S01]  /*55dc0*/  S2R R112, SR_TID.X ;  /* 0x0000000000707919 */ /* 0x002e620000002100 */
[----:B---3--:R-:W-:-:S05]  /*55dd0*/  IADD3 R8, P0, R8, R4, RZ ;  /* 0x0000000408087210 */ /* 0x008fca0007f1e0ff */
[----:B--2---:R-:W-:Y:S01]  /*55de0*/  IMAD.X R107, R107, 0x1, R3, P0 ;  /* 0x000000016b6b7824 */ /* 0x004fe200000e0603 */
[----:B------:R2:W-:Y:S01]  /*55df0*/  STL [R1+0x12dc], R8 ;  /* 0x0012dc0801007387 */ /* 0x0005e20000100800 */
[----:B------:R-:W-:Y:S02]  /*55e00*/  IMAD.MOV.U32 R110, RZ, RZ, R8 ;  /* 0x000000ffff6e7224 */ /* 0x000fe400078e0008 */
[----:B------:R-:W-:Y:S01]  /*55e10*/  IMAD.MOV.U32 R111, RZ, RZ, R107 ;  /* 0x000000ffff6f7224 */ /* 0x000fe200078e006b */
[----:B------:R3:W-:Y:S01]  /*55e20*/  STL [R1+0x12d8], R107 ;  /* 0x0012d86b01007387 */ /* 0x0007e20000100800 */
[----:B------:R-:W-:-:S03]  /*55e30*/  ISETP.NE.U32.AND P0, PT, RZ, UR8, PT ;  /* 0x00000008ff007c0c */ /* 0x000fc6000bf05070 */
[----:B------:R-:W-:Y:S04]  /*55e40*/  LDGSTS.E [R5+0xc008], desc[UR4][R110.64], P1 ;  /* 0x0c0080006e057fae */ /* 0x000fe80008921844 */
[----:B--2---:R-:W2:Y:S01]  /*55e50*/  LDL.LU R8, [R1+0x10fc] ;  /* 0x0010fc0001087983 */ /* 0x004ea20000300800 */
[----:B----4-:R-:W-:-:S03]  /*55e60*/  IADD3 R9, P1, R9, R4, RZ ;  /* 0x0000000409097210 */ /* 0x010fc60007f3e0ff */
[----:B------:R-:W4:Y:S01]  /*55e70*/  LDL.LU R108, [R1+0x10f8] ;  /* 0x0010f800016c7983 */ /* 0x000f220000300800 */
[----:B------:R-:W-:Y:S02]  /*55e80*/  IADD3.X R106, R106, R3, RZ, P1, !PT ;  /* 0x000000036a6a7210 */ /* 0x000fe40000ffe4ff */
[----:B------:R-:W-:Y:S01]  /*55e90*/  IADD3 R6, P2, R6, R4, RZ ;  /* 0x0000000406067210 */ /* 0x000fe20007f5e0ff */
[----:B------:R-:W-:Y:S02]  /*55ea0*/  STL [R1+0x12e4], R9 ;  /* 0x0012e40901007387 */ /* 0x000fe40000100800 */
[----:B---3--:R-:W-:Y:S02]  /*55eb0*/  IMAD.MOV.U32 R107, RZ, RZ, R106 ;  /* 0x000000ffff6b7224 */ /* 0x008fe400078e006a */
[----:B------:R3:W-:Y:S01]  /*55ec0*/  STL [R1+0x12e0], R106 ;  /* 0x0012e06a01007387 */ /* 0x0007e20000100800 */
[----:B------:R-:W-:Y:S02]  /*55ed0*/  IMAD.X R105, R105, 0x1, R3, P2 ;  /* 0x0000000169697824 */ /* 0x000fe400010e0603 */
[----:B---3--:R-:W-:Y:S01]  /*55ee0*/  IMAD.MOV.U32 R106, RZ, RZ, R9 ;  /* 0x000000ffff6a7224 */ /* 0x008fe200078e0009 */
[----:B------:R-:W-:Y:S04]  /*55ef0*/  STL [R1+0x12ec], R6 ;  /* 0x0012ec0601007387 */ /* 0x000fe80000100800 */
[----:B------:R3:W-:Y:S04]  /*55f00*/  LDGSTS.E [R5+0x800c], desc[UR4][R106.64], P0 ;  /* 0x0800c0006a057fae */ /* 0x0007e80008121844 */
[----:B------:R1:W-:Y:S04]  /*55f10*/  STL [R1+0x12e8], R105 ;  /* 0x0012e86901007387 */ /* 0x0003e80000100800 */
[----:B------:R-:W4:Y:S01]  /*55f20*/  LDL.LU R9, [R1+0x1104] ;  /* 0x0011040001097983 */ /* 0x000f220000300800 */
[----:B---3--:R-:W-:Y:S01]  /*55f30*/  MOV R106, R6 ;  /* 0x00000006006a7202 */ /* 0x008fe20000000f00 */
[----:B------:R-:W-:-:S05]  /*55f40*/  IMAD.MOV.U32 R107, RZ, RZ, R105 ;  /* 0x000000ffff6b7224 */ /* 0x000fca00078e0069 */
[----:B------:R3:W-:Y:S04]  /*55f50*/  LDGSTS.E [R5+0xc00c], desc[UR4][R106.64], P0 ;  /* 0x0c00c0006a057fae */ /* 0x0007e80008121844 */
[----:B------:R-:W4:Y:S04]  /*55f60*/  LDL.LU R106, [R1+0x1100] ;  /* 0x00110000016a7983 */ /* 0x000f280000300800 */
[----:B------:R-:W4:Y:S04]  /*55f70*/  LDL.LU R107, [R1+0x1108] ;  /* 0x00110800016b7983 */ /* 0x000f280000300800 */
[----:B-1----:R-:W4:Y:S04]  /*55f80*/  LDL.LU R105, [R1+0x110c] ;  /* 0x00110c0001697983 */ /* 0x002f280000300800 */
[----:B------:R-:W4:Y:S04]  /*55f90*/  LDL.LU R110, [R1+0x1110] ;  /* 0x00111000016e7983 */ /* 0x000f280000300800 */
[----:B------:R-:W4:Y:S01]  /*55fa0*/  LDL.LU R6, [R1+0x1114] ;  /* 0x0011140001067983 */ /* 0x000f220000300800 */
[C---:B------:R-:W-:Y:S01]  /*55fb0*/  IMAD.SHL.U32 R111, R112.reuse, 0x10, RZ ;  /* 0x00000010706f7824 */ /* 0x040fe200078e00ff */
[----:B------:R-:W-:-:S04]  /*55fc0*/  LOP3.LUT R112, R112, 0x7f, RZ, 0xc0, !PT ;  /* 0x0000007f70707812 */ /* 0x000fc800078ec0ff */
[----:B------:R-:W-:-:S05]  /*55fd0*/  LOP3.LUT R111, R111, 0x70, RZ, 0xc0, !PT ;  /* 0x000000706f6f7812 */ /* 0x000fca00078ec0ff */
[----:B------:R-:W-:Y:S01]  /*55fe0*/  IMAD R111, R112, 0x80, R111 ;  /* 0x00000080706f7824 */ /* 0x000fe200078e026f */
[----:B------:R-:W-:-:S05]  /*55ff0*/  IADD3 R7, P1, R7, R4, RZ ;  /* 0x0000000407077210 */ /* 0x000fca0007f3e0ff */
[----:B------:R-:W-:Y:S01]  /*56000*/  STL [R1+0x10f4], R7 ;  /* 0x0010f40701007387 */ /* 0x000fe20000100800 */
[----:B------:R-:W-:Y:S02]  /*56010*/  IMAD.MOV.U32 R112, RZ, RZ, R7 ;  /* 0x000000ffff707224 */ /* 0x000fe400078e0007 */
[----:B------:R-:W-:-:S04]  /*56020*/  IMAD.X R109, R109, 0x1, R3, P1 ;  /* 0x000000016d6d7824 */ /* 0x000fc800008e0603 */
[----:B------:R-:W-:Y:S01]  /*56030*/  IMAD.MOV.U32 R113, RZ, RZ, R109 ;  /* 0x000000ffff717224 */ /* 0x000fe200078e006d */
[----:B------:R1:W-:Y:S04]  /*56040*/  STL [R1+0x10f0], R109 ;  /* 0x0010f06d01007387 */ /* 0x0003e80000100800 */
[----:B-1----:R-:W4:Y:S04]  /*56050*/  LDL.LU R109, [R1+0x1118] ;  /* 0x00111800016d7983 */ /* 0x002f280000300800 */
[----:B------:R-:W4:Y:S01]  /*56060*/  LDL.LU R7, [R1+0x111c] ;  /* 0x00111c0001077983 */ /* 0x000f220000300800 */
[----:B------:R-:W-:-:S04]  /*56070*/  UISETP.GT.AND UP1, UPT, UR9, 0xc, UPT ;  /* 0x0000000c0900788c */ /* 0x000fc8000bf24270 */
[----:B------:R-:W-:-:S04]  /*56080*/  USEL UR8, URZ, 0x4, !UP1 ;  /* 0x000000043f087887 */ /* 0x000fc8000c800000 */
[----:B------:R-:W-:Y:S01]  /*56090*/  USEL UR8, UR8, URZ, !UP0 ;  /* 0x0000003f08087287 */ /* 0x000fe2000c000000 */
[----:B------:R-:W-:-:S05]  /*560a0*/  LOP3.LUT R111, R111, 0x30, RZ, 0x3c, !PT ;  /* 0x000000306f6f7812 */ /* 0x000fca00078e3cff */
[----:B------:R-:W-:Y:S02]  /*560b0*/  ISETP.NE.U32.AND P0, PT, RZ, UR8, PT ;  /* 0x00000008ff007c0c */ /* 0x000fe4000bf05070 */
[----:B---3--:R-:W-:-:S04]  /*560c0*/  MOV R5, UR10 ;  /* 0x0000000a00057c02 */ /* 0x008fc80008000f00 */
[----:B------:R-:W-:Y:S01]  /*560d0*/  IADD3 R5, R111, 0x100000, R5 ;  /* 0x001000006f057810 */ /* 0x000fe20007ffe005 */
[----:B------:R-:W-:-:S06]  /*560e0*/  UISETP.GT.AND UP1, UPT, UR9, 0xd, UPT ;  /* 0x0000000d0900788c */ /* 0x000fcc000bf24270 */
[----:B------:R1:W-:Y:S01]  /*560f0*/  LDGSTS.E [R5], desc[UR4][R112.64], P0 ;  /* 0x0000000070057fae */ /* 0x0003e20008121844 */
[----:B------:R-:W-:-:S04]  /*56100*/  USEL UR8, URZ, 0x4, !UP1 ;  /* 0x000000043f087887 */ /* 0x000fc8000c800000 */
[----:B------:R-:W-:Y:S02]  /*56110*/  USEL UR8, UR8, URZ, !UP0 ;  /* 0x0000003f08087287 */ /* 0x000fe4000c000000 */
[----:B------:R-:W-:Y:S01]  /*56120*/  UISETP.GT.AND UP1, UPT, UR9, 0xe, UPT ;  /* 0x0000000e0900788c */ /* 0x000fe2000bf24270 */
[----:B--2---:R-:W-:-:S04]  /*56130*/  IADD3 R8, P1, R8, R4, RZ ;  /* 0x0000000408087210 */ /* 0x004fc80007f3e0ff */
[----:B----4-:R-:W-:Y:S01]  /*56140*/  IADD3.X R108, R108, R3, RZ, P1, !PT ;  /* 0x000000036c6c7210 */ /* 0x010fe20000ffe4ff */
[----:B------:R-:W-:Y:S01]  /*56150*/  STL [R1+0x10fc], R8 ;  /* 0x0010fc0801007387 */ /* 0x000fe20000100800 */
[----:B-1----:R-:W-:-:S03]  /*56160*/  IMAD.MOV.U32 R112, RZ, RZ, R8 ;  /* 0x000000ffff707224 */ /* 0x002fc600078e0008 */
[----:B------:R1:W-:Y:S01]  /*56170*/  STL [R1+0x10f8], R108 ;  /* 0x0010f86c01007387 */ /* 0x0003e20000100800 */
[----:B------:R-:W-:-:S05]  /*56180*/  IMAD.MOV.U32 R113, RZ, RZ, R108 ;  /* 0x000000ffff717224 */ /* 0x000fca00078e006c */
[----:B------:R2:W-:Y:S04]  /*56190*/  LDGSTS.E [R5+0x4000], desc[UR4][R112.64], P0 ;  /* 0x0400000070057fae */ /* 0x0005e80008121844 */
[----:B-1----:R-:W3:Y:S04]  /*561a0*/  LDL.LU R108, [R1+0x1120] ;  /* 0x00112000016c7983 */ /* 0x002ee80000300800 */
[----:B------:R-:W4:Y:S01]  /*561b0*/  LDL.LU R8, [R1+0x1124] ;  /* 0x0011240001087983 */ /* 0x000f220000300800 */
[----:B------:R-:W-:Y:S02]  /*561c0*/  ISETP.NE.U32.AND P0, PT, RZ, UR8, PT ;  /* 0x00000008ff007c0c */ /* 0x000fe4000bf05070 */
[----:B------:R-:W-:Y:S01]  /*561d0*/  IADD3 R9, P1, R9, R4, RZ ;  /* 0x0000000409097210 */ /* 0x000fe20007f3e0ff */
[----:B------:R-:W-:-:S03]  /*561e0*/  USEL UR8, URZ, 0x4, !UP1 ;  /* 0x000000043f087887 */ /* 0x000fc6000c800000 */
[----:B--2---:R-:W-:Y:S01]  /*561f0*/  MOV R112, R9 ;  /* 0x0000000900707202 */ /* 0x004fe20000000f00 */
[----:B------:R-:W-:Y:S01]  /*56200*/  STL [R1+0x1104], R9 ;  /* 0x0011040901007387 */ /* 0x000fe20000100800 */
[----:B------:R-:W-:Y:S01]  /*56210*/  USEL UR8, UR8, URZ, !UP0 ;  /* 0x0000003f08087287 */ /* 0x000fe2000c000000 */
[----:B------:R-:W-:Y:S01]  /*56220*/  IMAD.X R106, R106, 0x1, R3, P1 ;  /* 0x000000016a6a7824 */ /* 0x000fe200008e0603 */
[----:B------:R-:W-:-:S04]  /*56230*/  IADD3 R105, P2, R105, R4, RZ ;  /* 0x0000000469697210 */ /* 0x000fc80007f5e0ff */
[----:B------:R1:W-:Y:S01]  /*56240*/  STL [R1+0x1100], R106 ;  /* 0x0011006a01007387 */ /* 0x0003e20000100800 */
[----:B------:R-:W-:Y:S02]  /*56250*/  IMAD.MOV.U32 R113, RZ, RZ, R106 ;  /* 0x000000ffff717224 */ /* 0x000fe400078e006a */
[----:B------:R-:W-:-:S03]  /*56260*/  IMAD.X R107, R107, 0x1, R3, P2 ;  /* 0x000000016b6b7824 */ /* 0x000fc600010e0603 */
[----:B------:R2:W-:Y:S01]  /*56270*/  LDGSTS.E [R5+0x4], desc[UR4][R112.64], P0 ;  /* 0x0000400070057fae */ /* 0x0005e20008121844 */
[----:B------:R-:W-:-:S03]  /*56280*/  IADD3 R6, P3, R6, R4, RZ ;  /* 0x0000000406067210 */ /* 0x000fc60007f7e0ff */
[----:B-1----:R-:W3:Y:S02]  /*56290*/  LDL.LU R106, [R1+0x112c] ;  /* 0x00112c00016a7983 */ /* 0x002ee40000300800 */
[----:B------:R-:W-:Y:S02]  /*562a0*/  IMAD.X R110, R110, 0x1, R3, P3 ;  /* 0x000000016e6e7824 */ /* 0x000fe400018e0603 */
[----:B------:R-:W3:Y:S04]  /*562b0*/  LDL.LU R9, [R1+0x12f4] ;  /* 0x0012f40001097983 */ /* 0x000ee80000300800 */
[----:B------:R-:W-:Y:S01]  /*562c0*/  STL [R1+0x110c], R105 ;  /* 0x00110c6901007387 */ /* 0x000fe20000100800 */
[----:B--2---:R-:W-:-:S03]  /*562d0*/  IMAD.MOV.U32 R113, RZ, RZ, R107 ;  /* 0x000000ffff717224 */ /* 0x004fc600078e006b */
[----:B------:R1:W-:Y:S01]  /*562e0*/  STL [R1+0x1108], R107 ;  /* 0x0011086b01007387 */ /* 0x0003e20000100800 */
[----:B------:R-:W-:-:S03]  /*562f0*/  MOV R112, R105 ;  /* 0x0000006900707202 */ /* 0x000fc60000000f00 */
[----:B------:R-:W-:Y:S04]  /*56300*/  STL [R1+0x1114], R6 ;  /* 0x0011140601007387 */ /* 0x000fe80000100800 */
        /* <DEDUP_REMOVED lines=9> */
[----:B------:R-:W-:-:S04]  /*563a0*/  IADD3 R7, P0, R7, R4, RZ ;  /* 0x0000000407077210 */ /* 0x000fc80007f1e0ff */
[----:B------:R-:W-:Y:S01]  /*563b0*/  IADD3.X R109, R109, R3, RZ, P0, !PT ;  /* 0x000000036d6d7210 */ /* 0x000fe200007fe4ff */
[----:B------:R1:W-:Y:S02]  /*563c0*/  STL [R1+0x111c], R7 ;  /* 0x00111c0701007387 */ /* 0x0003e40000100800 */
[----:B-1----:R-:W-:Y:S02]  /*563d0*/  IMAD.MOV.U32 R110, RZ, RZ, R7 ;  /* 0x000000ffff6e7224 */ /* 0x002fe400078e0007 */
        /* <DEDUP_REMOVED lines=13> */
[----:B------:R-:W-:Y:S04]  /*564b0*/  STL [R1+0x1124], R8 ;  /* 0x0011240801007387 */ /* 0x000fe80000100800 */
[----:B------:R3:W-:Y:S01]  /*564c0*/  STL [R1+0x1120], R108 ;  /* 0x0011206c01007387 */ /* 0x0007e20000100800 */
[----:B-1----:R-:W-:-:S03]  /*564d0*/  MOV R109, R108 ;  /* 0x0000006c006d7202 */ /* 0x002fc60000000f00 */
[----:B------:R-:W4:Y:S04]  /*564e0*/  LDL.LU R111, [R1+0x1304] ;  /* 0x00130400016f7983 */ /* 0x000f280000300800 */
[----:B------:R-:W4:Y:S01]  /*564f0*/  LDL.LU R112, [R1+0x1300] ;  /* 0x0013000001707983 */ /* 0x000f220000300800 */
[----:B---3--:R-:W-:-:S03]  /*56500*/  IMAD.MOV.U32 R108, RZ, RZ, R8 ;  /* 0x000000ffff6c7224 */ /* 0x008fc600078e0008 */
[----:B------:R-:W3:Y:S04]  /*56510*/  LDL.LU R110, [R1+0x1308] ;  /* 0x00130800016e7983 */ /* 0x000ee80000300800 */
[----:B------:R-:W-:Y:S04]  /*56520*/  LDGSTS.E [R5+0xc], desc[UR4][R108.64], P0 ;  /* 0x0000c0006c057fae */ /* 0x000fe80008121844 */
[----:B------:R-:W3:Y:S04]  /*56530*/  LDL.LU R109, [R1+0x130c] ;  /* 0x00130c00016d7983 */ /* 0x000ee80000300800 */
[----:B------:R-:W3:Y:S04]  /*56540*/  LDL.LU R108, [R1+0x1310] ;  /* 0x00131000016c7983 */ /* 0x000ee80000300800 */
[----:B------:R-:W3:Y:S01]  /*56550*/  LDL.LU R8, [R1+0x1314] ;  /* 0x0013140001087983 */ /* 0x000ee20000300800 */
[----:B------:R-:W-:-:S02]  /*56560*/  ISETP.NE.U32.AND P1, PT, RZ, UR8, PT ;  /* 0x00000008ff007c0c */ /* 0x000fc4000bf25070 */
[-C--:B------:R-:W-:Y:S02]  /*56570*/  IADD3 R106, P2, R106, R4.reuse, RZ ;  /* 0x000000046a6a7210 */ /* 0x080fe40007f5e0ff */
[----:B------:R-:W-:-:S03]  /*56580*/  IADD3 R9, P3, R9, R4, RZ ;  /* 0x0000000409097210 */ /* 0x000fc60007f7e0ff */
[----:B------:R1:W-:Y:S01]  /*56590*/  STL [R1+0x112c], R106 ;  /* 0x00112c6a01007387 */ /* 0x0003e20000100800 */
[--C-:B------:R-:W-:Y:S02]  /*565a0*/  IMAD.X R107, R107, 0x1, R3.reuse, P2 ;  /* 0x000000016b6b7824 */ /* 0x100fe400010e0603 */
[----:B------:R-:W-:-:S03]  /*565b0*/  IMAD.X R105, R105, 0x1, R3, P3 ;  /* 0x0000000169697824 */ /* 0x000fc600018e0603 */
[----:B------:R1:W-:Y:S04]  /*565c0*/  STL [R1+0x1128], R107 ;  /* 0x0011286b01007387 */ /* 0x0003e80000100800 */
[----:B------:R1:W-:Y:S04]  /*565d0*/  LDGSTS.E [R5+0x400c], desc[UR4][R106.64], P0 ;  /* 0x0400c0006a057fae */ /* 0x0003e80008121844 */
[----:B------:R2:W-:Y:S01]  /*565e0*/  STL [R1+0x12f4], R9 ;  /* 0x0012f40901007387 */ /* 0x0005e20000100800 */
[----:B-1----:R-:W-:Y:S01]  /*565f0*/  MOV R106, R9 ;  /* 0x00000009006a7202 */ /* 0x002fe20000000f00 */
[----:B------:R-:W-:-:S02]  /*56600*/  IMAD.MOV.U32 R107, RZ, RZ, R105 ;  /* 0x000000ffff6b7224 */ /* 0x000fc400078e0069 */
[----:B------:R-:W-:Y:S04]  /*56610*/  STL [R1+0x12f0], R105 ;  /* 0x0012f06901007387 */ /* 0x000fe80000100800 */
[----:B------:R1:W-:Y:S01]  /*56620*/  LDGSTS.E [R5+0x8000], desc[UR4][R106.64], P1 ;  /* 0x080000006a057fae */ /* 0x0003e20008921844 */
[----:B--2---:R-:W-:-:S03]  /*56630*/  IADD3 R6, P0, R6, R4, RZ ;  /* 0x0000000406067210 */ /* 0x004fc60007f1e0ff */
[----:B------:R-:W1:Y:S04]  /*56640*/  LDL.LU R107, [R1+0x1318] ;  /* 0x00131800016b7983 */ /* 0x000e680000300800 */
[----:B------:R-:W2:Y:S01]  /*56650*/  LDL.LU R9, [R1+0x131c] ;  /* 0x00131c0001097983 */ /* 0x000ea20000300800 */
[----:B------:R-:W-:-:S03]  /*56660*/  IMAD.X R7, R7, 0x1, R3, P0 ;  /* 0x0000000107077824 */ /* 0x000fc600000e0603 */
[----:B------:R-:W-:Y:S04]  /*56670*/  STL [R1+0x12fc], R6 ;  /* 0x0012fc0601007387 */ /* 0x000fe80000100800 */
[----:B------:R4:W-:Y:S04]  /*56680*/  STL [R1+0x12f8], R7 ;  /* 0x0012f80701007387 */ /* 0x0009e80000100800 */
[----:B------:R-:W-:Y:S04]  /*56690*/  LDGSTS.E [R5+0xc000], desc[UR4][R6.64], P1 ;  /* 0x0c00000006057fae */ /* 0x000fe80008921844 */
[----:B------:R-:W2:Y:S04]  /*566a0*/  LDL.LU R106, [R1+0x1320] ;  /* 0x00132000016a7983 */ /* 0x000ea80000300800 */
[----:B----4-:R-:W4:Y:S04]  /*566b0*/  LDL.LU R7, [R1+0x1324] ;  /* 0x0013240001077983 */ /* 0x010f280000300800 */
[----:B------:R-:W4:Y:S04]  /*566c0*/  LDL.LU R105, [R1+0x1328] ;  /* 0x0013280001697983 */ /* 0x000f280000300800 */
[----:B------:R-:W4:Y:S01]  /*566d0*/  LDL.LU R6, [R1+0x132c] ;  /* 0x00132c0001067983 */ /* 0x000f220000300800 */
        /* <DEDUP_REMOVED lines=9> */
[----:B------:R-:W-:Y:S01]  /*56770*/  IMAD.X R112, R112, 0x1, R3, P1 ;  /* 0x0000000170707824 */ /* 0x000fe200008e0603 */
[----:B------:R-:W-:Y:S01]  /*56780*/  ISETP.NE.U32.AND P1, PT, RZ, UR8, PT ;  /* 0x00000008ff007c0c */ /* 0x000fe2000bf25070 */
[----:B------:R-:W-:Y:S03]  /*56790*/  STL [R1+0x1304], R111 ;  /* 0x0013046f01007387 */ /* 0x000fe60000100800 */
[----:B------:R-:W-:Y:S01]  /*567a0*/  MOV R113, R112 ;  /* 0x0000007000717202 */ /* 0x000fe20000000f00 */
[----:B------:R3:W-:Y:S02]  /*567b0*/  STL [R1+0x1300], R112 ;  /* 0x0013007001007387 */ /* 0x0007e40000100800 */
[----:B---3--:R-:W-:Y:S01]  /*567c0*/  IADD3 R109, P2, R109, R4, RZ ;  /* 0x000000046d6d7210 */ /* 0x008fe20007f5e0ff */
[----:B------:R-:W-:-:S04]  /*567d0*/  IMAD.MOV.U32 R112, RZ, RZ, R111 ;  /* 0x000000ffff707224 */ /* 0x000fc800078e006f */
        /* <DEDUP_REMOVED lines=8> */
[----:B---3--:R-:W-:-:S02]  /*56860*/  IMAD.MOV.U32 R110, RZ, RZ, R109 ;  /* 0x000000ffff6e7224 */ /* 0x008fc400078e006d */
[----:B------:R-:W-:Y:S01]  /*56870*/  IMAD.MOV.U32 R109, RZ, RZ, R108 ;  /* 0x000000ffff6d7224 */ /* 0x000fe200078e006c */
[----:B------:R-:W-:Y:S04]  /*56880*/  LDGSTS.E [R5+0x8004], desc[UR4][R112.64], P0 ;  /* 0x0800400070057fae */ /* 0x000fe80008121844 */
[----:B------:R3:W-:Y:S01]  /*56890*/  LDGSTS.E [R5+0xc004], desc[UR4][R110.64], P0 ;  /* 0x0c0040006e057fae */ /* 0x0007e20008121844 */
[----:B------:R-:W-:-:S03]  /*568a0*/  IMAD.MOV.U32 R108, RZ, RZ, R8 ;  /* 0x000000ffff6c7224 */ /* 0x000fc600078e0008 */
[----:B------:R-:W4:Y:S04]  /*568b0*/  LDL.LU R8, [R1+0x1134] ;  /* 0x0011340001087983 */ /* 0x000f280000300800 */
[----:B------:R-:W-:Y:S04]  /*568c0*/  LDGSTS.E [R5+0x8008], desc[UR4][R108.64], P1 ;  /* 0x080080006c057fae */ /* 0x000fe80008921844 */
[----:B------:R-:W4:Y:S01]  /*568d0*/  LDL.LU R109, [R1+0x1130] ;  /* 0x00113000016d7983 */ /* 0x000f220000300800 */
[----:B------:R-:W-:-:S04]  /*568e0*/  USEL UR8, URZ, 0x4, !UP1 ;  /* 0x000000043f087887 */ /* 0x000fc8000c800000 */
[----:B------:R-:W-:Y:S01]  /*568f0*/  USEL UR8, UR8, URZ, !UP0 ;  /* 0x0000003f08087287 */ /* 0x000fe2000c000000 */
[----:B--2---:R-:W-:-:S04]  /*56900*/  IADD3 R9, P0, R9, R4, RZ ;  /* 0x0000000409097210 */ /* 0x004fc80007f1e0ff */
[----:B-1----:R-:W-:Y:S01]  /*56910*/  IADD3.X R107, R107, R3, RZ, P0, !PT ;  /* 0x000000036b6b7210 */ /* 0x002fe200007fe4ff */
[----:B------:R1:W-:Y:S01]  /*56920*/  STL [R1+0x131c], R9 ;  /* 0x00131c0901007387 */ /* 0x0003e20000100800 */
[----:B---3--:R-:W-:-:S03]  /*56930*/  IMAD.MOV.U32 R110, RZ, RZ, R9 ;  /* 0x000000ffff6e7224 */ /* 0x008fc600078e0009 */
[----:B------:R-:W-:Y:S01]  /*56940*/  IMAD.MOV.U32 R111, RZ, RZ, R107 ;  /* 0x000000ffff6f7224 */ /* 0x000fe200078e006b */
[----:B------:R2:W-:Y:S04]  /*56950*/  STL [R1+0x1318], R107 ;  /* 0x0013186b01007387 */ /* 0x0005e80000100800 */
[----:B------:R-:W-:Y:S04]  /*56960*/  LDGSTS.E [R5+0xc008], desc[UR4][R110.64], P1 ;  /* 0x0c0080006e057fae */ /* 0x000fe80008921844 */
[----:B-1----:R-:W3:Y:S01]  /*56970*/  LDL.LU R9, [R1+0x113c] ;  /* 0x00113c0001097983 */ /* 0x002ee20000300800 */
[----:B------:R-:W-:-:S03]  /*56980*/  ISETP.NE.U32.AND P0, PT, RZ, UR8, PT ;  /* 0x00000008ff007c0c */ /* 0x000fc6000bf05070 */
[----:B------:R-:W3:Y:S01]  /*56990*/  LDL.LU R108, [R1+0x1138] ;  /* 0x00113800016c7983 */ /* 0x000ee20000300800 */
[----:B----4-:R-:W-:-:S05]  /*569a0*/  IADD3 R7, P1, R7, R4, RZ ;  /* 0x0000000407077210 */ /* 0x010fca0007f3e0ff */
[----:B------:R-:W-:Y:S01]  /*569b0*/  IMAD.X R106, R106, 0x1, R3, P1 ;  /* 0x000000016a6a7824 */ /* 0x000fe200008e0603 */
[----:B------:R-:W-:Y:S01]  /*569c0*/  STL [R1+0x1324], R7 ;  /* 0x0013240701007387 */ /* 0x000fe20000100800 */
[----:B------:R-:W-:Y:S02]  /*569d0*/  IADD3 R6, P2, R6, R4, RZ ;  /* 0x0000000406067210 */ /* 0x000fe40007f5e0ff */
[----:B--2---:R-:W-:Y:S01]  /*569e0*/  IMAD.MOV.U32 R107, RZ, RZ, R106 ;  /* 0x000000ffff6b7224 */ /* 0x004fe200078e006a */
        /* <DEDUP_REMOVED lines=15> */
[----:B------:R-:W1:Y:S01]  /*56ae0*/  S2R R112, SR_TID.X ;  /* 0x0000000000707919 */ /* 0x000e620000002100 */
[----:B------:R-:W-:-:S04]  /*56af0*/  UISETP.GT.AND UP1, UPT, UR9, 0x10, UPT ;  /* 0x000000100900788c */ /* 0x000fc8000bf24270 */
[----:B------:R-:W-:-:S04]  /*56b00*/  USEL UR8, URZ, 0x4, !UP1 ;  /* 0x000000043f087887 */ /* 0x000fc8000c800000 */
[----:B------:R-:W-:Y:S01]  /*56b10*/  USEL UR8, UR8, URZ, !UP0 ;  /* 0x0000003f08087287 */ /* 0x000fe2000c000000 */
[C---:B-1----:R-:W-:Y:S01]  /*56b20*/  IMAD.SHL.U32 R111, R112.reuse, 0x10, RZ ;  /* 0x00000010706f7824 */ /* 0x042fe200078e00ff */
[----:B------:R-:W-:-:S04]  /*56b30*/  LOP3.LUT R112, R112, 0x7f, RZ, 0xc0, !PT ;  /* 0x0000007f70707812 */ /* 0x000fc800078ec0ff */
[----:B------:R-:W-:-:S05]  /*56b40*/  LOP3.LUT R111, R111, 0x70, RZ, 0xc0, !PT ;  /* 0x000000706f6f7812 */ /* 0x000fca00078ec0ff */
[----:B------:R-:W-:Y:S01]  /*56b50*/  IMAD R111, R112, 0x80, R111 ;  /* 0x00000080706f7824 */ /* 0x000fe200078e026f */
[----:B------:R-:W-:Y:S01]  /*56b60*/  ISETP.NE.U32.AND P0, PT, RZ, UR8, PT ;  /* 0x00000008ff007c0c */ /* 0x000fe2000bf05070 */
[----:B------:R-:W-:-:S03]  /*56b70*/  IMAD.U32 R5, RZ, RZ, UR10 ;  /* 0x0000000aff057e24 */ /* 0x000fc6000f8e00ff */
[----:B------:R-:W-:-:S04]  /*56b80*/  LOP3.LUT R111, R111, 0x40, RZ, 0x3c, !PT ;  /* 0x000000406f6f7812 */ /* 0x000fc800078e3cff */
[----:B------:R-:W-:Y:S01]  /*56b90*/  IADD3 R5, R111, 0x100000, R5 ;  /* 0x001000006f057810 */ /* 0x000fe20007ffe005 */
[----:B------:R-:W-:-:S04]  /*56ba0*/  UISETP.GT.AND UP1, UPT, UR9, 0x11, UPT ;  /* 0x000000110900788c */ /* 0x000fc8000bf24270 */
[----:B------:R-:W-:-:S04]  /*56bb0*/  USEL UR8, URZ, 0x4, !UP1 ;  /* 0x000000043f087887 */ /* 0x000fc8000c800000 */
[----:B------:R-:W-:Y:S01]  /*56bc0*/  USEL UR8, UR8, URZ, !UP0 ;  /* 0x0000003f08087287 */ /* 0x000fe2000c000000 */
[----:B------:R-:W-:-:S05]  /*56bd0*/  IADD3 R8, P1, R8, R4, RZ ;  /* 0x0000000408087210 */ /* 0x000fca0007f3e0ff */
[----:B------:R-:W-:Y:S01]  /*56be0*/  STL [R1+0x1134], R8 ;  /* 0x0011340801007387 */ /* 0x000fe20000100800 */
[----:B------:R-:W-:Y:S01]  /*56bf0*/  IMAD.MOV.U32 R112, RZ, RZ, R8 ;  /* 0x000000ffff707224 */ /* 0x000fe200078e0008 */
[----:B------:R-:W-:-:S05]  /*56c00*/  IADD3.X R109, R109, R3, RZ, P1, !PT ;  /* 0x000000036d6d7210 */ /* 0x000fca0000ffe4ff */
[----:B------:R1:W-:Y:S01]  /*56c10*/  STL [R1+0x1130], R109 ;  /* 0x0011306d01007387 */ /* 0x0003e20000100800 */
[----:B------:R-:W-:-:S05]  /*56c20*/  IMAD.MOV.U32 R113, RZ, RZ, R109 ;  /* 0x000000ffff717224 */ /* 0x000fca00078e006d */
[----:B------:R3:W-:Y:S04]  /*56c30*/  LDGSTS.E [R5], desc[UR4][R112.64], P0 ;  /* 0x0000000070057fae */ /* 0x0007e80008121844 */
[----:B-1----:R-:W2:Y:S04]  /*56c40*/  LDL.LU R109, [R1+0x1158] ;  /* 0x00115800016d7983 */ /* 0x002ea80000300800 */
[----:B------:R-:W2:Y:S01]  /*56c50*/  LDL.LU R8, [R1+0x115c] ;  /* 0x00115c0001087983 */ /* 0x000ea20000300800 */
[----:B---3--:R-:W-:-:S05]  /*56c60*/  IADD3 R9, P1, R9, R4, RZ ;  /* 0x0000000409097210 */ /* 0x008fca0007f3e0ff */
[----:B------:R-:W-:Y:S01]  /*56c70*/  IMAD.X R108, R108, 0x1, R3, P1 ;  /* 0x000000016c6c7824 */ /* 0x000fe200008e0603 */
[----:B------:R-:W-:Y:S01]  /*56c80*/  STL [R1+0x113c], R9 ;  /* 0x00113c0901007387 */ /* 0x000fe20000100800 */
[----:B------:R-:W-:Y:S02]  /*56c90*/  MOV R112, R9 ;  /* 0x0000000900707202 */ /* 0x000fe40000000f00 */
[----:B------:R-:W-:Y:S01]  /*56ca0*/  IMAD.MOV.U32 R113, RZ, RZ, R108 ;  /* 0x000000ffff717224 */ /* 0x000fe200078e006c */
[----:B------:R1:W-:Y:S04]  /*56cb0*/  STL [R1+0x1138], R108 ;  /* 0x0011386c01007387 */ /* 0x0003e80000100800 */
[----:B------:R3:W-:Y:S04]  /*56cc0*/  LDGSTS.E [R5+0x4000], desc[UR4][R112.64], P0 ;  /* 0x0400000070057fae */ /* 0x0007e80008121844 */
[----:B-1----:R-:W2:Y:S04]  /*56cd0*/  LDL.LU R108, [R1+0x1160] ;  /* 0x00116000016c7983 */ /* 0x002ea80000300800 */
[----:B------:R-:W2:Y:S01]  /*56ce0*/  LDL.LU R9, [R1+0x1164] ;  /* 0x0011640001097983 */ /* 0x000ea20000300800 */
[----:B------:R-:W-:-:S02]  /*56cf0*/  ISETP.NE.U32.AND P0, PT, RZ, UR8, PT ;  /* 0x00000008ff007c0c */ /* 0x000fc4000bf05070 */
        /* <DEDUP_REMOVED lines=25> */
[----:B------:R-:W-:Y:S01]  /*56e90*/  ISETP.NE.U32.AND P1, PT, RZ, UR8, PT ;  /* 0x00000008ff007c0c */ /* 0x000fe2000bf25070 */
[----:B------:R-:W-:Y:S02]  /*56ea0*/  IMAD.MOV.U32 R111, RZ, RZ, R110 ;  /* 0x000000ffff6f7224 */ /* 0x000fe400078e006e */
        /* <DEDUP_REMOVED lines=10> */
[----:B-1----:R-:W-:Y:S02]  /*56f50*/  MOV R110, R8 ;  /* 0x00000008006e7202 */ /* 0x002fe40000000f00 */
[----:B------:R1:W-:Y:S04]  /*56f60*/  STL [R1+0x1158], R109 ;  /* 0x0011586d01007387 */ /* 0x0003e80000100800 */
[----:B------:R-:W2:Y:S01]  /*56f70*/  LDL.LU R8, [R1+0x1338] ;  /* 0x0013380001087983 */ /* 0x000ea20000300800 */
[----:B------:R-:W-:Y:S01]  /*56f80*/  IMAD.MOV.U32 R111, RZ, RZ, R109 ;  /* 0x000000ffff6f7224 */ /* 0x000fe200078e006d */
[----:B------:R-:W-:-:S04]  /*56f90*/  ISETP.NE.U32.AND P0, PT, RZ, UR8, PT ;  /* 0x00000008ff007c0c */ /* 0x000fc8000bf05070 */
[----:B------:R-:W-:Y:S01]  /*56fa0*/  LDGSTS.E [R5+0x4008], desc[UR4][R110.64], P1 ;  /* 0x040080006e057fae */ /* 0x000fe20008921844 */
[----:B------:R-:W-:-:S04]  /*56fb0*/  USEL UR8, URZ, 0x4, !UP1 ;  /* 0x000000043f087887 */ /* 0x000fc8000c800000 */
[----:B------:R-:W-:Y:S01]  /*56fc0*/  USEL UR8, UR8, URZ, !UP0 ;  /* 0x0000003f08087287 */ /* 0x000fe2000c000000 */
[----:B------:R-:W-:-:S05]  /*56fd0*/  IADD3 R9, P1, R9, R4, RZ ;  /* 0x0000000409097210 */ /* 0x000fca0007f3e0ff */
[----:B------:R-:W-:Y:S01]  /*56fe0*/  IMAD.X R108, R108, 0x1, R3, P1 ;  /* 0x000000016c6c7824 */ /* 0x000fe200008e0603 */
[----:B------:R-:W-:Y:S03]  /*56ff0*/  STL [R1+0x1164], R9 ;  /* 0x0011640901007387 */ /* 0x000fe60000100800 */
[----:B-1----:R-:W-:Y:S01]  /*57000*/  IMAD.MOV.U32 R109, RZ, RZ, R108 ;  /* 0x000000ffff6d7224 */ /* 0x002fe200078e006c */
[----:B------:R1:W-:Y:S04]  /*57010*/  STL [R1+0x1160], R108 ;  /* 0x0011606c01007387 */ /* 0x0003e80000100800 */
[----:B------:R-:W2:Y:S04]  /*57020*/  LDL.LU R111, [R1+0x1344] ;  /* 0x00134400016f7983 */ /* 0x000ea80000300800 */
[----:B------:R-:W2:Y:S01]  /*57030*/  LDL.LU R112, [R1+0x1340] ;  /* 0x0013400001707983 */ /* 0x000ea20000300800 */
[----:B-1----:R-:W-:-:S03]  /*57040*/  MOV R108, R9 ;  /* 0x00000009006c7202 */ /* 0x002fc60000000f00 */
[----:B------:R-:W2:Y:S04]  /*57050*/  LDL.LU R110, [R1+0x1348] ;  /* 0x00134800016e7983 */ /* 0x000ea80000300800 */
[----:B------:R-:W-:Y:S01]  /*57060*/  LDGSTS.E [R5+0xc], desc[UR4][R108.64], P0 ;  /* 0x0000c0006c057fae */ /* 0x000fe20008121844 */
[----:B------:R-:W-:-:S03]  /*57070*/  ISETP.NE.U32.AND P1, PT, RZ, UR8, PT ;  /* 0x00000008ff007c0c */ /* 0x000fc6000bf25070 */
[----:B------:R-:W2:Y:S04]  /*57080*/  LDL.LU R109, [R1+0x134c] ;  /* 0x00134c00016d7983 */ /* 0x000ea80000300800 */
[----:B------:R-:W2:Y:S04]  /*57090*/  LDL.LU R108, [R1+0x1350] ;  /* 0x00135000016c7983 */ /* 0x000ea80000300800 */
[----:B------:R-:W2:Y:S01]  /*570a0*/  LDL.LU R9, [R1+0x1354] ;  /* 0x0013540001097983 */ /* 0x000ea20000300800 */
        /* <DEDUP_REMOVED lines=21> */
[----:B------:R-:W-:-:S04]  /*57200*/  IMAD.X R8, R8, 0x1, R3, P0 ;  /* 0x0000000108087824 */ /* 0x000fc800000e0603 */
[----:B------:R-:W-:Y:S01]  /*57210*/  IMAD.MOV.U32 R115, RZ, RZ, R8 ;  /* 0x000000ffff737224 */ /* 0x000fe200078e0008 */
[----:B------:R2:W-:Y:S04]  /*57220*/  STL [R1+0x1338], R8 ;  /* 0x0013380801007387 */ /* 0x0005e80000100800 */
[----:B------:R-:W4:Y:S01]  /*57230*/  LDL.LU R106, [R1+0x1360] ;  /* 0x00136000016a7983 */ /* 0x000f220000300800 */
[----:B------:R-:W-:-:S03]  /*57240*/  ISETP.NE.U32.AND P0, PT, RZ, UR8, PT ;  /* 0x00000008ff007c0c */ /* 0x000fc6000bf05070 */
[----:B------:R-:W-:Y:S04]  /*57250*/  LDGSTS.E [R5+0xc000], desc[UR4][R114.64], P1 ;  /* 0x0c00000072057fae */ /* 0x000fe80008921844 */
[----:B--2---:R-:W2:Y:S04]  /*57260*/  LDL.LU R8, [R1+0x1364] ;  /* 0x0013640001087983 */ /* 0x004ea80000300800 */
[----:B------:R-:W4:Y:S04]  /*57270*/  LDL.LU R105, [R1+0x1368] ;  /* 0x0013680001697983 */ /* 0x000f280000300800 */
[----:B------:R-:W4:Y:S01]  /*57280*/  LDL.LU R6, [R1+0x136c] ;  /* 0x00136c0001067983 */ /* 0x000f220000300800 */
[----:B------:R-:W-:-:S04]  /*57290*/  USEL UR8, URZ, 0x4, !UP1 ;  /* 0x000000043f087887 */ /* 0x000fc8000c800000 */
        /* <DEDUP_REMOVED lines=19> */
[----:B------:R-:W-:Y:S04]  /*573d0*/  LDGSTS.E [R5+0x8004], desc[UR4][R112.64], P0 ;  /* 0x0800400070057fae */ /* 0x000fe80008121844 */
[----:B------:R1:W-:Y:S01]  /*573e0*/  LDGSTS.E [R5+0xc004], desc[UR4][R110.64], P0 ;  /* 0x0c0040006e057fae */ /* 0x0003e20008121844 */
[----:B------:R-:W-:-:S03]  /*573f0*/  MOV R108, R9 ;  /* 0x00000009006c7202 */ /* 0x000fc60000000f00 */
[----:B------:R-:W4:Y:S04]  /*57400*/  LDL.LU R9, [R1+0x1174] ;  /* 0x0011740001097983 */ /* 0x000f280000300800 */
[----:B------:R-:W-:Y:S04]  /*57410*/  LDGSTS.E [R5+0x8008], desc[UR4][R108.64], P1 ;  /* 0x080080006c057fae */ /* 0x000fe80008921844 */
[----:B------:R-:W4:Y:S01]  /*57420*/  LDL.LU R109, [R1+0x1170] ;  /* 0x00117000016d7983 */ /* 0x000f220000300800 */
[----:B---3--:R-:W-:-:S05]  /*57430*/  IADD3 R7, P0, R7, R4, RZ ;  /* 0x0000000407077210 */ /* 0x008fca0007f1e0ff */
[----:B------:R-:W-:Y:S01]  /*57440*/  IMAD.X R107, R107, 0x1, R3, P0 ;  /* 0x000000016b6b7824 */ /* 0x000fe200000e0603 */
        /* <DEDUP_REMOVED lines=20> */
[----:B--2---:R-:W-:-:S04]  /*57590*/  IADD3 R8, P1, R8, R4, RZ ;  /* 0x0000000408087210 */ /* 0x004fc80007f3e0ff */
[----:B----4-:R-:W-:Y:S01]  /*575a0*/  IADD3.X R106, R106, R3, RZ, P1, !PT ;  /* 0x000000036a6a7210 */ /* 0x010fe20000ffe4ff */
[----:B------:R-:W-:Y:S01]  /*575b0*/  STL [R1+0x1364], R8 ;  /* 0x0013640801007387 */ /* 0x000fe20000100800 */
[----:B------:R-:W-:-:S03]  /*575c0*/  IADD3 R6, P2, R6, R4, RZ ;  /* 0x0000000406067210 */ /* 0x000fc60007f5e0ff */
[----:B------:R1:W-:Y:S01]  /*575d0*/  STL [R1+0x1360], R106 ;  /* 0x0013606a01007387 */ /* 0x0003e20000100800 */
[----:B------:R-:W-:Y:S02]  /*575e0*/  IMAD.MOV.U32 R107, RZ, RZ, R106 ;  /* 0x000000ffff6b7224 */ /* 0x000fe400078e006a */
[----:B------:R-:W-:Y:S02]  /*575f0*/  IMAD.X R105, R105, 0x1, R3, P2 ;  /* 0x0000000169697824 */ /* 0x000fe400010e0603 */
[----:B-1----:R-:W-:Y:S01]  /*57600*/  IMAD.MOV.U32 R106, RZ, RZ, R8 ;  /* 0x000000ffff6a7224 */ /* 0x002fe200078e0008 */
[----:B------:R-:W-:Y:S04]  /*57610*/  STL [R1+0x136c], R6 ;  /* 0x00136c0601007387 */ /* 0x000fe80000100800 */
[----:B------:R1:W-:Y:S04]  /*57620*/  LDGSTS.E [R5+0x800c], desc[UR4][R106.64], P0 ;  /* 0x0800c0006a057fae */ /* 0x0003e80008121844 */
[----:B------:R2:W-:Y:S04]  /*57630*/  STL [R1+0x1368], R105 ;  /* 0x0013686901007387 */ /* 0x0005e80000100800 */
[----:B------:R-:W4:Y:S01]  /*57640*/  LDL.LU R8, [R1+0x1184] ;  /* 0x0011840001087983 */ /* 0x000f220000300800 */
[----:B-1----:R-:W-:Y:S01]  /*57650*/  MOV R106, R6 ;  /* 0x00000006006a7202 */ /* 0x002fe20000000f00 */
[----:B------:R-:W-:-:S05]  /*57660*/  IMAD.MOV.U32 R107, RZ, RZ, R105 ;  /* 0x000000ffff6b7224 */ /* 0x000fca00078e0069 */
[----:B------:R1:W-:Y:S04]  /*57670*/  LDGSTS.E [R5+0xc00c], desc[UR4][R106.64], P0 ;  /* 0x0c00c0006a057fae */ /* 0x0003e80008121844 */
[----:B------:R-:W4:Y:S04]  /*57680*/  LDL.LU R106, [R1+0x1180] ;  /* 0x00118000016a7983 */ /* 0x000f280000300800 */
[----:B------:R-:W4:Y:S04]  /*57690*/  LDL.LU R107, [R1+0x1188] ;  /* 0x00118800016b7983 */ /* 0x000f280000300800 */
[----:B--2---:R-:W2:Y:S04]  /*576a0*/  LDL.LU R105, [R1+0x118c] ;  /* 0x00118c0001697983 */ /* 0x004ea80000300800 */
[----:B------:R-:W2:Y:S04]  /*576b0*/  LDL.LU R110, [R1+0x1190] ;  /* 0x00119000016e7983 */ /* 0x000ea80000300800 */
[----:B------:R-:W2:Y:S01]  /*576c0*/  LDL.LU R6, [R1+0x1194] ;  /* 0x0011940001067983 */ /* 0x000ea20000300800 */
[----:B------:R-:W-:-:S02]  /*576d0*/  ISETP.NE.U32.AND P0, PT, RZ, UR8, PT ;  /* 0x00000008ff007c0c */ /* 0x000fc4000bf05070 */
[----:B------:R-:W-:-:S05]  /*576e0*/  IADD3 R9, P1, R9, R4, RZ ;  /* 0x0000000409097210 */ /* 0x000fca0007f3e0ff */
[----:B------:R-:W-:Y:S01]  /*576f0*/  STL [R1+0x1174], R9 ;  /* 0x0011740901007387 */ /* 0x000fe20000100800 */
[----:B------:R-:W-:Y:S02]  /*57700*/  IMAD.MOV.U32 R112, RZ, RZ, R9 ;  /* 0x000000ffff707224 */ /* 0x000fe400078e0009 */
[----:B------:R-:W-:-:S04]  /*57710*/  IMAD.X R109, R109, 0x1, R3, P1 ;  /* 0x000000016d6d7824 */ /* 0x000fc800008e0603 */
[----:B------:R-:W-:Y:S01]  /*57720*/  IMAD.MOV.U32 R113, RZ, RZ, R109 ;  /* 0x000000ffff717224 */ /* 0x000fe200078e006d */
[----:B------:R1:W-:Y:S04]  /*57730*/  STL [R1+0x1170], R109 ;  /* 0x0011706d01007387 */ /* 0x0003e80000100800 */
[----:B-1----:R-:W2:Y:S04]  /*57740*/  LDL.LU R109, [R1+0x1198] ;  /* 0x00119800016d7983 */ /* 0x002ea80000300800 */
[----:B------:R-:W2:Y:S01]  /*57750*/  LDL.LU R9, [R1+0x119c] ;  /* 0x00119c0001097983 */ /* 0x000ea20000300800 */
[----:B------:R-:W-:-:S04]  /*57760*/  MOV R5, UR10 ;  /* 0x0000000a00057c02 */ /* 0x000fc80008000f00 */
[----:B------:R-:W-:-:S05]  /*57770*/  IADD3 R5, R111, 0x100000, R5 ;  /* 0x001000006f057810 */ /* 0x000fca0007ffe005 */
[----:B------:R1:W-:Y:S01]  /*57780*/  LDGSTS.E [R5], desc[UR4][R112.64], P0 ;  /* 0x0000000070057fae */ /* 0x0003e20008121844 */
[----:B---3--:R-:W-:-:S04]  /*57790*/  IADD3 R7, P1, R7, R4, RZ ;  /* 0x0000000407077210 */ /* 0x008fc80007f3e0ff */
[----:B------:R-:W-:Y:S01]  /*577a0*/  IADD3.X R108, R108, R3, RZ, P1, !PT ;  /* 0x000000036c6c7210 */ /* 0x000fe20000ffe4ff */
[----:B------:R-:W-:Y:S01]  /*577b0*/  STL [R1+0x117c], R7 ;  /* 0x00117c0701007387 */ /* 0x000fe20000100800 */
[----:B-1----:R-:W-:-:S03]  /*577c0*/  IMAD.MOV.U32 R112, RZ, RZ, R7 ;  /* 0x000000ffff707224 */ /* 0x002fc600078e0007 */
[----:B------:R1:W-:Y:S01]  /*577d0*/  STL [R1+0x1178], R108 ;  /* 0x0011786c01007387 */ /* 0x0003e20000100800 */
[----:B------:R-:W-:Y:S01]  /*577e0*/  IMAD.MOV.U32 R113, RZ, RZ, R108 ;  /* 0x000000ffff717224 */ /* 0x000fe200078e006c */
[----:B------:R-:W-:Y:S02]  /*577f0*/  UISETP.GT.AND UP1, UPT, UR9, 0x15, UPT ;  /* 0x000000150900788c */ /* 0x000fe4000bf24270 */
[----:B-1----:R-:W3:Y:S04]  /*57800*/  LDL.LU R108, [R1+0x11a0] ;  /* 0x0011a000016c7983 */ /* 0x002ee80000300800 */
[----:B------:R-:W3:Y:S01]  /*57810*/  LDL.LU R7, [R1+0x11a4] ;  /* 0x0011a40001077983 */ /* 0x000ee20000300800 */
[----:B------:R-:W-:-:S03]  /*57820*/  USEL UR8, URZ, 0x4, !UP1 ;  /* 0x000000043f087887 */ /* 0x000fc6000c800000 */
[----:B------:R1:W-:Y:S01]  /*57830*/  LDGSTS.E [R5+0x4000], desc[UR4][R112.64], P0 ;  /* 0x0400000070057fae */ /* 0x0003e20008121844 */
[----:B------:R-:W-:-:S06]  /*57840*/  USEL UR8, UR8, URZ, !UP0 ;  /* 0x0000003f08087287 */ /* 0x000fcc000c000000 */
[----:B------:R-:W-:Y:S01]  /*57850*/  ISETP.NE.U32.AND P0, PT, RZ, UR8, PT ;  /* 0x00000008ff007c0c */ /* 0x000fe2000bf05070 */
[----:B------:R-:W-:-:S04]  /*57860*/  UISETP.GT.AND UP1, UPT, UR9, 0x16, UPT ;  /* 0x000000160900788c */ /* 0x000fc8000bf24270 */
[----:B------:R-:W-:-:S04]  /*57870*/  USEL UR8, URZ, 0x4, !UP1 ;  /* 0x000000043f087887 */ /* 0x000fc8000c800000 */
[----:B------:R-:W-:Y:S02]  /*57880*/  USEL UR8, UR8, URZ, !UP0 ;  /* 0x0000003f08087287 */ /* 0x000fe4000c000000 */
[----:B------:R-:W-:Y:S01]  /*57890*/  UISETP.GT.AND UP1, UPT, UR9, 0x17, UPT ;  /* 0x000000170900788c */ /* 0x000fe2000bf24270 */
[----:B----4-:R-:W-:-:S04]  /*578a0*/  IADD3 R8, P1, R8, R4, RZ ;  /* 0x0000000408087210 */ /* 0x010fc80007f3e0ff */
[----:B-1----:R-:W-:Y:S01]  /*578b0*/  MOV R112, R8 ;  /* 0x0000000800707202 */ /* 0x002fe20000000f00 */
[----:B------:R-:W-:Y:S01]  /*578c0*/  STL [R1+0x1184], R8 ;  /* 0x0011840801007387 */ /* 0x000fe20000100800 */
[----:B------:R-:W-:Y:S01]  /*578d0*/  IMAD.X R106, R106, 0x1, R3, P1 ;  /* 0x000000016a6a7824 */ /* 0x000fe200008e0603 */
[----:B--2---:R-:W-:-:S04]  /*578e0*/  IADD3 R105, P2, R105, R4, RZ ;  /* 0x0000000469697210 */ /* 0x004fc80007f5e0ff */
[----:B------:R1:W-:Y:S01]  /*578f0*/  STL [R1+0x1180], R106 ;  /* 0x0011806a01007387 */ /* 0x0003e20000100800 */
[----:B------:R-:W-:Y:S02]  /*57900*/  IMAD.MOV.U32 R113, RZ, RZ, R106 ;  /* 0x000000ffff717224 */ /* 0x000fe400078e006a */
[----:B------:R-:W-:-:S03]  /*57910*/  IMAD.X R107, R107, 0x1, R3, P2 ;  /* 0x000000016b6b7824 */ /* 0x000fc600010e0603 */
[----:B------:R2:W-:Y:S01]  /*57920*/  LDGSTS.E [R5+0x4], desc[UR4][R112.64], P0 ;  /* 0x0000400070057fae */ /* 0x0005e20008121844 */
[----:B------:R-:W-:-:S03]  /*57930*/  IADD3 R6, P3, R6, R4, RZ ;  /* 0x0000000406067210 */ /* 0x000fc60007f7e0ff */
[----:B-1----:R-:W4:Y:S02]  /*57940*/  LDL.LU R106, [R1+0x11ac] ;  /* 0x0011ac00016a7983 */ /* 0x002f240000300800 */
[----:B------:R-:W-:Y:S02]  /*57950*/  IMAD.X R110, R110, 0x1, R3, P3 ;  /* 0x000000016e6e7824 */ /* 0x000fe400018e0603 */
[----:B------:R-:W4:Y:S04]  /*57960*/  LDL.LU R8, [R1+0x1374] ;  /* 0x0013740001087983 */ /* 0x000f280000300800 */
[----:B------:R-:W-:Y:S01]  /*57970*/  STL [R1+0x118c], R105 ;  /* 0x00118c6901007387 */ /* 0x000fe20000100800 */
[----:B--2---:R-:W-:-:S03]  /*57980*/  IMAD.MOV.U32 R113, RZ, RZ, R107 ;  /* 0x000000ffff717224 */ /* 0x004fc600078e006b */
[----:B------:R1:W-:Y:S01]  /*57990*/  STL [R1+0x1188], R107 ;  /* 0x0011886b01007387 */ /* 0x0003e20000100800 */
[----:B------:R-:W-:-:S03]  /*579a0*/  MOV R112, R105 ;  /* 0x0000006900707202 */ /* 0x000fc60000000f00 */
[----:B------:R-:W-:Y:S04]  /*579b0*/  STL [R1+0x1194], R6 ;  /* 0x0011940601007387 */ /* 0x000fe80000100800 */
[----:B------:R2:W-:Y:S04]  /*579c0*/  STL [R1+0x1190], R110 ;  /* 0x0011906e01007387 */ /* 0x0005e80000100800 */
[----:B-1----:R-:W4:Y:S04]  /*579d0*/  LDL.LU R107, [R1+0x11a8] ;  /* 0x0011a800016b7983 */ /* 0x002f280000300800 */
[----:B------:R-:W4:Y:S01]  /*579e0*/  LDL.LU R105, [R1+0x1370] ;  /* 0x0013700001697983 */ /* 0x000f220000300800 */
        /* <DEDUP_REMOVED lines=10> */
[----:B------:R1:W-:Y:S01]  /*57a90*/  STL [R1+0x1198], R109 ;  /* 0x0011986d01007387 */ /* 0x0003e20000100800 */
[----:B------:R-:W-:-:S03]  /*57aa0*/  USEL UR8, URZ, 0x4, !UP1 ;  /* 0x000000043f087887 */ /* 0x000fc6000c800000 */
[----:B------:R-:W2:Y:S01]  /*57ab0*/  LDL.LU R9, [R1+0x1378] ;  /* 0x0013780001097983 */ /* 0x000ea20000300800 */
[----:B------:R-:W-:Y:S01]  /*57ac0*/  IMAD.MOV.U32 R111, RZ, RZ, R109 ;  /* 0x000000ffff6f7224 */ /* 0x000fe200078e006d */
[----:B------:R-:W-:-:S04]  /*57ad0*/  USEL UR8, UR8, URZ, !UP0 ;  /* 0x0000003f08087287 */ /* 0x000fc8000c000000 */
[----:B------:R-:W-:Y:S02]  /*57ae0*/  LDGSTS.E [R5+0x4008], desc[UR4][R110.64], P1 ;  /* 0x040080006e057fae */ /* 0x000fe40008921844 */
[----:B------:R-:W-:Y:S02]  /*57af0*/  ISETP.NE.U32.AND P0, PT, RZ, UR8, PT ;  /* 0x00000008ff007c0c */ /* 0x000fe4000bf05070 */
[----:B---3--:R-:W-:-:S05]  /*57b00*/  IADD3 R7, P1, R7, R4, RZ ;  /* 0x0000000407077210 */ /* 0x008fca0007f3e0ff */
[----:B------:R-:W-:Y:S01]  /*57b10*/  IMAD.X R108, R108, 0x1, R3, P1 ;  /* 0x000000016c6c7824 */ /* 0x000fe200008e0603 */
[----:B------:R-:W-:Y:S04]  /*57b20*/  STL [R1+0x11a4], R7 ;  /* 0x0011a40701007387 */ /* 0x000fe80000100800 */
[----:B------:R3:W-:Y:S01]  /*57b30*/  STL [R1+0x11a0], R108 ;  /* 0x0011a06c01007387 */ /* 0x0007e20000100800 */
[----:B-1----:R-:W-:-:S03]  /*57b40*/  MOV R109, R108 ;  /* 0x0000006c006d7202 */ /* 0x002fc60000000f00 */
[----:B------:R-:W2:Y:S04]  /*57b50*/  LDL.LU R111, [R1+0x1384] ;  /* 0x00138400016f7983 */ /* 0x000ea80000300800 */
[----:B------:R-:W2:Y:S01]  /*57b60*/  LDL.LU R112, [R1+0x1380] ;  /* 0x0013800001707983 */ /* 0x000ea20000300800 */
[----:B---3--:R-:W-:-:S03]  /*57b70*/  IMAD.MOV.U32 R108, RZ, RZ, R7 ;  /* 0x000000ffff6c7224 */ /* 0x008fc600078e0007 */
[----:B------:R-:W3:Y:S04]  /*57b80*/  LDL.LU R110, [R1+0x1388] ;  /* 0x00138800016e7983 */ /* 0x000ee80000300800 */
[----:B------:R-:W-:Y:S04]  /*57b90*/  LDGSTS.E [R5+0xc], desc[UR4][R108.64], P0 ;  /* 0x0000c0006c057fae */ /* 0x000fe80008121844 */
[----:B------:R-:W3:Y:S04]  /*57ba0*/  LDL.LU R109, [R1+0x138c] ;  /* 0x00138c00016d7983 */ /* 0x000ee80000300800 */
[----:B------:R-:W3:Y:S04]  /*57bb0*/  LDL.LU R108, [R1+0x1390] ;  /* 0x00139000016c7983 */ /* 0x000ee80000300800 */
[----:B------:R-:W3:Y:S01]  /*57bc0*/  LDL.LU R7, [R1+0x1394] ;  /* 0x0013940001077983 */ /* 0x000ee20000300800 */
        /* <DEDUP_REMOVED lines=8> */
[-C--:B----4-:R-:W-:Y:S02]  /*57c50*/  IADD3 R106, P2, R106, R4.reuse, RZ ;  /* 0x000000046a6a7210 */ /* 0x090fe40007f5e0ff */
        /* <DEDUP_REMOVED lines=8> */
[----:B----4-:R-:W-:-:S02]  /*57ce0*/  IMAD.MOV.U32 R107, RZ, RZ, R105 ;  /* 0x000000ffff6b7224 */ /* 0x010fc400078e0069 */
[----:B------:R-:W-:Y:S04]  /*57cf0*/  STL [R1+0x1370], R105 ;  /* 0x0013706901007387 */ /* 0x000fe80000100800 */
[----:B------:R-:W-:Y:S01]  /*57d00*/  LDGSTS.E [R5+0x8000], desc[UR4][R106.64], P1 ;  /* 0x080000006a057fae */ /* 0x000fe20008921844 */
[----:B--2---:R-:W-:-:S03]  /*57d10*/  IADD3 R6, P0, R6, R4, RZ ;  /* 0x0000000406067210 */ /* 0x004fc60007f1e0ff */
[----:B------:R-:W2:Y:S04]  /*57d20*/  LDL.LU R107, [R1+0x1398] ;  /* 0x00139800016b7983 */ /* 0x000ea80000300800 */
[----:B------:R-:W4:Y:S01]  /*57d30*/  LDL.LU R8, [R1+0x139c] ;  /* 0x00139c0001087983 */ /* 0x000f220000300800 */
[----:B------:R-:W-:-:S03]  /*57d40*/  IMAD.X R9, R9, 0x1, R3, P0 ;  /* 0x0000000109097824 */ /* 0x000fc600000e0603 */
[----:B------:R-:W-:Y:S04]  /*57d50*/  STL [R1+0x137c], R6 ;  /* 0x00137c0601007387 */ /* 0x000fe80000100800 */
[----:B------:R1:W-:Y:S01]  /*57d60*/  STL [R1+0x1378], R9 ;  /* 0x0013780901007387 */ /* 0x0003e20000100800 */
[----:B------:R-:W-:-:S03]  /*57d70*/  MOV R115, R9 ;  /* 0x0000000900737202 */ /* 0x000fc60000000f00 */
[----:B------:R-:W2:Y:S04]  /*57d80*/  LDL.LU R106, [R1+0x13a0] ;  /* 0x0013a000016a7983 */ /* 0x000ea80000300800 */
[----:B-1----:R-:W2:Y:S01]  /*57d90*/  LDL.LU R9, [R1+0x13a4] ;  /* 0x0013a40001097983 */ /* 0x002ea20000300800 */
[----:B------:R-:W-:-:S03]  /*57da0*/  IMAD.MOV.U32 R114, RZ, RZ, R6 ;  /* 0x000000ffff727224 */ /* 0x000fc600078e0006 */
[----:B------:R-:W2:Y:S04]  /*57db0*/  LDL.LU R105, [R1+0x13a8] ;  /* 0x0013a80001697983 */ /* 0x000ea80000300800 */
[----:B------:R-:W2:Y:S01]  /*57dc0*/  LDL.LU R6, [R1+0x13ac] ;  /* 0x0013ac0001067983 */ /* 0x000ea20000300800 */
[----:B------:R-:W-:Y:S01]  /*57dd0*/  ISETP.NE.U32.AND P0, PT, RZ, UR8, PT ;  /* 0x00000008ff007c0c */ /* 0x000fe2000bf05070 */
[----:B------:R-:W-:Y:S02]  /*57de0*/  USEL UR8, URZ, 0x4, !UP1 ;  /* 0x000000043f087887 */ /* 0x000fe4000c800000 */
[----:B------:R-:W-:Y:S02]  /*57df0*/  LDGSTS.E [R5+0xc000], desc[UR4][R114.64], P1 ;  /* 0x0c00000072057fae */ /* 0x000fe40008921844 */
[----:B------:R-:W-:Y:S01]  /*57e00*/  USEL UR8, UR8, URZ, !UP0 ;  /* 0x0000003f08087287 */ /* 0x000fe2000c000000 */
[----:B------:R-:W-:-:S05]  /*57e10*/  IADD3 R111, P1, R111, R4, RZ ;  /* 0x000000046f6f7210 */ /* 0x000fca0007f3e0ff */
[----:B------:R-:W-:Y:S01]  /*57e20*/  IMAD.X R112, R112, 0x1, R3, P1 ;  /* 0x0000000170707824 */ /* 0x000fe200008e0603 */
[----:B------:R-:W-:Y:S01]  /*57e30*/  ISETP.NE.U32.AND P1, PT, RZ, UR8, PT ;  /* 0x00000008ff007c0c */ /* 0x000fe2000bf25070 */
[----:B------:R-:W-:Y:S02]  /*57e40*/  STL [R1+0x1384], R111 ;  /* 0x0013846f01007387 */ /* 0x000fe40000100800 */
[----:B------:R-:W-:Y:S02]  /*57e50*/  IMAD.MOV.U32 R113, RZ, RZ, R112 ;  /* 0x000000ffff717224 */ /* 0x000fe400078e0070 */
[----:B------:R1:W-:Y:S01]  /*57e60*/  STL [R1+0x1380], R112 ;  /* 0x0013807001007387 */ /* 0x0003e20000100800 */
[----:B---3--:R-:W-:-:S04]  /*57e70*/  IADD3 R109, P2, R109, R4, RZ ;  /* 0x000000046d6d7210 */ /* 0x008fc80007f5e0ff */
[----:B------:R-:W-:Y:S02]  /*57e80*/  IADD3.X R110, R110, R3, RZ, P2, !PT ;  /* 0x000000036e6e7210 */ /* 0x000fe400017fe4ff */
[----:B------:R-:W-:Y:S01]  /*57e90*/  IADD3 R7, P3, R7, R4, RZ ;  /* 0x0000000407077210 */ /* 0x000fe20007f7e0ff */
[----:B-1----:R-:W-:Y:S01]  /*57ea0*/  IMAD.MOV.U32 R112, RZ, RZ, R111 ;  /* 0x000000ffff707224 */ /* 0x002fe200078e006f */
[----:B------:R-:W-:Y:S03]  /*57eb0*/  STL [R1+0x138c], R109 ;  /* 0x00138c6d01007387 */ /* 0x000fe60000100800 */
[----:B------:R-:W-:Y:S01]  /*57ec0*/  IMAD.X R108, R108, 0x1, R3, P3 ;  /* 0x000000016c6c7824 */ /* 0x000fe200018e0603 */
[----:B------:R1:W-:Y:S01]  /*57ed0*/  STL [R1+0x1388], R110 ;  /* 0x0013886e01007387 */ /* 0x0003e20000100800 */
[----:B------:R-:W-:-:S03]  /*57ee0*/  IMAD.MOV.U32 R111, RZ, RZ, R110 ;  /* 0x000000ffff6f7224 */ /* 0x000fc600078e006e */
[----:B------:R-:W-:Y:S04]  /*57ef0*/  STL [R1+0x1394], R7 ;  /* 0x0013940701007387 */ /* 0x000fe80000100800 */
[----:B------:R3:W-:Y:S01]  /*57f00*/  STL [R1+0x1390], R108 ;  /* 0x0013906c01007387 */ /* 0x0007e20000100800 */
[----:B-1----:R-:W-:Y:S01]  /*57f10*/  IMAD.MOV.U32 R110, RZ, RZ, R109 ;  /* 0x000000ffff6e7224 */ /* 0x002fe200078e006d */
[----:B------:R-:W-:Y:S02]  /*57f20*/  MOV R109, R108 ;  /* 0x0000006c006d7202 */ /* 0x000fe40000000f00 */
[----:B------:R1:W-:Y:S04]  /*57f30*/  LDGSTS.E [R5+0x8004], desc[UR4][R112.64], P0 ;  /* 0x0800400070057fae */ /* 0x0003e80008121844 */
[----:B------:R2:W-:Y:S01]  /*57f40*/  LDGSTS.E [R5+0xc004], desc[UR4][R110.64], P0 ;  /* 0x0c0040006e057fae */ /* 0x0005e20008121844 */
[----:B---3--:R-:W-:-:S03]  /*57f50*/  IMAD.MOV.U32 R108, RZ, RZ, R7 ;  /* 0x000000ffff6c7224 */ /* 0x008fc600078e0007 */
[----:B------:R-:W3:Y:S04]  /*57f60*/  LDL.LU R7, [R1+0x11b4] ;  /* 0x0011b40001077983 */ /* 0x000ee80000300800 */
[----:B------:R-:W-:Y:S04]  /*57f70*/  LDGSTS.E [R5+0x8008], desc[UR4][R108.64], P1 ;  /* 0x080080006c057fae */ /* 0x000fe80008921844 */
[----:B------:R-:W3:Y:S01]  /*57f80*/  LDL.LU R109, [R1+0x11b0] ;  /* 0x0011b000016d7983 */ /* 0x000ee20000300800 */
[----:B------:R-:W-:-:S04]  /*57f90*/  UISETP.GT.AND UP1, UPT, UR9, 0x37, UPT ;  /* 0x000000370900788c */ /* 0x000fc8000bf24270 */
[----:B------:R-:W-:-:S04]  /*57fa0*/  USEL UR8, URZ, 0x4, !UP1 ;  /* 0x000000043f087887 */ /* 0x000fc8000c800000 */
[----:B------:R-:W-:Y:S01]  /*57fb0*/  USEL UR8, UR8, URZ, !UP0 ;  /* 0x0000003f08087287 */ /* 0x000fe2000c000000 */
[----:B-1----:R-:W1:Y:S01]  /*57fc0*/  S2R R112, SR_TID.X ;  /* 0x0000000000707919 */ /* 0x002e620000002100 */
[----:B----4-:R-:W-:-:S05]  /*57fd0*/  IADD3 R8, P0, R8, R4, RZ ;  /* 0x0000000408087210 */ /* 0x010fca0007f1e0ff */
[----:B--2---:R-:W-:Y:S02]  /*57fe0*/  IMAD.X R107, R107, 0x1, R3, P0 ;  /* 0x000000016b6b7824 */ /* 0x004fe400000e0603 */
[----:B------:R-:W-:-:S03]  /*57ff0*/  IMAD.MOV.U32 R110, RZ, RZ, R8 ;  /* 0x000000ffff6e7224 */ /* 0x000fc600078e0008 */
[----:B------:R-:W-:Y:S01]  /*58000*/  MOV R111, R107 ;  /* 0x0000006b006f7202 */ /* 0x000fe20000000f00 */
[----:B------:R2:W-:Y:S04]  /*58010*/  STL [R1+0x139c], R8 ;  /* 0x00139c0801007387 */ /* 0x0005e80000100800 */
[----:B------:R-:W-:Y:S01]  /*58020*/  LDGSTS.E [R5+0xc008], desc[UR4][R110.64], P1 ;  /* 0x0c0080006e057fae */ /* 0x000fe20008921844 */
[----:B------:R-:W-:Y:S02]  /*58030*/  ISETP.NE.U32.AND P0, PT, RZ, UR8, PT ;  /* 0x00000008ff007c0c */ /* 0x000fe4000bf05070 */
[-C--:B------:R-:W-:Y:S01]  /*58040*/  IADD3 R9, P1, R9, R4.reuse, RZ ;  /* 0x0000000409097210 */ /* 0x080fe20007f3e0ff */
[----:B------:R4:W-:Y:S04]  /*58050*/  STL [R1+0x1398], R107 ;  /* 0x0013986b01007387 */ /* 0x0009e80000100800 */
[----:B--2---:R-:W2:Y:S01]  /*58060*/  LDL.LU R8, [R1+0x11bc] ;  /* 0x0011bc0001087983 */ /* 0x004ea20000300800 */
[----:B------:R-:W-:Y:S01]  /*58070*/  IMAD.X R106, R106, 0x1, R3, P1 ;  /* 0x000000016a6a7824 */ /* 0x000fe200008e0603 */
[----:B------:R-:W-:-:S02]  /*58080*/  IADD3 R6, P2, R6, R4, RZ ;  /* 0x0000000406067210 */ /* 0x000fc40007f5e0ff */
[----:B------:R-:W2:Y:S01]  /*58090*/  LDL.LU R108, [R1+0x11b8] ;  /* 0x0011b800016c7983 */ /* 0x000ea20000300800 */
[----:B----4-:R-:W-:-:S03]  /*580a0*/  IMAD.MOV.U32 R107, RZ, RZ, R106 ;  /* 0x000000ffff6b7224 */ /* 0x010fc600078e006a */
[----:B------:R-:W-:Y:S01]  /*580b0*/  STL [R1+0x13a4], R9 ;  /* 0x0013a40901007387 */ /* 0x000fe20000100800 */
[----:B------:R-:W-:-:S03]  /*580c0*/  IMAD.X R105, R105, 0x1, R3, P2 ;  /* 0x0000000169697824 */ /* 0x000fc600010e0603 */
[----:B------:R4:W-:Y:S02]  /*580d0*/  STL [R1+0x13a0], R106 ;  /* 0x0013a06a01007387 */ /* 0x0009e40000100800 */
[----:B----4-:R-:W-:Y:S02]  /*580e0*/  MOV R106, R9 ;  /* 0x00000009006a7202 */ /* 0x010fe40000000f00 */
[----:B------:R-:W-:Y:S04]  /*580f0*/  STL [R1+0x13ac], R6 ;  /* 0x0013ac0601007387 */ /* 0x000fe80000100800 */
[----:B------:R4:W-:Y:S04]  /*58100*/  LDGSTS.E [R5+0x800c], desc[UR4][R106.64], P0 ;  /* 0x0800c0006a057fae */ /* 0x0009e80008121844 */
[----:B------:R1:W-:Y:S04]  /*58110*/  STL [R1+0x13a8], R105 ;  /* 0x0013a86901007387 */ /* 0x0003e80000100800 */
[----:B------:R-:W2:Y:S01]  /*58120*/  LDL.LU R9, [R1+0x11c4] ;  /* 0x0011c40001097983 */ /* 0x000ea20000300800 */
[----:B----4-:R-:W-:-:S02]  /*58130*/  IMAD.MOV.U32 R106, RZ, RZ, R6 ;  /* 0x000000ffff6a7224 */ /* 0x010fc400078e0006 */
[----:B------:R-:W-:-:S05]  /*58140*/  IMAD.MOV.U32 R107, RZ, RZ, R105 ;  /* 0x000000ffff6b7224 */ /* 0x000fca00078e0069 */
[----:B------:R4:W-:Y:S04]  /*58150*/  LDGSTS.E [R5+0xc00c], desc[UR4][R106.64], P0 ;  /* 0x0c00c0006a057fae */ /* 0x0009e80008121844 */
[----:B------:R-:W2:Y:S04]  /*58160*/  LDL.LU R106, [R1+0x11c0] ;  /* 0x0011c000016a7983 */ /* 0x000ea80000300800 */
[----:B------:R-:W2:Y:S04]  /*58170*/  LDL.LU R107, [R1+0x11c8] ;  /* 0x0011c800016b7983 */ /* 0x000ea80000300800 */
[----:B-1----:R-:W2:Y:S04]  /*58180*/  LDL.LU R105, [R1+0x11cc] ;  /* 0x0011cc0001697983 */ /* 0x002ea80000300800 */
[----:B------:R-:W2:Y:S04]  /*58190*/  LDL.LU R110, [R1+0x11d0] ;  /* 0x0011d000016e7983 */ /* 0x000ea80000300800 */
[----:B------:R-:W2:Y:S01]  /*581a0*/  LDL.LU R6, [R1+0x11d4] ;  /* 0x0011d40001067983 */ /* 0x000ea20000300800 */
[C---:B------:R-:W-:Y:S01]  /*581b0*/  IMAD.SHL.U32 R111, R112.reuse, 0x10, RZ ;  /* 0x00000010706f7824 */ /* 0x040fe200078e00ff */
[----:B------:R-:W-:-:S04]  /*581c0*/  LOP3.LUT R112, R112, 0x7f, RZ, 0xc0, !PT ;  /* 0x0000007f70707812 */ /* 0x000fc800078ec0ff */
[----:B------:R-:W-:Y:S02]  /*581d0*/  LOP3.LUT R111, R111, 0x70, RZ, 0xc0, !PT ;  /* 0x000000706f6f7812 */ /* 0x000fe400078ec0ff */
[----:B---3--:R-:W-:Y:S02]  /*581e0*/  IADD3 R7, P1, R7, R4, RZ ;  /* 0x0000000407077210 */ /* 0x008fe40007f3e0ff */
[----:B------:R-:W-:-:S03]  /*581f0*/  LEA R111, R112, R111, 0x7 ;  /* 0x0000006f706f7211 */ /* 0x000fc600078e38ff */
[----:B------:R-:W-:Y:S01]  /*58200*/  STL [R1+0x11b4], R7 ;  /* 0x0011b40701007387 */ /* 0x000fe20000100800 */
[----:B------:R-:W-:Y:S02]  /*58210*/  IMAD.MOV.U32 R112, RZ, RZ, R7 ;  /* 0x000000ffff707224 */ /* 0x000fe400078e0007 */
[----:B------:R-:W-:-:S05]  /*58220*/  IMAD.X R109, R109, 0x1, R3, P1 ;  /* 0x000000016d6d7824 */ /* 0x000fca00008e0603 */
[----:B------:R1:W-:Y:S01]  /*58230*/  STL [R1+0x11b0], R109 ;  /* 0x0011b06d01007387 */ /* 0x0003e20000100800 */
[----:B------:R-:W-:-:S03]  /*58240*/  MOV R113, R109 ;  /* 0x0000006d00717202 */ /* 0x000fc60000000f00 */
[----:B-1----:R-:W3:Y:S04]  /*58250*/  LDL.LU R109, [R1+0x11d8] ;  /* 0x0011d800016d7983 */ /* 0x002ee80000300800 */
[----:B------:R-:W3:Y:S01]  /*58260*/  LDL.LU R7, [R1+0x11dc] ;  /* 0x0011dc0001077983 */ /* 0x000ee20000300800 */
[----:B------:R-:W-:-:S04]  /*58270*/  UISETP.GT.AND UP1, UPT, UR9, 0x18, UPT ;  /* 0x000000180900788c */ /* 0x000fc8000bf24270 */
[----:B------:R-:W-:-:S04]  /*58280*/  USEL UR8, URZ, 0x4, !UP1 ;  /* 0x000000043f087887 */ /* 0x000fc8000c800000 */
[----:B------:R-:W-:Y:S01]  /*58290*/  USEL UR8, UR8, URZ, !UP0 ;  /* 0x0000003f08087287 */ /* 0x000fe2000c000000 */
[----:B----4-:R-:W-:Y:S01]  /*582a0*/  IMAD.U32 R5, RZ, RZ, UR10 ;  /* 0x0000000aff057e24 */ /* 0x010fe2000f8e00ff */
[----:B------:R-:W-:-:S04]  /*582b0*/  LOP3.LUT R111, R111, 0x60, RZ, 0x3c, !PT ;  /* 0x000000606f6f7812 */ /* 0x000fc800078e3cff */
[----:B------:R-:W-:Y:S02]  /*582c0*/  ISETP.NE.U32.AND P0, PT, RZ, UR8, PT ;  /* 0x00000008ff007c0c */ /* 0x000fe4000bf05070 */
[----:B------:R-:W-:Y:S01]  /*582d0*/  IADD3 R5, R111, 0x100000, R5 ;  /* 0x001000006f057810 */ /* 0x000fe20007ffe005 */
[----:B------:R-:W-:-:S04]  /*582e0*/  UISETP.GT.AND UP1, UPT, UR9, 0x19, UPT ;  /* 0x000000190900788c */ /* 0x000fc8000bf24270 */
[----:B------:R-:W-:-:S06]  /*582f0*/  USEL UR8, URZ, 0x4, !UP1 ;  /* 0x000000043f087887 */ /* 0x000fcc000c800000 */
[----:B------:R1:W-:Y:S01]  /*58300*/  LDGSTS.E [R5], desc[UR4][R112.64], P0 ;  /* 0x0000000070057fae */ /* 0x0003e20008121844 */
[----:B------:R-:W-:Y:S02]  /*58310*/  USEL UR8, UR8, URZ, !UP0 ;  /* 0x0000003f08087287 */ /* 0x000fe4000c000000 */
[----:B------:R-:W-:Y:S01]  /*58320*/  UISETP.GT.AND UP1, UPT, UR9, 0x1a, UPT ;  /* 0x0000001a0900788c */ /* 0x000fe2000bf24270 */
[----:B--2---:R-:W-:-:S05]  /*58330*/  IADD3 R8, P1, R8, R4, RZ ;  /* 0x0000000408087210 */ /* 0x004fca0007f3e0ff */
[----:B------:R-:W-:Y:S01]  /*58340*/  IMAD.X R108, R108, 0x1, R3, P1 ;  /* 0x000000016c6c7824 */ /* 0x000fe200008e0603 */
[----:B------:R-:W-:Y:S01]  /*58350*/  STL [R1+0x11bc], R8 ;  /* 0x0011bc0801007387 */ /* 0x000fe20000100800 */
[----:B-1----:R-:W-:Y:S02]  /*58360*/  IMAD.MOV.U32 R112, RZ, RZ, R8 ;  /* 0x000000ffff707224 */ /* 0x002fe400078e0008 */
[----:B------:R-:W-:Y:S01]  /*58370*/  IMAD.MOV.U32 R113, RZ, RZ, R108 ;  /* 0x000000ffff717224 */ /* 0x000fe200078e006c */
[----:B------:R1:W-:Y:S04]  /*58380*/  STL [R1+0x11b8], R108 ;  /* 0x0011b86c01007387 */ /* 0x0003e80000100800 */
[----:B------:R2:W-:Y:S04]  /*58390*/  LDGSTS.E [R5+0x4000], desc[UR4][R112.64], P0 ;  /* 0x0400000070057fae */ /* 0x0005e80008121844 */
[----:B-1----:R-:W4:Y:S04]  /*583a0*/  LDL.LU R108, [R1+0x11e0] ;  /* 0x0011e000016c7983 */ /* 0x002f280000300800 */
[----:B------:R-:W4:Y:S01]  /*583b0*/  LDL.LU R8, [R1+0x11e4] ;  /* 0x0011e40001087983 */ /* 0x000f220000300800 */
[----:B------:R-:W-:-:S02]  /*583c0*/  ISETP.NE.U32.AND P0, PT, RZ, UR8, PT ;  /* 0x00000008ff007c0c */ /* 0x000fc4000bf05070 */
[----:B------:R-:W-:Y:S01]  /*583d0*/  IADD3 R9, P1, R9, R4, RZ ;  /* 0x0000000409097210 */ /* 0x000fe20007f3e0ff */
[----:B------:R-:W-:-:S04]  /*583e0*/  USEL UR8, URZ, 0x4, !UP1 ;  /* 0x000000043f087887 */ /* 0x000fc8000c800000 */
[----:B------:R-:W-:Y:S01]  /*583f0*/  STL [R1+0x11c4], R9 ;  /* 0x0011c40901007387 */ /* 0x000fe20000100800 */
[----:B--2---:R-:W-:Y:S01]  /*58400*/  IMAD.MOV.U32 R112, RZ, RZ, R9 ;  /* 0x000000ffff707224 */ /* 0x004fe200078e0009 */
[----:B------:R-:W-:Y:S01]  /*58410*/  USEL UR8, UR8, URZ, !UP0 ;  /* 0x0000003f08087287 */ /* 0x000fe2000c000000 */
[----:B------:R-:W-:Y:S02]  /*58420*/  IADD3.X R106, R106, R3, RZ, P1, !PT ;  /* 0x000000036a6a7210 */ /* 0x000fe40000ffe4ff */
[----:B------:R-:W-:-:S03]  /*58430*/  IADD3 R105, P2, R105, R4, RZ ;  /* 0x0000000469697210 */ /* 0x000fc60007f5e0ff */
[----:B------:R1:W-:Y:S01]  /*58440*/  STL [R1+0x11c0], R106 ;  /* 0x0011c06a01007387 */ /* 0x0003e20000100800 */
[----:B------:R-:W-:Y:S02]  /*58450*/  IMAD.MOV.U32 R113, RZ, RZ, R106 ;  /* 0x000000ffff717224 */ /* 0x000fe400078e006a */
[----:B------:R-:W-:-:S03]  /*58460*/  IMAD.X R107, R107, 0x1, R3, P2 ;  /* 0x000000016b6b7824 */ /* 0x000fc600010e0603 */
[----:B------:R2:W-:Y:S01]  /*58470*/  LDGSTS.E [R5+0x4], desc[UR4][R112.64], P0 ;  /* 0x0000400070057fae */ /* 0x0005e20008121844 */
[----:B------:R-:W-:-:S03]  /*58480*/  IADD3 R6, P3, R6, R4, RZ ;  /* 0x0000000406067210 */ /* 0x000fc60007f7e0ff */
[----:B-1----:R-:W4:Y:S01]  /*58490*/  LDL.LU R106, [R1+0x11ec] ;  /* 0x0011ec00016a7983 */ /* 0x002f220000300800 */
[----:B------:R-:W-:-:S03]  /*584a0*/  IADD3.X R110, R110, R3, RZ, P3, !PT ;  /* 0x000000036e6e7210 */ /* 0x000fc60001ffe4ff */
        /* <DEDUP_REMOVED lines=11> */
[----:B------:R-:W-:Y:S01]  /*58560*/  IMAD.MOV.U32 R111, RZ, RZ, R110 ;  /* 0x000000ffff6f7224 */ /* 0x000fe200078e006e */
[----:B--2---:R-:W-:Y:S02]  /*58570*/  MOV R110, R6 ;  /* 0x00000006006e7202 */ /* 0x004fe40000000f00 */
[----:B------:R-:W2:Y:S06]  /*58580*/  LDL.LU R6, [R1+0x13bc] ;  /* 0x0013bc0001067983 */ /* 0x000eac0000300800 */
[----:B------:R1:W-:Y:S01]  /*58590*/  LDGSTS.E [R5+0x8], desc[UR4][R110.64], P1 ;  /* 0x000080006e057fae */ /* 0x0003e20008921844 */
[----:B---3--:R-:W-:-:S05]  /*585a0*/  IADD3 R7, P0, R7, R4, RZ ;  /* 0x0000000407077210 */ /* 0x008fca0007f1e0ff */
[----:B------:R-:W-:Y:S01]  /*585b0*/  IMAD.X R109, R109, 0x1, R3, P0 ;  /* 0x000000016d6d7824 */ /* 0x000fe200000e0603 */
[----:B------:R3:W-:Y:S01]  /*585c0*/  STL [R1+0x11dc], R7 ;  /* 0x0011dc0701007387 */ /* 0x0007e20000100800 */
[----:B-1----:R-:W-:-:S03]  /*585d0*/  IMAD.MOV.U32 R110, RZ, RZ, R7 ;  /* 0x000000ffff6e7224 */ /* 0x002fc600078e0007 */
[----:B------:R1:W-:Y:S04]  /*585e0*/  STL [R1+0x11d8], R109 ;  /* 0x0011d86d01007387 */ /* 0x0003e80000100800 */
[----:B---3--:R-:W3:Y:S01]  /*585f0*/  LDL.LU R7, [R1+0x13b8] ;  /* 0x0013b80001077983 */ /* 0x008ee20000300800 */
        /* <DEDUP_REMOVED lines=9> */
[----:B----4-:R-:W-:-:S04]  /*58690*/  IADD3 R8, P1, R8, R4, RZ ;  /* 0x0000000408087210 */ /* 0x010fc80007f3e0ff */
[----:B------:R-:W-:Y:S01]  /*586a0*/  IADD3.X R108, R108, R3, RZ, P1, !PT ;  /* 0x000000036c6c7210 */ /* 0x000fe20000ffe4ff */
[----:B------:R-:W-:Y:S04]  /*586b0*/  STL [R1+0x11e4], R8 ;  /* 0x0011e40801007387 */ /* 0x000fe80000100800 */
[----:B------:R4:W-:Y:S01]  /*586c0*/  STL [R1+0x11e0], R108 ;  /* 0x0011e06c01007387 */ /* 0x0009e20000100800 */
[----:B-1----:R-:W-:-:S03]  /*586d0*/  IMAD.MOV.U32 R109, RZ, RZ, R108 ;  /* 0x000000ffff6d7224 */ /* 0x002fc600078e006c */
[----:B------:R-:W3:Y:S04]  /*586e0*/  LDL.LU R111, [R1+0x13c4] ;  /* 0x0013c400016f7983 */ /* 0x000ee80000300800 */
[----:B------:R-:W3:Y:S01]  /*586f0*/  LDL.LU R112, [R1+0x13c0] ;  /* 0x0013c00001707983 */ /* 0x000ee20000300800 */
[----:B----4-:R-:W-:-:S03]  /*58700*/  IMAD.MOV.U32 R108, RZ, RZ, R8 ;  /* 0x000000ffff6c7224 */ /* 0x010fc600078e0008 */
[----:B------:R-:W4:Y:S04]  /*58710*/  LDL.LU R110, [R1+0x13c8] ;  /* 0x0013c800016e7983 */ /* 0x000f280000300800 */
[----:B------:R-:W-:Y:S01]  /*58720*/  LDGSTS.E [R5+0xc], desc[UR4][R108.64], P0 ;  /* 0x0000c0006c057fae */ /* 0x000fe20008121844 */
[----:B------:R-:W-:-:S03]  /*58730*/  ISETP.NE.U32.AND P1, PT, RZ, UR8, PT ;  /* 0x00000008ff007c0c */ /* 0x000fc6000bf25070 */
[----:B------:R-:W4:Y:S04]  /*58740*/  LDL.LU R109, [R1+0x13cc] ;  /* 0x0013cc00016d7983 */ /* 0x000f280000300800 */
[----:B------:R-:W4:Y:S04]  /*58750*/  LDL.LU R108, [R1+0x13d0] ;  /* 0x0013d000016c7983 */ /* 0x000f280000300800 */
[----:B------:R-:W4:Y:S01]  /*58760*/  LDL.LU R8, [R1+0x13d4] ;  /* 0x0013d40001087983 */ /* 0x000f220000300800 */
[-C--:B------:R-:W-:Y:S02]  /*58770*/  IADD3 R106, P2, R106, R4.reuse, RZ ;  /* 0x000000046a6a7210 */ /* 0x080fe40007f5e0ff */
[----:B------:R-:W-:-:S03]  /*58780*/  IADD3 R9, P3, R9, R4, RZ ;  /* 0x0000000409097210 */ /* 0x000fc60007f7e0ff */
[----:B------:R1:W-:Y:S01]  /*58790*/  STL [R1+0x11ec], R106 ;  /* 0x0011ec6a01007387 */ /* 0x0003e20000100800 */
[----:B------:R-:W-:Y:S01]  /*587a0*/  IMAD.X R107, R107, 0x1, R3, P2 ;  /* 0x000000016b6b7824 */ /* 0x000fe200010e0603 */
[----:B------:R-:W-:-:S04]  /*587b0*/  IADD3.X R105, R105, R3, RZ, P3, !PT ;  /* 0x0000000369697210 */ /* 0x000fc80001ffe4ff */
[----:B------:R2:W-:Y:S04]  /*587c0*/  STL [R1+0x11e8], R107 ;  /* 0x0011e86b01007387 */ /* 0x0005e80000100800 */
[----:B------:R1:W-:Y:S04]  /*587d0*/  LDGSTS.E [R5+0x400c], desc[UR4][R106.64], P0 ;  /* 0x0400c0006a057fae */ /* 0x0003e80008121844 */
[----:B------:R-:W-:Y:S01]  /*587e0*/  STL [R1+0x13b4], R9 ;  /* 0x0013b40901007387 */ /* 0x000fe20000100800 */
[----:B-1----:R-:W-:Y:S02]  /*587f0*/  IMAD.MOV.U32 R106, RZ, RZ, R9 ;  /* 0x000000ffff6a7224 */ /* 0x002fe400078e0009 */
[----:B--2---:R-:W-:Y:S01]  /*58800*/  IMAD.MOV.U32 R107, RZ, RZ, R105 ;  /* 0x000000ffff6b7224 */ /* 0x004fe200078e0069 */
[----:B------:R1:W-:Y:S04]  /*58810*/  STL [R1+0x13b0], R105 ;  /* 0x0013b06901007387 */ /* 0x0003e80000100800 */
[----:B------:R2:W-:Y:S01]  /*58820*/  LDGSTS.E [R5+0x8000], desc[UR4][R106.64], P1 ;  /* 0x080000006a057fae */ /* 0x0005e20008921844 */
[----:B------:R-:W-:-:S03]  /*58830*/  IADD3 R6, P0, R6, R4, RZ ;  /* 0x0000000406067210 */ /* 0x000fc60007f1e0ff */
[----:B------:R-:W2:Y:S04]  /*58840*/  LDL.LU R107, [R1+0x13d8] ;  /* 0x0013d800016b7983 */ /* 0x000ea80000300800 */
[----:B------:R-:W2:Y:S01]  /*58850*/  LDL.LU R106, [R1+0x13dc] ;  /* 0x0013dc00016a7983 */ /* 0x000ea20000300800 */
[----:B---3--:R-:W-:-:S03]  /*58860*/  IMAD.X R7, R7, 0x1, R3, P0 ;  /* 0x0000000107077824 */ /* 0x008fc600000e0603 */
[----:B------:R-:W-:Y:S04]  /*58870*/  STL [R1+0x13bc], R6 ;  /* 0x0013bc0601007387 */ /* 0x000fe80000100800 */
[----:B------:R3:W-:Y:S04]  /*58880*/  STL [R1+0x13b8], R7 ;  /* 0x0013b80701007387 */ /* 0x0007e80000100800 */
[----:B------:R-:W-:Y:S04]  /*58890*/  LDGSTS.E [R5+0xc000], desc[UR4][R6.64], P1 ;  /* 0x0c00000006057fae */ /* 0x000fe80008921844 */
[----:B-1----:R-:W2:Y:S04]  /*588a0*/  LDL.LU R105, [R1+0x13e0] ;  /* 0x0013e00001697983 */ /* 0x002ea80000300800 */
        /* <DEDUP_REMOVED lines=11> */
[----:B------:R-:W-:-:S04]  /*58960*/  IADD3 R111, P1, R111, R4, RZ ;  /* 0x000000046f6f7210 */ /* 0x000fc80007f3e0ff */
[----:B------:R-:W-:Y:S02]  /*58970*/  IADD3.X R112, R112, R3, RZ, P1, !PT ;  /* 0x0000000370707210 */ /* 0x000fe40000ffe4ff */
[----:B------:R-:W-:Y:S01]  /*58980*/  ISETP.NE.U32.AND P1, PT, RZ, UR8, PT ;  /* 0x00000008ff007c0c */ /* 0x000fe2000bf25070 */
[----:B------:R-:W-:Y:S02]  /*58990*/  STL [R1+0x13c4], R111 ;  /* 0x0013c46f01007387 */ /* 0x000fe40000100800 */
[----:B------:R-:W-:Y:S02]  /*589a0*/  IMAD.MOV.U32 R113, RZ, RZ, R112 ;  /* 0x000000ffff717224 */ /* 0x000fe400078e0070 */
[----:B------:R1:W-:Y:S01]  /*589b0*/  STL [R1+0x13c0], R112 ;  /* 0x0013c07001007387 */ /* 0x0003e20000100800 */
[----:B----4-:R-:W-:Y:S01]  /*589c0*/  IADD3 R109, P2, R109, R4, RZ ;  /* 0x000000046d6d7210 */ /* 0x010fe20007f5e0ff */
        /* <DEDUP_REMOVED lines=8> */
[----:B------:R4:W-:Y:S01]  /*58a50*/  STL [R1+0x13d0], R108 ;  /* 0x0013d06c01007387 */ /* 0x0009e20000100800 */
[----:B-1----:R-:W-:Y:S02]  /*58a60*/  IMAD.MOV.U32 R110, RZ, RZ, R109 ;  /* 0x000000ffff6e7224 */ /* 0x002fe400078e006d */
[----:B------:R-:W-:Y:S01]  /*58a70*/  IMAD.MOV.U32 R109, RZ, RZ, R108 ;  /* 0x000000ffff6d7224 */ /* 0x000fe200078e006c */
[----:B------:R-:W-:Y:S04]  /*58a80*/  LDGSTS.E [R5+0x8004], desc[UR4][R112.64], P0 ;  /* 0x0800400070057fae */ /* 0x000fe80008121844 */
[----:B------:R1:W-:Y:S01]  /*58a90*/  LDGSTS.E [R5+0xc004], desc[UR4][R110.64], P0 ;  /* 0x0c0040006e057fae */ /* 0x0003e20008121844 */
[----:B----4-:R-:W-:-:S03]  /*58aa0*/  MOV R108, R8 ;  /* 0x00000008006c7202 */ /* 0x010fc60000000f00 */
[----:B------:R-:W4:Y:S04]  /*58ab0*/  LDL.LU R8, [R1+0x11f4] ;  /* 0x0011f40001087983 */ /* 0x000f280000300800 */
[----:B------:R-:W-:Y:S01]  /*58ac0*/  LDGSTS.E [R5+0x8008], desc[UR4][R108.64], P1 ;  /* 0x080080006c057fae */ /* 0x000fe20008921844 */
[----:B------:R-:W-:-:S03]  /*58ad0*/  USEL UR8, URZ, 0x4, !UP1 ;  /* 0x000000043f087887 */ /* 0x000fc6000c800000 */
[----:B------:R-:W4:Y:S01]  /*58ae0*/  LDL.LU R108, [R1+0x11f0] ;  /* 0x0011f000016c7983 */ /* 0x000f220000300800 */
[----:B------:R-:W-:Y:S01]  /*58af0*/  USEL UR8, UR8, URZ, !UP0 ;  /* 0x0000003f08087287 */ /* 0x000fe2000c000000 */
[----:B--2---:R-:W-:-:S05]  /*58b00*/  IADD3 R106, P0, R106, R4, RZ ;  /* 0x000000046a6a7210 */ /* 0x004fca0007f1e0ff */
[----:B------:R-:W-:Y:S02]  /*58b10*/  IMAD.X R107, R107, 0x1, R3, P0 ;  /* 0x000000016b6b7824 */ /* 0x000fe400000e0603 */
[----:B-1----:R-:W-:Y:S02]  /*58b20*/  IMAD.MOV.U32 R110, RZ, RZ, R106 ;  /* 0x000000ffff6e7224 */ /* 0x002fe400078e006a */
[----:B------:R-:W-:Y:S01]  /*58b30*/  IMAD.MOV.U32 R111, RZ, RZ, R107 ;  /* 0x000000ffff6f7224 */ /* 0x000fe200078e006b */
[----:B------:R1:W-:Y:S01]  /*58b40*/  STL [R1+0x13dc], R106 ;  /* 0x0013dc6a01007387 */ /* 0x0003e20000100800 */
[----:B------:R-:W-:-:S03]  /*58b50*/  ISETP.NE.U32.AND P0, PT, RZ, UR8, PT ;  /* 0x00000008ff007c0c */ /* 0x000fc6000bf05070 */
[----:B------:R2:W-:Y:S04]  /*58b60*/  LDGSTS.E [R5+0xc008], desc[UR4][R110.64], P1 ;  /* 0x0c0080006e057fae */ /* 0x0005e80008921844 */
[----:B------:R2:W-:Y:S04]  /*58b70*/  STL [R1+0x13d8], R107 ;  /* 0x0013d86b01007387 */ /* 0x0005e80000100800 */
[----:B-1----:R-:W4:Y:S01]  /*58b80*/  LDL.LU R106, [R1+0x11fc] ;  /* 0x0011fc00016a7983 */ /* 0x002f220000300800 */
[----:B---3--:R-:W-:-:S04]  /*58b90*/  IADD3 R7, P1, R7, R4, RZ ;  /* 0x0000000407077210 */ /* 0x008fc80007f3e0ff */
[----:B------:R-:W-:Y:S01]  /*58ba0*/  IADD3.X R105, R105, R3, RZ, P1, !PT ;  /* 0x0000000369697210 */ /* 0x000fe20000ffe4ff */
[----:B--2---:R-:W2:Y:S01]  /*58bb0*/  LDL.LU R107, [R1+0x11f8] ;  /* 0x0011f800016b7983 */ /* 0x004ea20000300800 */
[----:B------:R-:W-:Y:S01]  /*58bc0*/  IADD3 R6, P2, R6, R4, RZ ;  /* 0x0000000406067210 */ /* 0x000fe20007f5e0ff */
[----:B------:R-:W-:Y:S02]  /*58bd0*/  IMAD.MOV.U32 R110, RZ, RZ, R7 ;  /* 0x000000ffff6e7224 */ /* 0x000fe400078e0007 */
[----:B------:R-:W-:Y:S02]  /*58be0*/  IMAD.MOV.U32 R111, RZ, RZ, R105 ;  /* 0x000000ffff6f7224 */ /* 0x000fe400078e0069 */
[----:B------:R-:W-:Y:S01]  /*58bf0*/  IMAD.X R9, R9, 0x1, R3, P2 ;  /* 0x0000000109097824 */ /* 0x000fe200010e0603 */
[----:B------:R1:W-:Y:S04]  /*58c00*/  STL [R1+0x13e4], R7 ;  /* 0x0013e40701007387 */ /* 0x0003e80000100800 */
[----:B------:R3:W-:Y:S04]  /*58c10*/  STL [R1+0x13e0], R105 ;  /* 0x0013e06901007387 */ /* 0x0007e80000100800 */
[----:B------:R1:W-:Y:S04]  /*58c20*/  LDGSTS.E [R5+0x800c], desc[UR4][R110.64], P0 ;  /* 0x0800c0006e057fae */ /* 0x0003e80008121844 */
[----:B------:R-:W-:Y:S04]  /*58c30*/  STL [R1+0x13ec], R6 ;  /* 0x0013ec0601007387 */ /* 0x000fe80000100800 */
[----:B------:R3:W-:Y:S01]  /*58c40*/  STL [R1+0x13e8], R9 ;  /* 0x0013e80901007387 */ /* 0x0007e20000100800 */
[----:B-1----:R-:W-:Y:S01]  /*58c50*/  MOV R110, R6 ;  /* 0x00000006006e7202 */ /* 0x002fe20000000f00 */
[----:B------:R-:W-:-:S02]  /*58c60*/  IMAD.MOV.U32 R111, RZ, RZ, R9 ;  /* 0x000000ffff6f7224 */ /* 0x000fc400078e0009 */
[----:B------:R-:W2:Y:S04]  /*58c70*/  LDL.LU R7, [R1+0x1204] ;  /* 0x0012040001077983 */ /* 0x000ea80000300800 */
[----:B------:R1:W-:Y:S04]  /*58c80*/  LDGSTS.E [R5+0xc00c], desc[UR4][R110.64], P0 ;  /* 0x0c00c0006e057fae */ /* 0x0003e80008121844 */
[----:B---3--:R-:W3:Y:S04]  /*58c90*/  LDL.LU R105, [R1+0x1200] ;  /* 0x0012000001697983 */ /* 0x008ee80000300800 */
[----:B------:R-:W3:Y:S04]  /*58ca0*/  LDL.LU R110, [R1+0x1208] ;  /* 0x00120800016e7983 */ /* 0x000ee80000300800 */
[----:B------:R-:W3:Y:S04]  /*58cb0*/  LDL.LU R9, [R1+0x120c] ;  /* 0x00120c0001097983 */ /* 0x000ee80000300800 */
[----:B------:R-:W3:Y:S04]  /*58cc0*/  LDL.LU R109, [R1+0x1210] ;  /* 0x00121000016d7983 */ /* 0x000ee80000300800 */
[----:B------:R-:W3:Y:S01]  /*58cd0*/  LDL.LU R6, [R1+0x1214] ;  /* 0x0012140001067983 */ /* 0x000ee20000300800 */
        /* <DEDUP_REMOVED lines=8> */
[----:B------:R-:W-:Y:S02]  /*58d60*/  ISETP.NE.U32.AND P0, PT, RZ, UR8, PT ;  /* 0x00000008ff007c0c */ /* 0x000fe4000bf05070 */
[----:B------:R-:W-:Y:S02]  /*58d70*/  MOV R5, UR10 ;  /* 0x0000000a00057c02 */ /* 0x000fe40008000f00 */
[----:B------:R-:W-:Y:S01]  /*58d80*/  LOP3.LUT R111, R111, 0x70, RZ, 0x3c, !PT ;  /* 0x000000706f6f7812 */ /* 0x000fe200078e3cff */
[----:B------:R-:W-:-:S03]  /*58d90*/  UISETP.GT.AND UP1, UPT, UR9, 0x1d, UPT ;  /* 0x0000001d0900788c */ /* 0x000fc6000bf24270 */
[----:B------:R-:W-:Y:S01]  /*58da0*/  IADD3 R5, R111, 0x100000, R5 ;  /* 0x001000006f057810 */ /* 0x000fe20007ffe005 */
[----:B------:R-:W-:-:S04]  /*58db0*/  USEL UR8, URZ, 0x4, !UP1 ;  /* 0x000000043f087887 */ /* 0x000fc8000c800000 */
[----:B------:R-:W-:Y:S01]  /*58dc0*/  USEL UR8, UR8, URZ, !UP0 ;  /* 0x0000003f08087287 */ /* 0x000fe2000c000000 */
[----:B----4-:R-:W-:-:S05]  /*58dd0*/  IADD3 R8, P1, R8, R4, RZ ;  /* 0x0000000408087210 */ /* 0x010fca0007f3e0ff */
[----:B------:R-:W-:Y:S01]  /*58de0*/  STL [R1+0x11f4], R8 ;  /* 0x0011f40801007387 */ /* 0x000fe20000100800 */
[----:B------:R-:W-:Y:S02]  /*58df0*/  IMAD.MOV.U32 R112, RZ, RZ, R8 ;  /* 0x000000ffff707224 */ /* 0x000fe400078e0008 */
[----:B------:R-:W-:-:S04]  /*58e00*/  IMAD.X R108, R108, 0x1, R3, P1 ;  /* 0x000000016c6c7824 */ /* 0x000fc800008e0603 */
[----:B------:R-:W-:Y:S01]  /*58e10*/  IMAD.MOV.U32 R113, RZ, RZ, R108 ;  /* 0x000000ffff717224 */ /* 0x000fe200078e006c */
[----:B------:R1:W-:Y:S04]  /*58e20*/  STL [R1+0x11f0], R108 ;  /* 0x0011f06c01007387 */ /* 0x0003e80000100800 */
[----:B------:R4:W-:Y:S04]  /*58e30*/  LDGSTS.E [R5], desc[UR4][R112.64], P0 ;  /* 0x0000000070057fae */ /* 0x0009e80008121844 */
[----:B-1----:R-:W4:Y:S04]  /*58e40*/  LDL.LU R108, [R1+0x1218] ;  /* 0x00121800016c7983 */ /* 0x002f280000300800 */
[----:B------:R-:W4:Y:S01]  /*58e50*/  LDL.LU R8, [R1+0x121c] ;  /* 0x00121c0001087983 */ /* 0x000f220000300800 */
[----:B------:R-:W-:-:S04]  /*58e60*/  IADD3 R106, P1, R106, R4, RZ ;  /* 0x000000046a6a7210 */ /* 0x000fc80007f3e0ff */
[----:B--2---:R-:W-:Y:S01]  /*58e70*/  IADD3.X R107, R107, R3, RZ, P1, !PT ;  /* 0x000000036b6b7210 */ /* 0x004fe20000ffe4ff */
[----:B------:R-:W-:Y:S04]  /*58e80*/  STL [R1+0x11fc], R106 ;  /* 0x0011fc6a01007387 */ /* 0x000fe80000100800 */
[----:B------:R1:W-:Y:S04]  /*58e90*/  STL [R1+0x11f8], R107 ;  /* 0x0011f86b01007387 */ /* 0x0003e80000100800 */
[----:B------:R-:W-:Y:S01]  /*58ea0*/  LDGSTS.E [R5+0x4000], desc[UR4][R106.64], P0 ;  /* 0x040000006a057fae */ /* 0x000fe20008121844 */
[----:B------:R-:W-:-:S03]  /*58eb0*/  ISETP.NE.U32.AND P0, PT, RZ, UR8, PT ;  /* 0x00000008ff007c0c */ /* 0x000fc6000bf05070 */
[----:B-1----:R-:W2:Y:S04]  /*58ec0*/  LDL.LU R107, [R1+0x1220] ;  /* 0x00122000016b7983 */ /* 0x002ea80000300800 */
[----:B------:R-:W2:Y:S01]  /*58ed0*/  LDL.LU R106, [R1+0x1224] ;  /* 0x00122400016a7983 */ /* 0x000ea20000300800 */
[----:B------:R-:W-:-:S05]  /*58ee0*/  IADD3 R7, P1, R7, R4, RZ ;  /* 0x0000000407077210 */ /* 0x000fca0007f3e0ff */
[----:B---3--:R-:W-:Y:S01]  /*58ef0*/  IMAD.X R105, R105, 0x1, R3, P1 ;  /* 0x0000000169697824 */ /* 0x008fe200008e0603 */
[----:B------:R-:W-:Y:S01]  /*58f00*/  STL [R1+0x1204], R7 ;  /* 0x0012040701007387 */ /* 0x000fe20000100800 */
[----:B----4-:R-:W-:Y:S02]  /*58f10*/  IMAD.MOV.U32 R112, RZ, RZ, R7 ;  /* 0x000000ffff707224 */ /* 0x010fe400078e0007 */
[----:B------:R-:W-:Y:S01]  /*58f20*/  IMAD.MOV.U32 R113, RZ, RZ, R105 ;  /* 0x000000ffff717224 */ /* 0x000fe200078e0069 */
[----:B------:R1:W-:Y:S04]  /*58f30*/  STL [R1+0x1200], R105 ;  /* 0x0012006901007387 */ /* 0x0003e80000100800 */
[----:B------:R3:W-:Y:S01]  /*58f40*/  LDGSTS.E [R5+0x4], desc[UR4][R112.64], P0 ;  /* 0x0000400070057fae */ /* 0x0007e20008121844 */
[----:B------:R-:W-:-:S03]  /*58f50*/  IADD3 R9, P2, R9, R4, RZ ;  /* 0x0000000409097210 */ /* 0x000fc60007f5e0ff */
[----:B-1----:R-:W4:Y:S01]  /*58f60*/  LDL.LU R105, [R1+0x122c] ;  /* 0x00122c0001697983 */ /* 0x002f220000300800 */
[----:B------:R-:W-:-:S03]  /*58f70*/  IADD3.X R110, R110, R3, RZ, P2, !PT ;  /* 0x000000036e6e7210 */ /* 0x000fc600017fe4ff */
[----:B------:R-:W4:Y:S01]  /*58f80*/  LDL.LU R7, [R1+0x13f4] ;  /* 0x0013f40001077983 */ /* 0x000f220000300800 */
[----:B------:R-:W-:Y:S01]  /*58f90*/  IADD3 R6, P3, R6, R4, RZ ;  /* 0x0000000406067210 */ /* 0x000fe20007f7e0ff */
[----:B------:R-:W-:Y:S02]  /*58fa0*/  IMAD.MOV.U32 R111, RZ, RZ, R110 ;  /* 0x000000ffff6f7224 */ /* 0x000fe400078e006e */
[----:B------:R-:W-:Y:S02]  /*58fb0*/  STL [R1+0x120c], R9 ;  /* 0x00120c0901007387 */ /* 0x000fe40000100800 */
[----:B------:R-:W-:Y:S02]  /*58fc0*/  IMAD.X R109, R109, 0x1, R3, P3 ;  /* 0x000000016d6d7824 */ /* 0x000fe400018e0603 */
[----:B------:R1:W-:Y:S04]  /*58fd0*/  STL [R1+0x1208], R110 ;  /* 0x0012086e01007387 */ /* 0x0003e80000100800 */
[----:B------:R3:W-:Y:S01]  /*58fe0*/  STL [R1+0x1214], R6 ;  /* 0x0012140601007387 */ /* 0x0007e20000100800 */
[----:B-1----:R-:W-:-:S03]  /*58ff0*/  IMAD.MOV.U32 R110, RZ, RZ, R9 ;  /* 0x000000ffff6e7224 */ /* 0x002fc600078e0009 */
[----:B------:R1:W-:Y:S04]  /*59000*/  STL [R1+0x1210], R109 ;  /* 0x0012106d01007387 */ /* 0x0003e80000100800 */
[----:B------:R4:W-:Y:S04]  /*59010*/  LDGSTS.E [R5+0x4004], desc[UR4][R110.64], P0 ;  /* 0x040040006e057fae */ /* 0x0009e80008121844 */
[----:B------:R-:W4:Y:S04]  /*59020*/  LDL.LU R111, [R1+0x1228] ;  /* 0x00122800016f7983 */ /* 0x000f280000300800 */
[----:B------:R-:W4:Y:S01]  /*59030*/  LDL.LU R9, [R1+0x13f0] ;  /* 0x0013f00001097983 */ /* 0x000f220000300800 */
[----:B------:R-:W-:-:S04]  /*59040*/  UISETP.GT.AND UP1, UPT, UR9, 0x1e, UPT ;  /* 0x0000001e0900788c */ /* 0x000fc8000bf24270 */
[----:B------:R-:W-:-:S04]  /*59050*/  USEL UR8, URZ, 0x4, !UP1 ;  /* 0x000000043f087887 */ /* 0x000fc8000c800000 */
[----:B------:R-:W-:Y:S01]  /*59060*/  USEL UR8, UR8, URZ, !UP0 ;  /* 0x0000003f08087287 */ /* 0x000fe2000c000000 */
[----:B---3--:R-:W-:Y:S01]  /*59070*/  MOV R112, R6 ;  /* 0x0000000600707202 */ /* 0x008fe20000000f00 */
[----:B------:R-:W-:Y:S01]  /*59080*/  IMAD.MOV.U32 R113, RZ, RZ, R109 ;  /* 0x000000ffff717224 */ /* 0x000fe200078e006d */
[----:B------:R-:W3:Y:S03]  /*59090*/  LDL.LU R6, [R1+0x13fc] ;  /* 0x0013fc0001067983 */ /* 0x000ee60000300800 */
[----:B------:R-:W-:Y:S01]  /*590a0*/  ISETP.NE.U32.AND P1, PT, RZ, UR8, PT ;  /* 0x00000008ff007c0c */ /* 0x000fe2000bf25070 */
[----:B------:R-:W-:-:S04]  /*590b0*/  UISETP.GT.AND UP1, UPT, UR9, 0x1f, UPT ;  /* 0x0000001f0900788c */ /* 0x000fc8000bf24270 */
[----:B------:R-:W-:-:S04]  /*590c0*/  USEL UR8, URZ, 0x4, !UP1 ;  /* 0x000000043f087887 */ /* 0x000fc8000c800000 */
[----:B------:R-:W-:-:S04]  /*590d0*/  USEL UR8, UR8, URZ, !UP0 ;  /* 0x0000003f08087287 */ /* 0x000fc8000c000000 */
[----:B------:R-:W-:Y:S01]  /*590e0*/  LDGSTS.E [R5+0x8], desc[UR4][R112.64], P1 ;  /* 0x0000800070057fae */ /* 0x000fe20008921844 */
[----:B------:R-:W-:-:S05]  /*590f0*/  IADD3 R8, P0, R8, R4, RZ ;  /* 0x0000000408087210 */ /* 0x000fca0007f1e0ff */
[----:B------:R-:W-:Y:S01]  /*59100*/  IMAD.X R108, R108, 0x1, R3, P0 ;  /* 0x000000016c6c7824 */ /* 0x000fe200000e0603 */
[----:B------:R-:W-:Y:S03]  /*59110*/  STL [R1+0x121c], R8 ;  /* 0x00121c0801007387 */ /* 0x000fe60000100800 */
[----:B-1----:R-:W-:Y:S01]  /*59120*/  IMAD.MOV.U32 R109, RZ, RZ, R108 ;  /* 0x000000ffff6d7224 */ /* 0x002fe200078e006c */
[----:B------:R1:W-:Y:S02]  /*59130*/  STL [R1+0x1218], R108 ;  /* 0x0012186c01007387 */ /* 0x0003e40000100800 */
[----:B-1----:R-:W-:Y:S02]  /*59140*/  MOV R108, R8 ;  /* 0x00000008006c7202 */ /* 0x002fe40000000f00 */
[----:B------:R-:W3:Y:S01]  /*59150*/  LDL.LU R8, [R1+0x13f8] ;  /* 0x0013f80001087983 */ /* 0x000ee20000300800 */
[----:B------:R-:W-:-:S03]  /*59160*/  ISETP.NE.U32.AND P0, PT, RZ, UR8, PT ;  /* 0x00000008ff007c0c */ /* 0x000fc6000bf05070 */
[----:B------:R-:W-:Y:S01]  /*59170*/  LDGSTS.E [R5+0x4008], desc[UR4][R108.64], P1 ;  /* 0x040080006c057fae */ /* 0x000fe20008921844 */
[----:B--2---:R-:W-:-:S05]  /*59180*/  IADD3 R106, P1, R106, R4, RZ ;  /* 0x000000046a6a7210 */ /* 0x004fca0007f3e0ff */
[----:B------:R-:W-:Y:S01]  /*59190*/  IMAD.X R107, R107, 0x1, R3, P1 ;  /* 0x000000016b6b7824 */ /* 0x000fe200008e0603 */
[----:B------:R-:W-:Y:S04]  /*591a0*/  STL [R1+0x1224], R106 ;  /* 0x0012246a01007387 */ /* 0x000fe80000100800 */
[----:B------:R1:W-:Y:S04]  /*591b0*/  STL [R1+0x1220], R107 ;  /* 0x0012206b01007387 */ /* 0x0003e80000100800 */
[----:B------:R-:W2:Y:S04]  /*591c0*/  LDL.LU R110, [R1+0x1404] ;  /* 0x00140400016e7983 */ /* 0x000ea80000300800 */
[----:B------:R-:W2:Y:S04]  /*591d0*/  LDL.LU R112, [R1+0x1400] ;  /* 0x0014000001707983 */ /* 0x000ea80000300800 */
[----:B------:R-:W2:Y:S04]  /*591e0*/  LDL.LU R109, [R1+0x1408] ;  /* 0x00140800016d7983 */ /* 0x000ea80000300800 */
[----:B------:R-:W-:Y:S04]  /*591f0*/  LDGSTS.E [R5+0xc], desc[UR4][R106.64], P0 ;  /* 0x0000c0006a057fae */ /* 0x000fe80008121844 */
[----:B------:R-:W2:Y:S01]  /*59200*/  LDL.LU R108, [R1+0x140c] ;  /* 0x00140c00016c7983 */ /* 0x000ea20000300800 */
[----:B----4-:R-:W-:-:S03]  /*59210*/  IADD3 R105, P2, R105, R4, RZ ;  /* 0x0000000469697210 */ /* 0x010fc60007f5e0ff */
[----:B-1----:R-:W4:Y:S04]  /*59220*/  LDL.LU R107, [R1+0x1410] ;  /* 0x00141000016b7983 */ /* 0x002f280000300800 */
[----:B------:R-:W4:Y:S01]  /*59230*/  LDL.LU R106, [R1+0x1414] ;  /* 0x00141400016a7983 */ /* 0x000f220000300800 */
[----:B------:R-:W-:Y:S02]  /*59240*/  IADD3 R7, P3, R7, R4, RZ ;  /* 0x0000000407077210 */ /* 0x000fe40007f7e0ff */
[----:B------:R-:W-:Y:S01]  /*59250*/  MOV R114, R105 ;  /* 0x0000006900727202 */ /* 0x000fe20000000f00 */
[----:B------:R1:W-:Y:S01]  /*59260*/  STL [R1+0x122c], R105 ;  /* 0x00122c6901007387 */ /* 0x0003e20000100800 */
[--C-:B------:R-:W-:Y:S02]  /*59270*/  IMAD.X R111, R111, 0x1, R3.reuse, P2 ;  /* 0x000000016f6f7824 */ /* 0x100fe400010e0603 */
[----:B------:R-:W-:-:S02]  /*59280*/  IMAD.X R9, R9, 0x1, R3, P3 ;  /* 0x0000000109097824 */ /* 0x000fc400018e0603 */
[----:B------:R-:W-:Y:S01]  /*59290*/  IMAD.MOV.U32 R115, RZ, RZ, R111 ;  /* 0x000000ffff737224 */ /* 0x000fe200078e006f */
[----:B------:R-:W-:Y:S04]  /*592a0*/  STL [R1+0x1228], R111 ;  /* 0x0012286f01007387 */ /* 0x000fe80000100800 */
[----:B------:R1:W-:Y:S04]  /*592b0*/  STL [R1+0x13f4], R7 ;  /* 0x0013f40701007387 */ /* 0x0003e80000100800 */
[----:B------:R1:W-:Y:S04]  /*592c0*/  LDGSTS.E [R5+0x400c], desc[UR4][R114.64], P0 ;  /* 0x0400c00072057fae */ /* 0x0003e80008121844 */
[----:B------:R3:W-:Y:S04]  /*592d0*/  STL [R1+0x13f0], R9 ;  /* 0x0013f00901007387 */ /* 0x0007e80000100800 */
[----:B-1----:R-:W4:Y:S01]  /*592e0*/  LDL.LU R105, [R1+0x1418] ;  /* 0x0014180001697983 */ /* 0x002f220000300800 */
[----:B------:R-:W-:-:S03]  /*592f0*/  IMAD.MOV.U32 R114, RZ, RZ, R7 ;  /* 0x000000ffff727224 */ /* 0x000fc600078e0007 */
[----:B------:R-:W4:Y:S01]  /*59300*/  LDL.LU R7, [R1+0x141c] ;  /* 0x00141c0001077983 */ /* 0x000f220000300800 */
[----:B------:R-:W-:-:S04]  /*59310*/  UISETP.GT.AND UP1, UPT, UR9, 0x3c, UPT ;  /* 0x0000003c0900788c */ /* 0x000fc8000bf24270 */
[----:B------:R-:W-:-:S04]  /*59320*/  USEL UR8, URZ, 0x4, !UP1 ;  /* 0x000000043f087887 */ /* 0x000fc8000c800000 */
[----:B------:R-:W-:Y:S01]  /*59330*/  USEL UR8, UR8, URZ, !UP0 ;  /* 0x0000003f08087287 */ /* 0x000fe2000c000000 */
[----:B---3--:R-:W-:-:S05]  /*59340*/  IADD3 R6, P0, R6, R4, RZ ;  /* 0x0000000406067210 */ /* 0x008fca0007f1e0ff */
[----:B------:R-:W-:Y:S01]  /*59350*/  ISETP.NE.U32.AND P1, PT, RZ, UR8, PT ;  /* 0x00000008ff007c0c */ /* 0x000fe2000bf25070 */
[----:B------:R-:W-:Y:S01]  /*59360*/  IMAD.MOV.U32 R115, RZ, RZ, R9 ;  /* 0x000000ffff737224 */ /* 0x000fe200078e0009 */
[----:B------:R-:W-:Y:S01]  /*59370*/  STL [R1+0x13fc], R6 ;  /* 0x0013fc0601007387 */ /* 0x000fe20000100800 */
[----:B------:R-:W-:-:S04]  /*59380*/  UISETP.GT.AND UP1, UPT, UR9, 0x3d, UPT ;  /* 0x0000003d0900788c */ /* 0x000fc8000bf24270 */
[----:B------:R-:W-:-:S06]  /*59390*/  USEL UR8, URZ, 0x4, !UP1 ;  /* 0x000000043f087887 */ /* 0x000fcc000c800000 */
[----:B------:R-:W-:Y:S01]  /*593a0*/  LDGSTS.E [R5+0x8000], desc[UR4][R114.64], P1 ;  /* 0x0800000072057fae */ /* 0x000fe20008921844 */
[----:B------:R-:W-:Y:S02]  /*593b0*/  USEL UR8, UR8, URZ, !UP0 ;  /* 0x0000003f08087287 */ /* 0x000fe4000c000000 */
[----:B------:R-:W-:Y:S01]  /*593c0*/  UISETP.GT.AND UP1, UPT, UR9, 0x3e, UPT ;  /* 0x0000003e0900788c */ /* 0x000fe2000bf24270 */
[----:B------:R-:W-:-:S05]  /*593d0*/  IADD3.X R8, R8, R3, RZ, P0, !PT ;  /* 0x0000000308087210 */ /* 0x000fca00007fe4ff */
[----:B------:R1:W-:Y:S01]  /*593e0*/  STL [R1+0x13f8], R8 ;  /* 0x0013f80801007387 */ /* 0x0003e20000100800 */
[----:B------:R-:W-:-:S03]  /*593f0*/  IMAD.MOV.U32 R9, RZ, RZ, R8 ;  /* 0x000000ffff097224 */ /* 0x000fc600078e0008 */
[----:B------:R-:W3:Y:S01]  /*59400*/  LDL.LU R111, [R1+0x1420] ;  /* 0x00142000016f7983 */ /* 0x000ee20000300800 */
[----:B-1----:R-:W-:-:S05]  /*59410*/  IMAD.MOV.U32 R8, RZ, RZ, R6 ;  /* 0x000000ffff087224 */ /* 0x002fca00078e0006 */
[----:B------:R-:W-:Y:S04]  /*59420*/  LDGSTS.E [R5+0xc000], desc[UR4][R8.64], P1 ;  /* 0x0c00000008057fae */ /* 0x000fe80008921844 */
[----:B------:R-:W3:Y:S04]  /*59430*/  LDL.LU R9, [R1+0x1424] ;  /* 0x0014240001097983 */ /* 0x000ee80000300800 */
[----:B------:R-:W3:Y:S04]  /*59440*/  LDL.LU R8, [R1+0x1428] ;  /* 0x0014280001087983 */ /* 0x000ee80000300800 */
[----:B------:R-:W3:Y:S01]  /*59450*/  LDL.LU R6, [R1+0x142c] ;  /* 0x00142c0001067983 */ /* 0x000ee20000300800 */
[----:B------:R-:W-:Y:S01]  /*59460*/  ISETP.NE.U32.AND P0, PT, RZ, UR8, PT ;  /* 0x00000008ff007c0c */ /* 0x000fe2000bf05070 */
[----:B------:R-:W-:-:S04]  /*59470*/  USEL UR8, URZ, 0x4, !UP1 ;  /* 0x000000043f087887 */ /* 0x000fc8000c800000 */
[----:B------:R-:W-:Y:S01]  /*59480*/  USEL UR8, UR8, URZ, !UP0 ;  /* 0x0000003f08087287 */ /* 0x000fe2000c000000 */
[----:B--2---:R-:W-:-:S05]  /*59490*/  IADD3 R110, P1, R110, R4, RZ ;  /* 0x000000046e6e7210 */ /* 0x004fca0007f3e0ff */
[----:B------:R-:W-:Y:S01]  /*594a0*/  IMAD.X R112, R112, 0x1, R3, P1 ;  /* 0x0000000170707824 */ /* 0x000fe200008e0603 */
[----:B------:R-:W-:Y:S04]  /*594b0*/  STL [R1+0x1404], R110 ;  /* 0x0014046e01007387 */ /* 0x000fe80000100800 */
[----:B------:R1:W-:Y:S01]  /*594c0*/  STL [R1+0x1400], R112 ;  /* 0x0014007001007387 */ /* 0x0003e20000100800 */
[----:B------:R-:W-:Y:S02]  /*594d0*/  IADD3 R108, P2, R108, R4, RZ ;  /* 0x000000046c6c7210 */ /* 0x000fe40007f5e0ff */
[----:B------:R-:W-:-:S03]  /*594e0*/  MOV R113, R112 ;  /* 0x0000007000717202 */ /* 0x000fc60000000f00 */
[--C-:B------:R-:W-:Y:S02]  /*594f0*/  IMAD.X R109, R109, 0x1, R3.reuse, P2 ;  /* 0x000000016d6d7824 */ /* 0x100fe400010e0603 */
[----:B-1----:R-:W-:Y:S01]  /*59500*/  IMAD.MOV.U32 R112, RZ, RZ, R110 ;  /* 0x000000ffff707224 */ /* 0x002fe200078e006e */
[----:B----4-:R-:W-:Y:S01]  /*59510*/  IADD3 R106, P3, R106, R4, RZ ;  /* 0x000000046a6a7210 */ /* 0x010fe20007f7e0ff */
[----:B------:R-:W-:Y:S04]  /*59520*/  STL [R1+0x140c], R108 ;  /* 0x00140c6c01007387 */ /* 0x000fe80000100800 */
[----:B------:R-:W-:Y:S01]  /*59530*/  IMAD.X R107, R107, 0x1, R3, P3 ;  /* 0x000000016b6b7824 */ /* 0x000fe200018e0603 */
[----:B------:R1:W-:Y:S04]  /*59540*/  STL [R1+0x1408], R109 ;  /* 0x0014086d01007387 */ /* 0x0003e80000100800 */
[----:B------:R2:W-:Y:S01]  /*59550*/  STL [R1+0x1414], R106 ;  /* 0x0014146a01007387 */ /* 0x0005e20000100800 */
[----:B------:R-:W-:-:S03]  /*59560*/  ISETP.NE.U32.AND P1, PT, RZ, UR8, PT ;  /* 0x00000008ff007c0c */ /* 0x000fc6000bf25070 */
[----:B------:R-:W-:Y:S04]  /*59570*/  LDGSTS.E [R5+0x8004], desc[UR4][R112.64], P0 ;  /* 0x0800400070057fae */ /* 0x000fe80008121844 */
[----:B------:R4:W-:Y:S04]  /*59580*/  STL [R1+0x1410], R107 ;  /* 0x0014106b01007387 */ /* 0x0009e80000100800 */
[----:B------:R-:W-:Y:S04]  /*59590*/  LDGSTS.E [R5+0xc004], desc[UR4][R108.64], P0 ;  /* 0x0c0040006c057fae */ /* 0x000fe80008121844 */
[----:B------:R-:W3:Y:S04]  /*595a0*/  LDL.LU R110, [R1+0x1430] ;  /* 0x00143000016e7983 */ /* 0x000ee80000300800 */
[----:B------:R2:W-:Y:S04]  /*595b0*/  LDGSTS.E [R5+0x8008], desc[UR4][R106.64], P1 ;  /* 0x080080006a057fae */ /* 0x0005e80008921844 */
[----:B-1----:R-:W3:Y:S01]  /*595c0*/  LDL.LU R109, [R1+0x1434] ;  /* 0x00143400016d7983 */ /* 0x002ee20000300800 */
[----:B------:R-:W-:-:S04]  /*595d0*/  IADD3 R7, P0, R7, R4, RZ ;  /* 0x0000000407077210 */ /* 0x000fc80007f1e0ff */
[----:B------:R-:W-:Y:S01]  /*595e0*/  IADD3.X R105, R105, R3, RZ, P0, !PT ;  /* 0x0000000369697210 */ /* 0x000fe200007fe4ff */
[----:B--2---:R-:W-:Y:S01]  /*595f0*/  IMAD.MOV.U32 R106, RZ, RZ, R7 ;  /* 0x000000ffff6a7224 */ /* 0x004fe200078e0007 */
[----:B------:R-:W-:Y:S03]  /*59600*/  STL [R1+0x141c], R7 ;  /* 0x00141c0701007387 */ /* 0x000fe60000100800 */
[----:B----4-:R-:W-:Y:S01]  /*59610*/  IMAD.MOV.U32 R107, RZ, RZ, R105 ;  /* 0x000000ffff6b7224 */ /* 0x010fe200078e0069 */
[----:B------:R1:W-:Y:S04]  /*59620*/  STL [R1+0x1418], R105 ;  /* 0x0014186901007387 */ /* 0x0003e80000100800 */
[----:B------:R-:W-:Y:S04]  /*59630*/  LDGSTS.E [R5+0xc008], desc[UR4][R106.64], P1 ;  /* 0x0c0080006a057fae */ /* 0x000fe80008921844 */
[----:B------:R-:W2:Y:S04]  /*59640*/  LDL.LU R108, [R1+0x1450] ;  /* 0x00145000016c7983 */ /* 0x000ea80000300800 */
[----:B------:R-:W4:Y:S04]  /*59650*/  LDL.LU R107, [R1+0x1454] ;  /* 0x00145400016b7983 */ /* 0x000f280000300800 */
[----:B------:R-:W2:Y:S04]  /*59660*/  LDL.LU R106, [R1+0x1470] ;  /* 0x00147000016a7983 */ /* 0x000ea80000300800 */
[----:B-1----:R-:W2:Y:S01]  /*59670*/  LDL.LU R105, [R1+0x1474] ;  /* 0x0014740001697983 */ /* 0x002ea20000300800 */
[----:B------:R-:W1:Y:S01]  /*59680*/  S2R R7, SR_TID.X ;  /* 0x0000000000077919 */ /* 0x000e620000002100 */
[----:B------:R-:W-:-:S04]  /*59690*/  UISETP.GT.AND UP1, UPT, UR9, 0x3f, UPT ;  /* 0x0000003f0900788c */ /* 0x000fc8000bf24270 */
[----:B------:R-:W-:-:S04]  /*596a0*/  USEL UR8, URZ, 0x4, !UP1 ;  /* 0x000000043f087887 */ /* 0x000fc8000c800000 */
[----:B------:R-:W-:-:S06]  /*596b0*/  USEL UR8, UR8, URZ, !UP0 ;  /* 0x0000003f08087287 */ /* 0x000fcc000c000000 */
[----:B------:R-:W-:Y:S01]  /*596c0*/  ISETP.NE.U32.AND P0, PT, RZ, UR8, PT ;  /* 0x00000008ff007c0c */ /* 0x000fe2000bf05070 */
[----:B------:R-:W-:Y:S01]  /*596d0*/  ULEA UR8, UR6, UR61, 0x11 ;  /* 0x0000003d06087291 */ /* 0x000fe2000f8e883f */
[----:B---3--:R-:W-:-:S05]  /*596e0*/  IADD3 R9, P1, R9, R4, RZ ;  /* 0x0000000409097210 */ /* 0x008fca0007f3e0ff */
[----:B------:R-:W-:Y:S01]  /*596f0*/  IMAD.X R111, R111, 0x1, R3, P1 ;  /* 0x000000016f6f7824 */ /* 0x000fe200008e0603 */
[----:B------:R-:W-:Y:S01]  /*59700*/  IADD3 R6, P2, R6, R4, RZ ;  /* 0x0000000406067210 */ /* 0x000fe20007f5e0ff */
[----:B------:R3:W-:Y:S03]  /*59710*/  STL [R1+0x1424], R9 ;  /* 0x0014240901007387 */ /* 0x0007e60000100800 */
[----:B------:R-:W-:Y:S01]  /*59720*/  IADD3.X R8, R8, R3, RZ, P2, !PT ;  /* 0x0000000308087210 */ /* 0x000fe200017fe4ff */
[----:B------:R-:W-:Y:S01]  /*59730*/  STL [R1+0x1420], R111 ;  /* 0x0014206f01007387 */ /* 0x000fe20000100800 */
[----:B------:R-:W-:Y:S02]  /*59740*/  IMAD.MOV.U32 R112, RZ, RZ, R9 ;  /* 0x000000ffff707224 */ /* 0x000fe400078e0009 */
[----:B------:R-:W-:Y:S01]  /*59750*/  IMAD.MOV.U32 R113, RZ, RZ, R111 ;  /* 0x000000ffff717224 */ /* 0x000fe200078e006f */
[----:B------:R-:W-:Y:S01]  /*59760*/  STL [R1+0x142c], R6 ;  /* 0x00142c0601007387 */ /* 0x000fe20000100800 */
[----:B---3--:R-:W-:-:S03]  /*59770*/  IMAD.MOV.U32 R9, RZ, RZ, R8 ;  /* 0x000000ffff097224 */ /* 0x008fc600078e0008 */
[----:B------:R3:W-:Y:S04]  /*59780*/  STL [R1+0x1428], R8 ;  /* 0x0014280801007387 */ /* 0x0007e80000100800 */
[----:B------:R-:W-:Y:S01]  /*59790*/  LDGSTS.E [R5+0x800c], desc[UR4][R112.64], P0 ;  /* 0x0800c00070057fae */ /* 0x000fe20008121844 */
[----:B---3--:R-:W-:Y:S02]  /*597a0*/  MOV R8, R6 ;  /* 0x0000000600087202 */ /* 0x008fe40000000f00 */
[----:B-1----:R-:W-:-:S03]  /*597b0*/  LOP3.LUT R6, R7, 0x3f, RZ, 0xc0, !PT ;  /* 0x0000003f07067812 */ /* 0x002fc600078ec0ff */
[----:B------:R1:W-:Y:S01]  /*597c0*/  LDGSTS.E [R5+0xc00c], desc[UR4][R8.64], P0 ;  /* 0x0c00c00008057fae */ /* 0x0003e20008121844 */
[----:B------:R-:W-:Y:S02]  /*597d0*/  ISETP.GE.AND P0, PT, R6, UR9, PT ;  /* 0x0000000906007c0c */ /* 0x000fe4000bf06270 */
[----:B------:R-:W-:Y:S01]  /*597e0*/  PLOP3.LUT P1, PT, PT, PT, UP0, 0x80, 0x0 ;  /* 0x000000000000781c */ /* 0x000fe20003f2f008 */
[----:B------:R-:W0:Y:S01]  /*597f0*/  LDGDEPBAR ;  /* 0x00000000000079af */ /* 0x000e220000000000 */
[----:B-1----:R-:W-:-:S03]  /*59800*/  SEL R5, RZ, 0x4, P0 ;  /* 0x00000004ff057807 */ /* 0x002fc60000000000 */
[----:B------:R-:W3:Y:S01]  /*59810*/  LDL.LU R8, [R1+0x1494] ;  /* 0x0014940001087983 */ /* 0x000ee20000300800 */
[----:B------:R-:W-:-:S03]  /*59820*/  SEL R5, R5, RZ, !P1 ;  /* 0x000000ff05057207 */ /* 0x000fc60004800000 */
[----:B------:R-:W3:Y:S04]  /*59830*/  LDL.LU R112, [R1+0x14b4] ;  /* 0x0014b40001707983 */ /* 0x000ee80000300800 */
[----:B------:R-:W3:Y:S04]  /*59840*/  LDL.LU R9, [R1+0x1490] ;  /* 0x0014900001097983 */ /* 0x000ee80000300800 */
[----:B------:R-:W3:Y:S04]  /*59850*/  LDL.LU R113, [R1+0x14b0] ;  /* 0x0014b00001717983 */ /* 0x000ee80000300800 */
[----:B------:R-:W3:Y:S04]  /*59860*/  LDL.LU R111, [R1+0x14d0] ;  /* 0x0014d000016f7983 */ /* 0x000ee80000300800 */
[----:B------:R-:W3:Y:S01]  /*59870*/  LDL.LU R7, [R1+0x14d4] ;  /* 0x0014d40001077983 */ /* 0x000ee20000300800 */
[----:B------:R-:W-:-:S02]  /*59880*/  ISETP.NE.U32.AND P0, PT, R5, RZ, PT ;  /* 0x000000ff0500720c */ /* 0x000fc40003f05070 */
[----:B------:R-:W-:-:S05]  /*59890*/  IADD3 R109, P1, R109, R2, RZ ;  /* 0x000000026d6d7210 */ /* 0x000fca0007f3e0ff */
[----:B------:R-:W-:Y:S01]  /*598a0*/  IMAD.X R110, R110, 0x1, R0, P1 ;  /* 0x000000016e6e7824 */ /* 0x000fe200008e0600 */
[----:B------:R-:W-:Y:S01]  /*598b0*/  STL [R1+0x1434], R109 ;  /* 0x0014346d01007387 */ /* 0x000fe20000100800 */
[----:B------:R-:W-:-:S03]  /*598c0*/  IMAD.MOV.U32 R114, RZ, RZ, R109 ;  /* 0x000000ffff727224 */ /* 0x000fc600078e006d */
[----:B------:R1:W-:Y:S01]  /*598d0*/  STL [R1+0x1430], R110 ;  /* 0x0014306e01007387 */ /* 0x0003e20000100800 */
[----:B------:R-:W-:-:S03]  /*598e0*/  MOV R115, R110 ;  /* 0x0000006e00737202 */ /* 0x000fc60000000f00 */
[----:B-1----:R-:W3:Y:S04]  /*598f0*/  LDL.LU R110, [R1+0x14f0] ;  /* 0x0014f000016e7983 */ /* 0x002ee80000300800 */
[----:B------:R-:W3:Y:S01]  /*59900*/  LDL.LU R109, [R1+0x14f4] ;  /* 0x0014f400016d7983 */ /* 0x000ee20000300800 */
[----:B------:R-:W-:-:S05]  /*59910*/  VIADD R6, R10, UR8 ;  /* 0x000000080a067c36 */ /* 0x000fca0008000000 */
[----:B------:R1:W-:Y:S01]  /*59920*/  LDGSTS.E [R6], desc[UR4][R114.64], P0 ;  /* 0x0000000072067fae */ /* 0x0003e20008121844 */
[----:B----4-:R-:W-:-:S05]  /*59930*/  IADD3 R107, P1, R107, R2, RZ ;  /* 0x000000026b6b7210 */ /* 0x010fca0007f3e0ff */
[--C-:B--2---:R-:W-:Y:S01]  /*59940*/  IMAD.X R108, R108, 0x1, R0.reuse, P1 ;  /* 0x000000016c6c7824 */ /* 0x104fe200008e0600 */
[----:B------:R-:W-:Y:S01]  /*59950*/  IADD3 R105, P2, R105, R2, RZ ;  /* 0x0000000269697210 */ /* 0x000fe20007f5e0ff */
[----:B------:R-:W-:Y:S01]  /*59960*/  STL [R1+0x1454], R107 ;  /* 0x0014546b01007387 */ /* 0x000fe20000100800 */
[----:B-1----:R-:W-:Y:S02]  /*59970*/  IMAD.MOV.U32 R114, RZ, RZ, R107 ;  /* 0x000000ffff727224 */ /* 0x002fe400078e006b */
[----:B------:R-:W-:Y:S01]  /*59980*/  MOV R115, R108 ;  /* 0x0000006c00737202 */ /* 0x000fe20000000f00 */
[----:B------:R-:W-:Y:S01]  /*59990*/  IMAD.X R106, R106, 0x1, R0, P2 ;  /* 0x000000016a6a7824 */ /* 0x000fe200010e0600 */
[----:B------:R1:W-:Y:S04]  /*599a0*/  STL [R1+0x1450], R108 ;  /* 0x0014506c01007387 */ /* 0x0003e80000100800 */
[----:B------:R-:W-:Y:S04]  /*599b0*/  STL [R1+0x1474], R105 ;  /* 0x0014746901007387 */ /* 0x000fe80000100800 */
[----:B------:R2:W-:Y:S04]  /*599c0*/  LDGSTS.E [R6+0x400], desc[UR4][R114.64], P0 ;  /* 0x0040000072067fae */ /* 0x0005e80008121844 */
[----:B-1----:R-:W4:Y:S04]  /*599d0*/  LDL.LU R108, [R1+0x1510] ;  /* 0x00151000016c7983 */ /* 0x002f280000300800 */
[----:B------:R1:W-:Y:S04]  /*599e0*/  STL [R1+0x1470], R106 ;  /* 0x0014706a01007387 */ /* 0x0003e80000100800 */
[----:B------:R-:W4:Y:S01]  /*599f0*/  LDL.LU R107, [R1+0x1514] ;  /* 0x00151400016b7983 */ /* 0x000f220000300800 */
[----:B--2---:R-:W-:-:S02]  /*59a00*/  IMAD.MOV.U32 R115, RZ, RZ, R106 ;  /* 0x000000ffff737224 */ /* 0x004fc400078e006a */
[----:B------:R-:W-:Y:S01]  /*59a10*/  IMAD.MOV.U32 R114, RZ, RZ, R105 ;  /* 0x000000ffff727224 */ /* 0x000fe200078e0069 */
[----:B-1----:R-:W2:Y:S04]  /*59a20*/  LDL.LU R106, [R1+0x1530] ;  /* 0x00153000016a7983 */ /* 0x002ea80000300800 */
[----:B------:R-:W2:Y:S04]  /*59a30*/  LDL.LU R105, [R1+0x1534] ;  /* 0x0015340001697983 */ /* 0x000ea80000300800 */
[----:B------:R1:W-:Y:S01]  /*59a40*/  LDGSTS.E [R6+0x800], desc[UR4][R114.64], P0 ;  /* 0x0080000072067fae */ /* 0x0003e20008121844 */
[----:B---3--:R-:W-:-:S02]  /*59a50*/  IADD3 R8, P1, R8, R2, RZ ;  /* 0x0000000208087210 */ /* 0x008fc40007f3e0ff */
[----:B------:R-:W-:-:S03]  /*59a60*/  IADD3 R112, P2, R112, R2, RZ ;  /* 0x0000000270707210 */ /* 0x000fc60007f5e0ff */
[----:B------:R-:W-:Y:S01]  /*59a70*/  IMAD.X R9, R9, 0x1, R0, P1 ;  /* 0x0000000109097824 */ /* 0x000fe200008e0600 */
[----:B------:R-:W-:Y:S01]  /*59a80*/  STL [R1+0x1494], R8 ;  /* 0x0014940801007387 */ /* 0x000fe20000100800 */
[----:B-1----:R-:W-:Y:S01]  /*59a90*/  IMAD.MOV.U32 R114, RZ, RZ, R8 ;  /* 0x000000ffff727224 */ /* 0x002fe200078e0008 */
[----:B------:R-:W-:Y:S02]  /*59aa0*/  IADD3.X R113, R113, R0, RZ, P2, !PT ;  /* 0x0000000071717210 */ /* 0x000fe400017fe4ff */
[----:B------:R1:W-:Y:S01]  /*59ab0*/  STL [R1+0x1490], R9 ;  /* 0x0014900901007387 */ /* 0x0003e20000100800 */
[----:B------:R-:W-:Y:S01]  /*59ac0*/  IMAD.MOV.U32 R115, RZ, RZ, R9 ;  /* 0x000000ffff737224 */ /* 0x000fe200078e0009 */
[-C--:B------:R-:W-:Y:S02]  /*59ad0*/  IADD3 R7, P1, R7, R2.reuse, RZ ;  /* 0x0000000207077210 */ /* 0x080fe40007f3e0ff */
[----:B------:R3:W-:Y:S03]  /*59ae0*/  STL [R1+0x14b4], R112 ;  /* 0x0014b47001007387 */ /* 0x0007e60000100800 */
[----:B------:R-:W-:Y:S01]  /*59af0*/  IMAD.X R111, R111, 0x1, R0, P1 ;  /* 0x000000016f6f7824 */ /* 0x000fe200008e0600 */
[----:B-1----:R-:W2:Y:S04]  /*59b00*/  LDL.LU R9, [R1+0x1550] ;  /* 0x0015500001097983 */ /* 0x002ea80000300800 */
[----:B------:R-:W-:Y:S04]  /*59b10*/  STL [R1+0x14b0], R113 ;  /* 0x0014b07101007387 */ /* 0x000fe80000100800 */
[----:B------:R-:W2:Y:S04]  /*59b20*/  LDL.LU R8, [R1+0x1554] ;  /* 0x0015540001087983 */ /* 0x000ea80000300800 */
[----:B------:R-:W-:Y:S04]  /*59b30*/  LDGSTS.E [R6+0xc00], desc[UR4][R114.64], P0 ;  /* 0x00c0000072067fae */ /* 0x000fe80008121844 */
[----:B------:R1:W-:Y:S04]  /*59b40*/  STL [R1+0x14d4], R7 ;  /* 0x0014d40701007387 */ /* 0x0003e80000100800 */
[----:B------:R3:W-:Y:S04]  /*59b50*/  LDGSTS.E [R6+0x1000], desc[UR4][R112.64], P0 ;  /* 0x0100000070067fae */ /* 0x0007e80008121844 */
[----:B------:R-:W-:Y:S01]  /*59b60*/  STL [R1+0x14d0], R111 ;  /* 0x0014d06f01007387 */ /* 0x000fe20000100800 */
[----:B---3--:R-:W-:Y:S01]  /*59b70*/  IMAD.MOV.U32 R112, RZ, RZ, R7 ;  /* 0x000000ffff707224 */ /* 0x008fe200078e0007 */
[----:B------:R-:W-:-:S04]  /*59b80*/  IADD3 R109, P2, R109, R2, RZ ;  /* 0x000000026d6d7210 */ /* 0x000fc80007f5e0ff */
[----:B------:R-:W-:Y:S01]  /*59b90*/  IADD3.X R110, R110, R0, RZ, P2, !PT ;  /* 0x000000006e6e7210 */ /* 0x000fe200017fe4ff */
[----:B------:R-:W-:Y:S04]  /*59ba0*/  STL [R1+0x14f4], R109 ;  /* 0x0014f46d01007387 */ /* 0x000fe80000100800 */
[----:B-1----:R-:W3:Y:S04]  /*59bb0*/  LDL.LU R7, [R1+0x1570] ;  /* 0x0015700001077983 */ /* 0x002ee80000300800 */
[----:B------:R1:W-:Y:S04]  /*59bc0*/  STL [R1+0x14f0], R110 ;  /* 0x0014f06e01007387 */ /* 0x0003e80000100800 */
[----:B------:R-:W3:Y:S01]  /*59bd0*/  LDL.LU R5, [R1+0x1574] ;  /* 0x0015740001057983 */ /* 0x000ee20000300800 */
[----:B------:R-:W-:-:S05]  /*59be0*/  IMAD.MOV.U32 R113, RZ, RZ, R111 ;  /* 0x000000ffff717224 */ /* 0x000fca00078e006f */
[----:B------:R1:W-:Y:S02]  /*59bf0*/  LDGSTS.E [R6+0x1400], desc[UR4][R112.64], P0 ;  /* 0x0140000070067fae */ /* 0x0003e40008121844 */
[----:B-1----:R-:W-:Y:S01]  /*59c00*/  IMAD.MOV.U32 R112, RZ, RZ, R109 ;  /* 0x000000ffff707224 */ /* 0x002fe200078e006d */
[----:B------:R-:W-:Y:S02]  /*59c10*/  MOV R113, R110 ;  /* 0x0000006e00717202 */ /* 0x000fe40000000f00 */
[----:B------:R-:W3:Y:S04]  /*59c20*/  LDL.LU R110, [R1+0x1590] ;  /* 0x00159000016e7983 */ /* 0x000ee80000300800 */
[----:B------:R-:W3:Y:S04]  /*59c30*/  LDL.LU R109, [R1+0x1594] ;  /* 0x00159400016d7983 */ /* 0x000ee80000300800 */
[----:B------:R1:W-:Y:S01]  /*59c40*/  LDGSTS.E [R6+0x1800], desc[UR4][R112.64], P0 ;  /* 0x0180000070067fae */ /* 0x0003e20008121844 */
[----:B----4-:R-:W-:-:S05]  /*59c50*/  IADD3 R107, P1, R107, R2, RZ ;  /* 0x000000026b6b7210 */ /* 0x010fca0007f3e0ff */
[--C-:B------:R-:W-:Y:S01]  /*59c60*/  IMAD.X R108, R108, 0x1, R0.reuse, P1 ;  /* 0x000000016c6c7824 */ /* 0x100fe200008e0600 */
[----:B--2---:R-:W-:Y:S01]  /*59c70*/  IADD3 R105, P2, R105, R2, RZ ;  /* 0x0000000269697210 */ /* 0x004fe20007f5e0ff */
[----:B------:R-:W-:Y:S03]  /*59c80*/  STL [R1+0x1514], R107 ;  /* 0x0015146b01007387 */ /* 0x000fe60000100800 */
[----:B-1----:R-:W-:Y:S01]  /*59c90*/  MOV R113, R108 ;  /* 0x0000006c00717202 */ /* 0x002fe20000000f00 */
[----:B------:R-:W-:Y:S01]  /*59ca0*/  IMAD.X R106, R106, 0x1, R0, P2 ;  /* 0x000000016a6a7824 */ /* 0x000fe200010e0600 */
[----:B------:R1:W-:Y:S01]  /*59cb0*/  STL [R1+0x1510], R108 ;  /* 0x0015106c01007387 */ /* 0x0003e20000100800 */
[----:B------:R-:W-:-:S03]  /*59cc0*/  IMAD.MOV.U32 R112, RZ, RZ, R107 ;  /* 0x000000ffff707224 */ /* 0x000fc600078e006b */
[----:B------:R-:W-:Y:S04]  /*59cd0*/  STL [R1+0x1534], R105 ;  /* 0x0015346901007387 */ /* 0x000fe80000100800 */
[----:B------:R2:W-:Y:S04]  /*59ce0*/  LDGSTS.E [R6+0x1c00], desc[UR4][R112.64], P0 ;  /* 0x01c0000070067fae */ /* 0x0005e80008121844 */
[----:B-1----:R-:W4:Y:S04]  /*59cf0*/  LDL.LU R108, [R1+0x15b0] ;  /* 0x0015b000016c7983 */ /* 0x002f280000300800 */
[----:B------:R1:W-:Y:S04]  /*59d00*/  STL [R1+0x1530], R106 ;  /* 0x0015306a01007387 */ /* 0x0003e80000100800 */
[----:B------:R-:W4:Y:S01]  /*59d10*/  LDL.LU R107, [R1+0x15b4] ;  /* 0x0015b400016b7983 */ /* 0x000f220000300800 */
[----:B--2---:R-:W-:-:S02]  /*59d20*/  IMAD.MOV.U32 R112, RZ, RZ, R105 ;  /* 0x000000ffff707224 */ /* 0x004fc400078e0069 */
[----:B------:R-:W-:Y:S02]  /*59d30*/  IMAD.MOV.U32 R113, RZ, RZ, R106 ;  /* 0x000000ffff717224 */ /* 0x000fe400078e006a */
[----:B-1----:R-:W2:Y:S04]  /*59d40*/  LDL.LU R106, [R1+0x15d0] ;  /* 0x0015d000016a7983 */ /* 0x002ea80000300800 */
[----:B------:R-:W2:Y:S04]  /*59d50*/  LDL.LU R105, [R1+0x15d4] ;  /* 0x0015d40001697983 */ /* 0x000ea80000300800 */
[----:B------:R-:W-:Y:S01]  /*59d60*/  LDGSTS.E [R6+0x2000], desc[UR4][R112.64], P0 ;  /* 0x0200000070067fae */ /* 0x000fe20008121844 */
[----:B------:R-:W-:-:S05]  /*59d70*/  IADD3 R8, P1, R8, R2, RZ ;  /* 0x0000000208087210 */ /* 0x000fca0007f3e0ff */
[----:B------:R-:W-:Y:S01]  /*59d80*/  IMAD.X R9, R9, 0x1, R0, P1 ;  /* 0x0000000109097824 */ /* 0x000fe200008e0600 */
[----:B------:R-:W-:Y:S04]  /*59d90*/  STL [R1+0x1554], R8 ;  /* 0x0015540801007387 */ /* 0x000fe80000100800 */
[----:B------:R1:W-:Y:S01]  /*59da0*/  STL [R1+0x1550], R9 ;  /* 0x0015500901007387 */ /* 0x0003e20000100800 */
[----:B------:R-:W-:Y:S02]  /*59db0*/  IMAD.MOV.U32 R114, RZ, RZ, R8 ;  /* 0x000000ffff727224 */ /* 0x000fe400078e0008 */
[----:B------:R-:W-:-:S05]  /*59dc0*/  IMAD.MOV.U32 R115, RZ, RZ, R9 ;  /* 0x000000ffff737224 */ /* 0x000fca00078e0009 */
[----:B------:R1:W-:Y:S01]  /*59dd0*/  LDGSTS.E [R6+0x2400], desc[UR4][R114.64], P0 ;  /* 0x0240000072067fae */ /* 0x0003e20008121844 */
[----:B---3--:R-:W-:-:S04]  /*59de0*/  IADD3 R5, P2, R5, R2, RZ ;  /* 0x0000000205057210 */ /* 0x008fc80007f5e0ff */
[----:B------:R-:W-:Y:S01]  /*59df0*/  IADD3.X R7, R7, R0, RZ, P2, !PT ;  /* 0x0000000007077210 */ /* 0x000fe200017fe4ff */
[----:B------:R-:W-:Y:S04]  /*59e00*/  STL [R1+0x1574], R5 ;  /* 0x0015740501007387 */ /* 0x000fe80000100800 */
[----:B------:R-:W3:Y:S04]  /*59e10*/  LDL.LU R112, [R1+0x15f0] ;  /* 0x0015f00001707983 */ /* 0x000ee80000300800 */
[----:B------:R1:W-:Y:S04]  /*59e20*/  STL [R1+0x1570], R7 ;  /* 0x0015700701007387 */ /* 0x0003e80000100800 */
[----:B------:R-:W3:Y:S01]  /*59e30*/  LDL.LU R111, [R1+0x15f4] ;  /* 0x0015f400016f7983 */ /* 0x000ee20000300800 */
[----:B-1----:R-:W-:-:S03]  /*59e40*/  MOV R115, R7 ;  /* 0x0000000700737202 */ /* 0x002fc60000000f00 */
[----:B------:R-:W3:Y:S01]  /*59e50*/  LDL.LU R9, [R1+0x1610] ;  /* 0x0016100001097983 */ /* 0x000ee20000300800 */
[----:B------:R-:W-:-:S03]  /*59e60*/  IMAD.MOV.U32 R114, RZ, RZ, R5 ;  /* 0x000000ffff727224 */ /* 0x000fc600078e0005 */
[----:B------:R-:W3:Y:S04]  /*59e70*/  LDL.LU R8, [R1+0x1614] ;  /* 0x0016140001087983 */ /* 0x000ee80000300800 */
[----:B------:R-:W3:Y:S04]  /*59e80*/  LDL.LU R7, [R1+0x1630] ;  /* 0x0016300001077983 */ /* 0x000ee80000300800 */
[----:B------:R-:W3:Y:S01]  /*59e90*/  LDL.LU R5, [R1+0x1634] ;  /* 0x0016340001057983 */ /* 0x000ee20000300800 */
[----:B------:R-:W-:-:S03]  /*59ea0*/  IADD3 R109, P1, R109, R2, RZ ;  /* 0x000000026d6d7210 */ /* 0x000fc60007f3e0ff */
[----:B------:R1:W-:Y:S02]  /*59eb0*/  LDGSTS.E [R6+0x2800], desc[UR4][R114.64], P0 ;  /* 0x0280000072067fae */ /* 0x0003e40008121844 */
[----:B------:R-:W-:Y:S02]  /*59ec0*/  IMAD.X R110, R110, 0x1, R0, P1 ;  /* 0x000000016e6e7824 */ /* 0x000fe400008e0600 */
[----:B------:R-:W-:Y:S04]  /*59ed0*/  STL [R1+0x1594], R109 ;  /* 0x0015946d01007387 */ /* 0x000fe80000100800 */
[----:B------:R4:W-:Y:S01]  /*59ee0*/  STL [R1+0x1590], R110 ;  /* 0x0015906e01007387 */ /* 0x0009e20000100800 */
[----:B-1----:R-:W-:Y:S01]  /*59ef0*/  IMAD.MOV.U32 R114, RZ, RZ, R109 ;  /* 0x000000ffff727224 */ /* 0x002fe200078e006d */
[----:B------:R-:W-:-:S05]  /*59f00*/  MOV R115, R110 ;  /* 0x0000006e00737202 */ /* 0x000fca0000000f00 */
[----:B------:R1:W-:Y:S01]  /*59f10*/  LDGSTS.E [R6+0x2c00], desc[UR4][R114.64], P0 ;  /* 0x02c0000072067fae */ /* 0x0003e20008121844 */
[----:B----4-:R-:W-:-:S05]  /*59f20*/  IADD3 R107, P2, R107, R2, RZ ;  /* 0x000000026b6b7210 */ /* 0x010fca0007f5e0ff */
[----:B------:R-:W-:Y:S01]  /*59f30*/  IMAD.X R108, R108, 0x1, R0, P2 ;  /* 0x000000016c6c7824 */ /* 0x000fe200010e0600 */
[----:B------:R-:W-:Y:S04]  /*59f40*/  STL [R1+0x15b4], R107 ;  /* 0x0015b46b01007387 */ /* 0x000fe80000100800 */
[----:B------:R-:W4:Y:S01]  /*59f50*/  LDL.LU R110, [R1+0x1650] ;  /* 0x00165000016e7983 */ /* 0x000f220000300800 */
[----:B-1----:R-:W-:-:S03]  /*59f60*/  IMAD.MOV.U32 R115, RZ, RZ, R108 ;  /* 0x000000ffff737224 */ /* 0x002fc600078e006c */
[----:B------:R1:W-:Y:S01]  /*59f70*/  STL [R1+0x15b0], R108 ;  /* 0x0015b06c01007387 */ /* 0x0003e20000100800 */
[----:B------:R-:W-:-:S03]  /*59f80*/  IMAD.MOV.U32 R114, RZ, RZ, R107 ;  /* 0x000000ffff727224 */ /* 0x000fc600078e006b */
[----:B------:R-:W4:Y:S01]  /*59f90*/  LDL.LU R109, [R1+0x1654] ;  /* 0x00165400016d7983 */ /* 0x000f220000300800 */
[----:B--2---:R-:W-:-:S03]  /*59fa0*/  IADD3 R105, P1, R105, R2, RZ ;  /* 0x0000000269697210 */ /* 0x004fc60007f3e0ff */
[----:B------:R2:W-:Y:S04]  /*59fb0*/  LDGSTS.E [R6+0x3000], desc[UR4][R114.64], P0 ;  /* 0x0300000072067fae */ /* 0x0005e80008121844 */
[----:B-1----:R-:W4:Y:S04]  /*59fc0*/  LDL.LU R108, [R1+0x1670] ;  /* 0x00167000016c7983 */ /* 0x002f280000300800 */
[----:B------:R-:W4:Y:S01]  /*59fd0*/  LDL.LU R107, [R1+0x1674] ;  /* 0x00167400016b7983 */ /* 0x000f220000300800 */
[----:B------:R-:W-:-:S03]  /*59fe0*/  IMAD.X R106, R106, 0x1, R0, P1 ;  /* 0x000000016a6a7824 */ /* 0x000fc600008e0600 */
[----:B------:R-:W-:Y:S01]  /*59ff0*/  STL [R1+0x15d4], R105 ;  /* 0x0015d46901007387 */ /* 0x000fe20000100800 */
[----:B--2---:R-:W-:-:S03]  /*5a000*/  IMAD.MOV.U32 R115, RZ, RZ, R106 ;  /* 0x000000ffff737224 */ /* 0x004fc600078e006a */
[----:B------:R1:W-:Y:S01]  /*5a010*/  STL [R1+0x15d0], R106 ;  /* 0x0015d06a01007387 */ /* 0x0003e20000100800 */
[----:B------:R-:W-:-:S05]  /*5a020*/  IMAD.MOV.U32 R114, RZ, RZ, R105 ;  /* 0x000000ffff727224 */ /* 0x000fca00078e0069 */
[----:B------:R-:W-:Y:S01]  /*5a030*/  LDGSTS.E [R6+0x3400], desc[UR4][R114.64], P0 ;  /* 0x0340000072067fae */ /* 0x000fe20008121844 */
[----:B---3--:R-:W-:-:S04]  /*5a040*/  IADD3 R111, P2, R111, R2, RZ ;  /* 0x000000026f6f7210 */ /* 0x008fc80007f5e0ff */
[----:B------:R-:W-:Y:S01]  /*5a050*/  IADD3.X R112, R112, R0, RZ, P2, !PT ;  /* 0x0000000070707210 */ /* 0x000fe200017fe4ff */
[----:B------:R-:W-:Y:S01]  /*5a060*/  STL [R1+0x15f4], R111 ;  /* 0x0015f46f01007387 */ /* 0x000fe20000100800 */
[----:B------:R-:W-:-:S03]  /*5a070*/  IADD3 R8, P1, R8, R2, RZ ;  /* 0x0000000208087210 */ /* 0x000fc60007f3e0ff */
[----:B-1----:R-:W2:Y:S01]  /*5a080*/  LDL.LU R106, [R1+0x1690] ;  /* 0x00169000016a7983 */ /* 0x002ea20000300800 */
[----:B------:R-:W-:-:S03]  /*5a090*/  IMAD.MOV.U32 R113, RZ, RZ, R112 ;  /* 0x000000ffff717224 */ /* 0x000fc600078e0070 */
[----:B------:R1:W-:Y:S01]  /*5a0a0*/  STL [R1+0x15f0], R112 ;  /* 0x0015f07001007387 */ /* 0x0003e20000100800 */
[--C-:B------:R-:W-:Y:S01]  /*5a0b0*/  IMAD.X R9, R9, 0x1, R0.reuse, P1 ;  /* 0x0000000109097824 */ /* 0x100fe200008e0600 */
[----:B------:R-:W-:Y:S02]  /*5a0c0*/  IADD3 R5, P2, R5, R2, RZ ;  /* 0x0000000205057210 */ /* 0x000fe40007f5e0ff */
[----:B------:R-:W3:Y:S01]  /*5a0d0*/  LDL.LU R105, [R1+0x1694] ;  /* 0x0016940001697983 */ /* 0x000ee20000300800 */
[----:B-1----:R-:W-:Y:S02]  /*5a0e0*/  MOV R112, R111 ;  /* 0x0000006f00707202 */ /* 0x002fe40000000f00 */
[----:B------:R-:W-:Y:S01]  /*5a0f0*/  IMAD.X R7, R7, 0x1, R0, P2 ;  /* 0x0000000107077824 */ /* 0x000fe200010e0600 */
[----:B------:R-:W-:Y:S04]  /*5a100*/  STL [R1+0x1614], R8 ;  /* 0x0016140801007387 */ /* 0x000fe80000100800 */
[----:B------:R1:W-:Y:S04]  /*5a110*/  LDGSTS.E [R6+0x3800], desc[UR4][R112.64], P0 ;  /* 0x0380000070067fae */ /* 0x0003e80008121844 */
[----:B------:R1:W-:Y:S04]  /*5a120*/  STL [R1+0x1610], R9 ;  /* 0x0016100901007387 */ /* 0x0003e80000100800 */
[----:B------:R-:W-:Y:S01]  /*5a130*/  STL [R1+0x1634], R5 ;  /* 0x0016340501007387 */ /* 0x000fe20000100800 */
[----:B-1----:R-:W-:Y:S01]  /*5a140*/  MOV R113, R9 ;  /* 0x0000000900717202 */ /* 0x002fe20000000f00 */
[----:B------:R-:W-:-:S02]  /*5a150*/  IMAD.MOV.U32 R112, RZ, RZ, R8 ;  /* 0x000000ffff707224 */ /* 0x000fc400078e0008 */
[----:B------:R-:W2:Y:S04]  /*5a160*/  LDL.LU R9, [R1+0x16b0] ;  /* 0x0016b00001097983 */ /* 0x000ea80000300800 */
[----:B------:R1:W-:Y:S04]  /*5a170*/  STL [R1+0x1630], R7 ;  /* 0x0016300701007387 */ /* 0x0003e80000100800 */
[----:B------:R-:W2:Y:S04]  /*5a180*/  LDL.LU R8, [R1+0x16b4] ;  /* 0x0016b40001087983 */ /* 0x000ea80000300800 */
[----:B------:R1:W-:Y:S02]  /*5a190*/  LDGSTS.E [R6+0x3c00], desc[UR4][R112.64], P0 ;  /* 0x03c0000070067fae */ /* 0x0003e40008121844 */
[----:B-1----:R-:W-:-:S02]  /*5a1a0*/  IMAD.MOV.U32 R112, RZ, RZ, R5 ;  /* 0x000000ffff707224 */ /* 0x002fc400078e0005 */
[----:B------:R-:W-:Y:S02]  /*5a1b0*/  IMAD.MOV.U32 R113, RZ, RZ, R7 ;  /* 0x000000ffff717224 */ /* 0x000fe400078e0007 */
[----:B------:R-:W2:Y:S04]  /*5a1c0*/  LDL.LU R7, [R1+0x16d0] ;  /* 0x0016d00001077983 */ /* 0x000ea80000300800 */
[----:B------:R-:W2:Y:S01]  /*5a1d0*/  LDL.LU R5, [R1+0x16d4] ;  /* 0x0016d40001057983 */ /* 0x000ea20000300800 */
[----:B----4-:R-:W-:-:S03]  /*5a1e0*/  IADD3 R109, P1, R109, R2, RZ ;  /* 0x000000026d6d7210 */ /* 0x010fc60007f3e0ff */
[----:B------:R1:W-:Y:S02]  /*5a1f0*/  LDGSTS.E [R6+0x4000], desc[UR4][R112.64], P0 ;  /* 0x0400000070067fae */ /* 0x0003e40008121844 */
[----:B------:R-:W-:Y:S02]  /*5a200*/  IMAD.X R110, R110, 0x1, R0, P1 ;  /* 0x000000016e6e7824 */ /* 0x000fe400008e0600 */
[----:B------:R-:W-:Y:S01]  /*5a210*/  STL [R1+0x1654], R109 ;  /* 0x0016546d01007387 */ /* 0x000fe20000100800 */
[----:B------:R-:W-:-:S03]  /*5a220*/  IADD3 R107, P2, R107, R2, RZ ;  /* 0x000000026b6b7210 */ /* 0x000fc60007f5e0ff */
[----:B------:R4:W-:Y:S01]  /*5a230*/  STL [R1+0x1650], R110 ;  /* 0x0016506e01007387 */ /* 0x0009e20000100800 */
[----:B------:R-:W-:Y:S01]  /*5a240*/  IADD3.X R108, R108, R0, RZ, P2, !PT ;  /* 0x000000006c6c7210 */ /* 0x000fe200017fe4ff */
[----:B-1----:R-:W-:Y:S02]  /*5a250*/  IMAD.MOV.U32 R113, RZ, RZ, R110 ;  /* 0x000000ffff717224 */ /* 0x002fe400078e006e */
[----:B------:R-:W-:Y:S01]  /*5a260*/  STL [R1+0x1674], R107 ;  /* 0x0016746b01007387 */ /* 0x000fe20000100800 */
[----:B------:R-:W-:-:S03]  /*5a270*/  IMAD.MOV.U32 R112, RZ, RZ, R109 ;  /* 0x000000ffff707224 */ /* 0x000fc600078e006d */
[----:B----4-:R-:W4:Y:S04]  /*5a280*/  LDL.LU R110, [R1+0x16f0] ;  /* 0x0016f000016e7983 */ /* 0x010f280000300800 */
[----:B------:R1:W-:Y:S04]  /*5a290*/  STL [R1+0x1670], R108 ;  /* 0x0016706c01007387 */ /* 0x0003e80000100800 */
[----:B------:R-:W4:Y:S04]  /*5a2a0*/  LDL.LU R109, [R1+0x16f4] ;  /* 0x0016f400016d7983 */ /* 0x000f280000300800 */
[----:B------:R1:W-:Y:S02]  /*5a2b0*/  LDGSTS.E [R6+0x4400], desc[UR4][R112.64], P0 ;  /* 0x0440000070067fae */ /* 0x0003e40008121844 */
[----:B-1----:R-:W-:Y:S01]  /*5a2c0*/  IMAD.MOV.U32 R112, RZ, RZ, R107 ;  /* 0x000000ffff707224 */ /* 0x002fe200078e006b */
[----:B------:R-:W-:-:S02]  /*5a2d0*/  MOV R113, R108 ;  /* 0x0000006c00717202 */ /* 0x000fc40000000f00 */
[----:B------:R-:W4:Y:S04]  /*5a2e0*/  LDL.LU R108, [R1+0x1710] ;  /* 0x00171000016c7983 */ /* 0x000f280000300800 */
[----:B------:R-:W4:Y:S04]  /*5a2f0*/  LDL.LU R107, [R1+0x1714] ;  /* 0x00171400016b7983 */ /* 0x000f280000300800 */
[----:B------:R-:W-:Y:S01]  /*5a300*/  LDGSTS.E [R6+0x4800], desc[UR4][R112.64], P0 ;  /* 0x0480000070067fae */ /* 0x000fe20008121844 */
[----:B---3--:R-:W-:-:S05]  /*5a310*/  IADD3 R105, P1, R105, R2, RZ ;  /* 0x0000000269697210 */ /* 0x008fca0007f3e0ff */
[----:B--2---:R-:W-:Y:S01]  /*5a320*/  IMAD.X R106, R106, 0x1, R0, P1 ;  /* 0x000000016a6a7824 */ /* 0x004fe200008e0600 */
[----:B------:R-:W-:Y:S04]  /*5a330*/  STL [R1+0x1694], R105 ;  /* 0x0016946901007387 */ /* 0x000fe80000100800 */
[----:B------:R1:W-:Y:S01]  /*5a340*/  STL [R1+0x1690], R106 ;  /* 0x0016906a01007387 */ /* 0x0003e20000100800 */
[----:B------:R-:W-:Y:S01]  /*5a350*/  IMAD.MOV.U32 R114, RZ, RZ, R105 ;  /* 0x000000ffff727224 */ /* 0x000fe200078e0069 */
[----:B------:R-:W-:-:S05]  /*5a360*/  MOV R115, R106 ;  /* 0x0000006a00737202 */ /* 0x000fca0000000f00 */
[----:B------:R2:W-:Y:S01]  /*5a370*/  LDGSTS.E [R6+0x4c00], desc[UR4][R114.64], P0 ;  /* 0x04c0000072067fae */ /* 0x0005e20008121844 */
[----:B------:R-:W-:-:S05]  /*5a380*/  IADD3 R8, P2, R8, R2, RZ ;  /* 0x0000000208087210 */ /* 0x000fca0007f5e0ff */
[----:B------:R-:W-:Y:S01]  /*5a390*/  IMAD.X R9, R9, 0x1, R0, P2 ;  /* 0x0000000109097824 */ /* 0x000fe200010e0600 */
[----:B------:R-:W-:Y:S04]  /*5a3a0*/  STL [R1+0x16b4], R8 ;  /* 0x0016b40801007387 */ /* 0x000fe80000100800 */
[----:B------:R-:W3:Y:S04]  /*5a3b0*/  LDL.LU R112, [R1+0x1730] ;  /* 0x0017300001707983 */ /* 0x000ee80000300800 */
[----:B------:R1:W-:Y:S04]  /*5a3c0*/  STL [R1+0x16b0], R9 ;  /* 0x0016b00901007387 */ /* 0x0003e80000100800 */
[----:B------:R-:W3:Y:S01]  /*5a3d0*/  LDL.LU R111, [R1+0x1734] ;  /* 0x00173400016f7983 */ /* 0x000ee20000300800 */
[----:B--2---:R-:W-:-:S03]  /*5a3e0*/  IMAD.MOV.U32 R115, RZ, RZ, R9 ;  /* 0x000000ffff737224 */ /* 0x004fc600078e0009 */
[----:B-1----:R-:W2:Y:S01]  /*5a3f0*/  LDL.LU R106, [R1+0x1750] ;  /* 0x00175000016a7983 */ /* 0x002ea20000300800 */
[----:B------:R-:W-:-:S03]  /*5a400*/  IMAD.MOV.U32 R114, RZ, RZ, R8 ;  /* 0x000000ffff727224 */ /* 0x000fc600078e0008 */
[----:B------:R-:W2:Y:S01]  /*5a410*/  LDL.LU R105, [R1+0x1754] ;  /* 0x0017540001697983 */ /* 0x000ea20000300800 */
[----:B------:R-:W-:-:S03]  /*5a420*/  IADD3 R5, P1, R5, R2, RZ ;  /* 0x0000000205057210 */ /* 0x000fc60007f3e0ff */
[----:B------:R-:W2:Y:S04]  /*5a430*/  LDL.LU R9, [R1+0x1770] ;  /* 0x0017700001097983 */ /* 0x000ea80000300800 */
[----:B------:R-:W2:Y:S01]  /*5a440*/  LDL.LU R8, [R1+0x1774] ;  /* 0x0017740001087983 */ /* 0x000ea20000300800 */
[----:B------:R-:W-:-:S03]  /*5a450*/  IMAD.X R7, R7, 0x1, R0, P1 ;  /* 0x0000000107077824 */ /* 0x000fc600008e0600 */
[----:B------:R1:W-:Y:S04]  /*5a460*/  LDGSTS.E [R6+0x5000], desc[UR4][R114.64], P0 ;  /* 0x0500000072067fae */ /* 0x0003e80008121844 */
[----:B------:R-:W-:Y:S04]  /*5a470*/  STL [R1+0x16d4], R5 ;  /* 0x0016d40501007387 */ /* 0x000fe80000100800 */
[----:B------:R4:W-:Y:S01]  /*5a480*/  STL [R1+0x16d0], R7 ;  /* 0x0016d00701007387 */ /* 0x0009e20000100800 */
[----:B-1----:R-:W-:Y:S02]  /*5a490*/  IMAD.MOV.U32 R114, RZ, RZ, R5 ;  /* 0x000000ffff727224 */ /* 0x002fe400078e0005 */
[----:B------:R-:W-:Y:S01]  /*5a4a0*/  IMAD.MOV.U32 R115, RZ, RZ, R7 ;  /* 0x000000ffff737224 */ /* 0x000fe200078e0007 */
[----:B----4-:R-:W-:-:S04]  /*5a4b0*/  IADD3 R109, P2, R109, R2, RZ ;  /* 0x000000026d6d7210 */ /* 0x010fc80007f5e0ff */
[----:B------:R1:W-:Y:S01]  /*5a4c0*/  LDGSTS.E [R6+0x5400], desc[UR4][R114.64], P0 ;  /* 0x0540000072067fae */ /* 0x0003e20008121844 */
[----:B------:R-:W-:-:S03]  /*5a4d0*/  IADD3.X R110, R110, R0, RZ, P2, !PT ;  /* 0x000000006e6e7210 */ /* 0x000fc600017fe4ff */
[----:B------:R-:W-:Y:S04]  /*5a4e0*/  STL [R1+0x16f4], R109 ;  /* 0x0016f46d01007387 */ /* 0x000fe80000100800 */
[----:B------:R-:W4:Y:S04]  /*5a4f0*/  LDL.LU R7, [R1+0x1790] ;  /* 0x0017900001077983 */ /* 0x000f280000300800 */
[----:B------:R1:W-:Y:S02]  /*5a500*/  STL [R1+0x16f0], R110 ;  /* 0x0016f06e01007387 */ /* 0x0003e40000100800 */
[----:B-1----:R-:W-:Y:S01]  /*5a510*/  MOV R115, R110 ;  /* 0x0000006e00737202 */ /* 0x002fe20000000f00 */
[----:B------:R-:W-:Y:S01]  /*5a520*/  IMAD.MOV.U32 R114, RZ, RZ, R109 ;  /* 0x000000ffff727224 */ /* 0x000fe200078e006d */
[----:B------:R-:W4:Y:S04]  /*5a530*/  LDL.LU R5, [R1+0x1794] ;  /* 0x0017940001057983 */ /* 0x000f280000300800 */
[----:B------:R1:W-:Y:S04]  /*5a540*/  LDGSTS.E [R6+0x5800], desc[UR4][R114.64], P0 ;  /* 0x0580000072067fae */ /* 0x0003e80008121844 */
[----:B------:R-:W4:Y:S04]  /*5a550*/  LDL.LU R110, [R1+0x17b0] ;  /* 0x0017b000016e7983 */ /* 0x000f280000300800 */
[----:B------:R-:W4:Y:S01]  /*5a560*/  LDL.LU R109, [R1+0x17b4] ;  /* 0x0017b400016d7983 */ /* 0x000f220000300800 */
[----:B------:R-:W-:-:S05]  /*5a570*/  IADD3 R107, P1, R107, R2, RZ ;  /* 0x000000026b6b7210 */ /* 0x000fca0007f3e0ff */
[----:B------:R-:W-:Y:S01]  /*5a580*/  IMAD.X R108, R108, 0x1, R0, P1 ;  /* 0x000000016c6c7824 */ /* 0x000fe200008e0600 */
[----:B------:R-:W-:Y:S01]  /*5a590*/  STL [R1+0x1714], R107 ;  /* 0x0017146b01007387 */ /* 0x000fe20000100800 */
[----:B-1----:R-:W-:-:S03]  /*5a5a0*/  IMAD.MOV.U32 R114, RZ, RZ, R107 ;  /* 0x000000ffff727224 */ /* 0x002fc600078e006b */
[----:B------:R1:W-:Y:S01]  /*5a5b0*/  STL [R1+0x1710], R108 ;  /* 0x0017106c01007387 */ /* 0x0003e20000100800 */
[----:B------:R-:W-:-:S05]  /*5a5c0*/  MOV R115, R108 ;  /* 0x0000006c00737202 */ /* 0x000fca0000000f00 */
[----:B------:R-:W-:Y:S01]  /*5a5d0*/  LDGSTS.E [R6+0x5c00], desc[UR4][R114.64], P0 ;  /* 0x05c0000072067fae */ /* 0x000fe20008121844 */
[----:B---3--:R-:W-:-:S05]  /*5a5e0*/  IADD3 R111, P2, R111, R2, RZ ;  /* 0x000000026f6f7210 */ /* 0x008fca0007f5e0ff */
[----:B------:R-:W-:Y:S01]  /*5a5f0*/  IMAD.X R112, R112, 0x1, R0, P2 ;  /* 0x0000000170707824 */ /* 0x000fe200010e0600 */
[----:B------:R-:W-:Y:S01]  /*5a600*/  STL [R1+0x1734], R111 ;  /* 0x0017346f01007387 */ /* 0x000fe20000100800 */
[-C--:B--2---:R-:W-:Y:S02]  /*5a610*/  IADD3 R105, P1, R105, R2.reuse, RZ ;  /* 0x0000000269697210 */ /* 0x084fe40007f3e0ff */
[----:B------:R-:W-:Y:S01]  /*5a620*/  IMAD.MOV.U32 R113, RZ, RZ, R112 ;  /* 0x000000ffff717224 */ /* 0x000fe200078e0070 */
[----:B-1----:R-:W2:Y:S02]  /*5a630*/  LDL.LU R108, [R1+0x17d0] ;  /* 0x0017d000016c7983 */ /* 0x002ea40000300800 */
[----:B------:R-:W-:Y:S02]  /*5a640*/  IMAD.X R106, R106, 0x1, R0, P1 ;  /* 0x000000016a6a7824 */ /* 0x000fe400008e0600 */
[----:B------:R1:W-:Y:S01]  /*5a650*/  STL [R1+0x1730], R112 ;  /* 0x0017307001007387 */ /* 0x0003e20000100800 */
[----:B------:R-:W-:-:S03]  /*5a660*/  IADD3 R8, P2, R8, R2, RZ ;  /* 0x0000000208087210 */ /* 0x000fc60007f5e0ff */
[----:B------:R-:W3:Y:S01]  /*5a670*/  LDL.LU R107, [R1+0x17d4] ;  /* 0x0017d400016b7983 */ /* 0x000ee20000300800 */
[----:B------:R-:W-:Y:S01]  /*5a680*/  IADD3.X R9, R9, R0, RZ, P2, !PT ;  /* 0x0000000009097210 */ /* 0x000fe200017fe4ff */
[----:B-1----:R-:W-:Y:S02]  /*5a690*/  IMAD.MOV.U32 R112, RZ, RZ, R111 ;  /* 0x000000ffff707224 */ /* 0x002fe400078e006f */
[----:B------:R-:W-:Y:S04]  /*5a6a0*/  STL [R1+0x1754], R105 ;  /* 0x0017546901007387 */ /* 0x000fe80000100800 */
[----:B------:R1:W-:Y:S04]  /*5a6b0*/  LDGSTS.E [R6+0x6000], desc[UR4][R112.64], P0 ;  /* 0x0600000070067fae */ /* 0x0003e80008121844 */
[----:B------:R1:W-:Y:S04]  /*5a6c0*/  STL [R1+0x1750], R106 ;  /* 0x0017506a01007387 */ /* 0x0003e80000100800 */
[----:B------:R-:W-:Y:S01]  /*5a6d0*/  STL [R1+0x1774], R8 ;  /* 0x0017740801007387 */ /* 0x000fe20000100800 */
[----:B-1----:R-:W-:-:S03]  /*5a6e0*/  IMAD.MOV.U32 R113, RZ, RZ, R106 ;  /* 0x000000ffff717224 */ /* 0x002fc600078e006a */
[----:B------:R-:W2:Y:S01]  /*5a6f0*/  LDL.LU R106, [R1+0x17f0] ;  /* 0x0017f000016a7983 */ /* 0x000ea20000300800 */
[----:B------:R-:W-:-:S03]  /*5a700*/  IMAD.MOV.U32 R112, RZ, RZ, R105 ;  /* 0x000000ffff707224 */ /* 0x000fc600078e0069 */
[----:B------:R1:W-:Y:S04]  /*5a710*/  STL [R1+0x1770], R9 ;  /* 0x0017700901007387 */ /* 0x0003e80000100800 */
[----:B------:R-:W2:Y:S04]  /*5a720*/  LDL.LU R105, [R1+0x17f4] ;  /* 0x0017f40001697983 */ /* 0x000ea80000300800 */
[----:B------:R1:W-:Y:S01]  /*5a730*/  LDGSTS.E [R6+0x6400], desc[UR4][R112.64], P0 ;  /* 0x0640000070067fae */ /* 0x0003e20008121844 */
[----:B----4-:R-:W-:-:S05]  /*5a740*/  IADD3 R5, P1, R5, R2, RZ ;  /* 0x0000000205057210 */ /* 0x010fca0007f3e0ff */
[----:B------:R-:W-:Y:S01]  /*5a750*/  IMAD.X R7, R7, 0x1, R0, P1 ;  /* 0x0000000107077824 */ /* 0x000fe200008e0600 */
[----:B------:R-:W-:Y:S01]  /*5a760*/  IADD3 R109, P2, R109, R2, RZ ;  /* 0x000000026d6d7210 */ /* 0x000fe20007f5e0ff */
[----:B-1----:R-:W-:Y:S01]  /*5a770*/  IMAD.MOV.U32 R112, RZ, RZ, R8 ;  /* 0x000000ffff707224 */ /* 0x002fe200078e0008 */
[----:B------:R-:W-:Y:S02]  /*5a780*/  MOV R113, R9 ;  /* 0x0000000900717202 */ /* 0x000fe40000000f00 */
[----:B------:R-:W4:Y:S01]  /*5a790*/  LDL.LU R9, [R1+0x1810] ;  /* 0x0018100001097983 */ /* 0x000f220000300800 */
[----:B------:R-:W-:-:S03]  /*5a7a0*/  IMAD.X R110, R110, 0x1, R0, P2 ;  /* 0x000000016e6e7824 */ /* 0x000fc600010e0600 */
[----:B------:R-:W4:Y:S04]  /*5a7b0*/  LDL.LU R8, [R1+0x1814] ;  /* 0x0018140001087983 */ /* 0x000f280000300800 */
[----:B------:R-:W-:Y:S04]  /*5a7c0*/  STL [R1+0x1794], R5 ;  /* 0x0017940501007387 */ /* 0x000fe80000100800 */
[----:B------:R1:W-:Y:S04]  /*5a7d0*/  LDGSTS.E [R6+0x6800], desc[UR4][R112.64], P0 ;  /* 0x0680000070067fae */ /* 0x0003e80008121844 */
[----:B------:R1:W-:Y:S04]  /*5a7e0*/  STL [R1+0x1790], R7 ;  /* 0x0017900701007387 */ /* 0x0003e80000100800 */
[----:B------:R-:W-:Y:S01]  /*5a7f0*/  STL [R1+0x17b4], R109 ;  /* 0x0017b46d01007387 */ /* 0x000fe20000100800 */
[----:B-1----:R-:W-:Y:S01]  /*5a800*/  MOV R113, R7 ;  /* 0x0000000700717202 */ /* 0x002fe20000000f00 */
[----:B------:R-:W-:-:S02]  /*5a810*/  IMAD.MOV.U32 R112, RZ, RZ, R5 ;  /* 0x000000ffff707224 */ /* 0x000fc400078e0005 */
[----:B------:R-:W4:Y:S04]  /*5a820*/  LDL.LU R7, [R1+0x1830] ;  /* 0x0018300001077983 */ /* 0x000f280000300800 */
[----:B------:R1:W-:Y:S04]  /*5a830*/  STL [R1+0x17b0], R110 ;  /* 0x0017b06e01007387 */ /* 0x0003e80000100800 */
[----:B------:R-:W4:Y:S04]  /*5a840*/  LDL.LU R5, [R1+0x1834] ;  /* 0x0018340001057983 */ /* 0x000f280000300800 */
[----:B------:R-:W4:Y:S01]  /*5a850*/  LDL.LU.64 R118, [R1+0x1018] ;  /* 0x0010180001767983 */ /* 0x000f220000300a00 */
[----:B------:R-:W-:-:S02]  /*5a860*/  IMAD.MOV.U32 R111, RZ, RZ, R110 ;  /* 0x000000ffff6f7224 */ /* 0x000fc400078e006e */
[----:B-1----:R-:W-:Y:S01]  /*5a870*/  IMAD.MOV.U32 R110, RZ, RZ, R109 ;  /* 0x000000ffff6e7224 */ /* 0x002fe200078e006d */
[----:B------:R-:W-:Y:S04]  /*5a880*/  LDGSTS.E [R6+0x6c00], desc[UR4][R112.64], P0 ;  /* 0x06c0000070067fae */ /* 0x000fe80008121844 */
[----:B------:R-:W-:Y:S01]  /*5a890*/  LDGSTS.E [R6+0x7000], desc[UR4][R110.64], P0 ;  /* 0x070000006e067fae */ /* 0x000fe20008121844 */
[----:B---3--:R-:W-:-:S05]  /*5a8a0*/  IADD3 R107, P1, R107, R2, RZ ;  /* 0x000000026b6b7210 */ /* 0x008fca0007f3e0ff */
[----:B--2---:R-:W-:Y:S01]  /*5a8b0*/  IMAD.X R108, R108, 0x1, R0, P1 ;  /* 0x000000016c6c7824 */ /* 0x004fe200008e0600 */
[----:B------:R-:W-:Y:S04]  /*5a8c0*/  STL [R1+0x17d4], R107 ;  /* 0x0017d46b01007387 */ /* 0x000fe80000100800 */
[----:B------:R1:W-:Y:S01]  /*5a8d0*/  STL [R1+0x17d0], R108 ;  /* 0x0017d06c01007387 */ /* 0x0003e20000100800 */
[----:B------:R-:W-:Y:S01]  /*5a8e0*/  IMAD.MOV.U32 R109, RZ, RZ, R108 ;  /* 0x000000ffff6d7224 */ /* 0x000fe200078e006c */
[----:B------:R-:W-:-:S04]  /*5a8f0*/  IADD3 R105, P2, R105, R2, RZ ;  /* 0x0000000269697210 */ /* 0x000fc80007f5e0ff */
[----:B------:R-:W-:Y:S01]  /*5a900*/  IADD3.X R106, R106, R0, RZ, P2, !PT ;  /* 0x000000006a6a7210 */ /* 0x000fe200017fe4ff */
[----:B------:R-:W-:Y:S04]  /*5a910*/  STL [R1+0x17f4], R105 ;  /* 0x0017f46901007387 */ /* 0x000fe80000100800 */
[----:B------:R-:W2:Y:S04]  /*5a920*/  LDL.LU.64 R116, [R1+0xff8] ;  /* 0x000ff80001747983 */ /* 0x000ea80000300a00 */
[----:B------:R3:W-:Y:S04]  /*5a930*/  STL [R1+0x17f0], R106 ;  /* 0x0017f06a01007387 */ /* 0x0007e80000100800 */
[----:B------:R-:W2:Y:S04]  /*5a940*/  LDL.LU.64 R114, [R1+0xfd8] ;  /* 0x000fd80001727983 */ /* 0x000ea80000300a00 */
[----:B------:R-:W2:Y:S01]  /*5a950*/  LDL.LU.64 R112, [R1+0xfb8] ;  /* 0x000fb80001707983 */ /* 0x000ea20000300a00 */
[----:B----4-:R-:W-:-:S05]  /*5a960*/  IADD3 R8, P1, R8, R2, RZ ;  /* 0x0000000208087210 */ /* 0x010fca0007f3e0ff */
[----:B------:R-:W-:Y:S01]  /*5a970*/  IMAD.X R9, R9, 0x1, R0, P1 ;  /* 0x0000000109097824 */ /* 0x000fe200008e0600 */
[----:B------:R-:W-:Y:S01]  /*5a980*/  STL [R1+0x1814], R8 ;  /* 0x0018140801007387 */ /* 0x000fe20000100800 */
[----:B-1----:R-:W-:-:S03]  /*5a990*/  IMAD.MOV.U32 R108, RZ, RZ, R107 ;  /* 0x000000ffff6c7224 */ /* 0x002fc600078e006b */
[----:B------:R1:W-:Y:S01]  /*5a9a0*/  STL [R1+0x1810], R9 ;  /* 0x0018100901007387 */ /* 0x0003e20000100800 */
[----:B------:R-:W-:Y:S01]  /*5a9b0*/  IMAD.MOV.U32 R107, RZ, RZ, R106 ;  /* 0x000000ffff6b7224 */ /* 0x000fe200078e006a */
[----:B---3--:R-:W-:Y:S02]  /*5a9c0*/  MOV R106, R105 ;  /* 0x00000069006a7202 */ /* 0x008fe40000000f00 */
[----:B------:R-:W-:Y:S04]  /*5a9d0*/  LDGSTS.E [R6+0x7400], desc[UR4][R108.64], P0 ;  /* 0x074000006c067fae */ /* 0x000fe80008121844 */
[----:B------:R-:W-:Y:S04]  /*5a9e0*/  LDGSTS.E [R6+0x7800], desc[UR4][R106.64], P0 ;  /* 0x078000006a067fae */ /* 0x000fe80008121844 */
[----:B------:R-:W-:Y:S01]  /*5a9f0*/  LDGSTS.E [R6+0x7c00], desc[UR4][R8.64], P0 ;  /* 0x07c0000008067fae */ /* 0x000fe20008121844 */
[----:B------:R-:W-:-:S05]  /*5aa00*/  IADD3 R5, P2, R5, R2, RZ ;  /* 0x0000000205057210 */ /* 0x000fca0007f5e0ff */
[----:B------:R3:W-:Y:S01]  /*5aa10*/  STL [R1+0x1834], R5 ;  /* 0x0018340501007387 */ /* 0x0007e20000100800 */
[----:B------:R-:W-:-:S03]  /*5aa20*/  IMAD.X R7, R7, 0x1, R0, P2 ;  /* 0x0000000107077824 */ /* 0x000fc600010e0600 */
[----:B------:R-:W4:Y:S04]  /*5aa30*/  LDL.LU.64 R110, [R1+0xf98] ;  /* 0x000f9800016e7983 */ /* 0x000f280000300a00 */
[----:B------:R3:W-:Y:S04]  /*5aa40*/  STL [R1+0x1830], R7 ;  /* 0x0018300701007387 */ /* 0x0007e80000100800 */
[----:B------:R-:W4:Y:S04]  /*5aa50*/  LDL.LU.64 R108, [R1+0xf78] ;  /* 0x000f7800016c7983 */ /* 0x000f280000300a00 */
[----:B------:R-:W4:Y:S04]  /*5aa60*/  LDL.LU.64 R106, [R1+0xf58] ;  /* 0x000f5800016a7983 */ /* 0x000f280000300a00 */
[----:B-1----:R-:W4:Y:S01]  /*5aa70*/  LDL.LU.64 R8, [R1+0xf38] ;  /* 0x000f380001087983 */ /* 0x002f220000300a00 */
[----:B------:R-:W-:Y:S01]  /*5aa80*/  IADD3 R136, P1, R118, R2, RZ ;  /* 0x0000000276887210 */ /* 0x000fe20007f3e0ff */
[----:B------:R-:W-:-:S04]  /*5aa90*/  IMAD.MOV.U32 R120, RZ, RZ, R5 ;  /* 0x000000ffff787224 */ /* 0x000fc800078e0005 */
[----:B---3--:R-:W-:Y:S01]  /*5aaa0*/  IMAD.X R5, R119, 0x1, R0, P1 ;  /* 0x0000000177057824 */ /* 0x008fe200008e0600 */
[----:B------:R-:W-:Y:S02]  /*5aab0*/  MOV R121, R7 ;  /* 0x0000000700797202 */ /* 0x000fe40000000f00 */
[----:B------:R-:W3:Y:S04]  /*5aac0*/  LDL.LU R7, [R1+0x143c] ;  /* 0x00143c0001077983 */ /* 0x000ee80000300800 */
[----:B------:R-:W3:Y:S04]  /*5aad0*/  LDL.LU.64 R118, [R1+0xf18] ;  /* 0x000f180001767983 */ /* 0x000ee80000300a00 */
[----:B------:R3:W-:Y:S01]  /*5aae0*/  LDGSTS.E [R6+0x10000], desc[UR4][R120.64], P0 ;  /* 0x1000000078067fae */ /* 0x0007e20008121844 */
[----:B--2---:R-:W-:-:S05]  /*5aaf0*/  IADD3 R134, P1, R116, R2, RZ ;  /* 0x0000000274867210 */ /* 0x004fca0007f3e0ff */
[----:B------:R-:W-:Y:S02]  /*5ab00*/  IMAD.X R135, R117, 0x1, R0, P1 ;  /* 0x0000000175877824 */ /* 0x000fe400008e0600 */
[----:B------:R-:W2:Y:S01]  /*5ab10*/  LDL.LU.64 R116, [R1+0xef8] ;  /* 0x000ef80001747983 */ /* 0x000ea20000300a00 */
[----:B------:R-:W-:-:S05]  /*5ab20*/  IADD3 R132, P1, R114, R2, RZ ;  /* 0x0000000272847210 */ /* 0x000fca0007f3e0ff */
[----:B------:R-:W-:Y:S01]  /*5ab30*/  IMAD.X R133, R115, 0x1, R0, P1 ;  /* 0x0000000173857824 */ /* 0x000fe200008e0600 */
[----:B------:R-:W-:-:S04]  /*5ab40*/  IADD3 R130, P1, R112, R2, RZ ;  /* 0x0000000270827210 */ /* 0x000fc80007f3e0ff */
[----:B------:R-:W-:Y:S02]  /*5ab50*/  IADD3.X R131, R113, R0, RZ, P1, !PT ;  /* 0x0000000071837210 */ /* 0x000fe40000ffe4ff */
[----:B------:R-:W2:Y:S04]  /*5ab60*/  LDL.LU.64 R112, [R1+0xed8] ;  /* 0x000ed80001707983 */ /* 0x000ea80000300a00 */
[----:B------:R-:W2:Y:S01]  /*5ab70*/  LDL.LU.64 R114, [R1+0xeb8] ;  /* 0x000eb80001727983 */ /* 0x000ea20000300a00 */
[----:B----4-:R-:W-:-:S05]  /*5ab80*/  IADD3 R128, P1, R110, R2, RZ ;  /* 0x000000026e807210 */ /* 0x010fca0007f3e0ff */
[----:B------:R-:W-:Y:S01]  /*5ab90*/  IMAD.X R129, R111, 0x1, R0, P1 ;  /* 0x000000016f817824 */ /* 0x000fe200008e0600 */
[----:B------:R-:W-:-:S05]  /*5aba0*/  IADD3 R126, P1, R108, R2, RZ ;  /* 0x000000026c7e7210 */ /* 0x000fca0007f3e0ff */
[--C-:B------:R-:W-:Y:S01]  /*5abb0*/  IMAD.X R127, R109, 0x1, R0.reuse, P1 ;  /* 0x000000016d7f7824 */ /* 0x100fe200008e0600 */
[-C--:B------:R-:W-:Y:S01]  /*5abc0*/  IADD3 R124, P1, R106, R2.reuse, RZ ;  /* 0x000000026a7c7210 */ /* 0x080fe20007f3e0ff */
[----:B------:R-:W4:Y:S04]  /*5abd0*/  LDL.LU.64 R108, [R1+0xe98] ;  /* 0x000e9800016c7983 */ /* 0x000f280000300a00 */
[----:B------:R-:W-:Y:S02]  /*5abe0*/  IMAD.X R125, R107, 0x1, R0, P1 ;  /* 0x000000016b7d7824 */ /* 0x000fe400008e0600 */
[----:B------:R-:W4:Y:S01]  /*5abf0*/  LDL.LU.64 R106, [R1+0xe78] ;  /* 0x000e7800016a7983 */ /* 0x000f220000300a00 */
[----:B------:R-:W-:-:S03]  /*5ac00*/  IADD3 R122, P1, R8, R2, RZ ;  /* 0x00000002087a7210 */ /* 0x000fc60007f3e0ff */
[----:B------:R-:W4:Y:S01]  /*5ac10*/  LDL.LU.64 R110, [R1+0xe58] ;  /* 0x000e5800016e7983 */ /* 0x000f220000300a00 */
[----:B------:R-:W-:-:S03]  /*5ac20*/  IADD3.X R123, R9, R0, RZ, P1, !PT ;  /* 0x00000000097b7210 */ /* 0x000fc60000ffe4ff */
[----:B------:R-:W4:Y:S04]  /*5ac30*/  LDL.LU.64 R8, [R1+0xe38] ;  /* 0x000e380001087983 */ /* 0x000f280000300a00 */
[----:B------:R-:W4:Y:S01]  /*5ac40*/  LDL.LU.64 R138, [R1+0xe18] ;  /* 0x000e1800018a7983 */ /* 0x000f220000300a00 */
[----:B---3--:R-:W-:-:S05]  /*5ac50*/  IADD3 R120, P1, R118, R2, RZ ;  /* 0x0000000276787210 */ /* 0x008fca0007f3e0ff */
[----:B------:R-:W-:Y:S01]  /*5ac60*/  IMAD.X R121, R119, 0x1, R0, P1 ;  /* 0x0000000177797824 */ /* 0x000fe200008e0600 */
[----:B------:R-:W-:-:S05]  /*5ac70*/  MOV R137, R5 ;  /* 0x0000000500897202 */ /* 0x000fca0000000f00 */
        /* <DEDUP_REMOVED lines=8> */
[----:B------:R-:W-:Y:S01]  /*5ad00*/  LDGSTS.E [R6+0x12400], desc[UR4][R120.64], P0 ;  /* 0x1240000078067fae */ /* 0x000fe20008121844 */
[----:B--2---:R-:W-:-:S05]  /*5ad10*/  IADD3 R118, P1, R116, R2, RZ ;  /* 0x0000000274767210 */ /* 0x004fca0007f3e0ff */
[----:B------:R-:W-:-:S05]  /*5ad20*/  IMAD.X R119, R117, 0x1, R0, P1 ;  /* 0x0000000175777824 */ /* 0x000fca00008e0600 */
[----:B------:R-:W-:Y:S01]  /*5ad30*/  LDGSTS.E [R6+0x12800], desc[UR4][R118.64], P0 ;  /* 0x1280000076067fae */ /* 0x000fe20008121844 */
[----:B------:R-:W-:-:S05]  /*5ad40*/  IADD3 R116, P1, R112, R2, RZ ;  /* 0x0000000270747210 */ /* 0x000fca0007f3e0ff */
[----:B------:R-:W-:Y:S01]  /*5ad50*/  IMAD.X R117, R113, 0x1, R0, P1 ;  /* 0x0000000171757824 */ /* 0x000fe200008e0600 */
[----:B------:R-:W-:-:S04]  /*5ad60*/  IADD3 R112, P1, R114, R2, RZ ;  /* 0x0000000272707210 */ /* 0x000fc80007f3e0ff */
[----:B------:R-:W-:Y:S01]  /*5ad70*/  IADD3.X R113, R115, R0, RZ, P1, !PT ;  /* 0x0000000073717210 */ /* 0x000fe20000ffe4ff */
[----:B------:R-:W-:Y:S04]  /*5ad80*/  LDGSTS.E [R6+0x12c00], desc[UR4][R116.64], P0 ;  /* 0x12c0000074067fae */ /* 0x000fe80008121844 */
[----:B------:R-:W-:Y:S01]  /*5ad90*/  LDGSTS.E [R6+0x13000], desc[UR4][R112.64], P0 ;  /* 0x1300000070067fae */ /* 0x000fe20008121844 */
[----:B----4-:R-:W-:-:S05]  /*5ada0*/  IADD3 R114, P1, R108, R2, RZ ;  /* 0x000000026c727210 */ /* 0x010fca0007f3e0ff */
[----:B------:R-:W-:Y:S01]  /*5adb0*/  IMAD.X R115, R109, 0x1, R0, P1 ;  /* 0x000000016d737824 */ /* 0x000fe200008e0600 */
[----:B------:R-:W-:-:S04]  /*5adc0*/  IADD3 R108, P1, R106, R2, RZ ;  /* 0x000000026a6c7210 */ /* 0x000fc80007f3e0ff */
[----:B------:R1:W-:Y:S01]  /*5add0*/  LDGSTS.E [R6+0x13400], desc[UR4][R114.64], P0 ;  /* 0x1340000072067fae */ /* 0x0003e20008121844 */
[----:B------:R-:W-:Y:S01]  /*5ade0*/  IMAD.X R109, R107, 0x1, R0, P1 ;  /* 0x000000016b6d7824 */ /* 0x000fe200008e0600 */
[----:B------:R-:W-:-:S04]  /*5adf0*/  IADD3 R106, P1, R110, R2, RZ ;  /* 0x000000026e6a7210 */ /* 0x000fc80007f3e0ff */
[----:B------:R-:W-:Y:S01]  /*5ae00*/  LDGSTS.E [R6+0x13800], desc[UR4][R108.64], P0 ;  /* 0x138000006c067fae */ /* 0x000fe20008121844 */
[----:B------:R-:W-:Y:S01]  /*5ae10*/  IMAD.X R107, R111, 0x1, R0, P1 ;  /* 0x000000016f6b7824 */ /* 0x000fe200008e0600 */
[----:B------:R-:W-:-:S04]  /*5ae20*/  IADD3 R110, P1, R8, R2, RZ ;  /* 0x00000002086e7210 */ /* 0x000fc80007f3e0ff */
[----:B------:R-:W-:Y:S01]  /*5ae30*/  IADD3.X R111, R9, R0, RZ, P1, !PT ;  /* 0x00000000096f7210 */ /* 0x000fe20000ffe4ff */
[----:B------:R2:W-:Y:S01]  /*5ae40*/  LDGSTS.E [R6+0x13c00], desc[UR4][R106.64], P0 ;  /* 0x13c000006a067fae */ /* 0x0005e20008121844 */
[----:B------:R-:W-:-:S03]  /*5ae50*/  IADD3 R8, P1, R138, R2, RZ ;  /* 0x000000028a087210 */ /* 0x000fc60007f3e0ff */
[----:B------:R3:W-:Y:S02]  /*5ae60*/  LDGSTS.E [R6+0x14000], desc[UR4][R110.64], P0 ;  /* 0x140000006e067fae */ /* 0x0007e40008121844 */
[----:B------:R-:W-:Y:S01]  /*5ae70*/  IMAD.X R9, R139, 0x1, R0, P1 ;  /* 0x000000018b097824 */ /* 0x000fe200008e0600 */
[----:B------:R-:W-:-:S04]  /*5ae80*/  IADD3 R150, P1, R250, R2, RZ ;  /* 0x00000002fa967210 */ /* 0x000fc80007f3e0ff */
[----:B------:R-:W-:Y:S01]  /*5ae90*/  LDGSTS.E [R6+0x14400], desc[UR4][R8.64], P0 ;  /* 0x1440000008067fae */ /* 0x000fe20008121844 */
[----:B------:R-:W-:Y:S01]  /*5aea0*/  IMAD.X R250, R251, 0x1, R0, P1 ;  /* 0x00000001fbfa7824 */ /* 0x000fe200008e0600 */
[----:B------:R-:W-:-:S05]  /*5aeb0*/  IADD3 R149, P1, R242, R2, RZ ;  /* 0x00000002f2957210 */ /* 0x000fca0007f3e0ff */
[----:B------:R-:W-:Y:S01]  /*5aec0*/  IMAD.X R242, R243, 0x1, R0, P1 ;  /* 0x00000001f3f27824 */ /* 0x000fe200008e0600 */
[----:B------:R-:W-:-:S04]  /*5aed0*/  IADD3 R148, P1, R234, R2, RZ ;  /* 0x00000002ea947210 */ /* 0x000fc80007f3e0ff */
[----:B------:R-:W-:Y:S02]  /*5aee0*/  IADD3.X R234, R235, R0, RZ, P1, !PT ;  /* 0x00000000ebea7210 */ /* 0x000fe40000ffe4ff */
[----:B------:R-:W-:-:S05]  /*5aef0*/  IADD3 R147, P1, R226, R2, RZ ;  /* 0x00000002e2937210 */ /* 0x000fca0007f3e0ff */
[----:B------:R-:W-:Y:S01]  /*5af00*/  IMAD.X R226, R227, 0x1, R0, P1 ;  /* 0x00000001e3e27824 */ /* 0x000fe200008e0600 */
[----:B------:R-:W-:-:S05]  /*5af10*/  IADD3 R146, P1, R218, R2, RZ ;  /* 0x00000002da927210 */ /* 0x000fca0007f3e0ff */
        /* <DEDUP_REMOVED lines=19> */
[----:B------:R-:W-:-:S05]  /*5b050*/  IADD3 R7, P1, R7, R2, RZ ;  /* 0x0000000207077210 */ /* 0x000fca0007f3e0ff */
        /* <DEDUP_REMOVED lines=15> */
[----:B------:R1:W-:Y:S04]  /*5b150*/  STL.64 [R1+0xe58], R106 ;  /* 0x000e586a01007387 */ /* 0x0003e80000100a00 */
[----:B------:R2:W-:Y:S04]  /*5b160*/  STL.64 [R1+0xe38], R110 ;  /* 0x000e386e01007387 */ /* 0x0005e80000100a00 */
[----:B------:R3:W-:Y:S04]  /*5b170*/  STL.64 [R1+0xe18], R8 ;  /* 0x000e180801007387 */ /* 0x0007e80000100a00 */
[----:B----4-:R-:W4:Y:S04]  /*5b180*/  LDL.LU R113, [R1+0x1438] ;  /* 0x0014380001717983 */ /* 0x010f280000300800 */
[----:B-1----:R-:W4:Y:S04]  /*5b190*/  LDL.LU R106, [R1+0x145c] ;  /* 0x00145c00016a7983 */ /* 0x002f280000300800 */
[----:B------:R-:W4:Y:S04]  /*5b1a0*/  LDL.LU R109, [R1+0x147c] ;  /* 0x00147c00016d7983 */ /* 0x000f280000300800 */
[----:B------:R-:W4:Y:S04]  /*5b1b0*/  LDL.LU R107, [R1+0x1458] ;  /* 0x00145800016b7983 */ /* 0x000f280000300800 */
[----:B--2---:R-:W2:Y:S01]  /*5b1c0*/  LDL.LU R110, [R1+0x1478] ;  /* 0x00147800016e7983 */ /* 0x004ea20000300800 */
[----:B------:R-:W-:-:S02]  /*5b1d0*/  IMAD.MOV.U32 R251, RZ, RZ, R250 ;  /* 0x000000fffffb7224 */ /* 0x000fc400078e00fa */
[----:B------:R-:W-:Y:S01]  /*5b1e0*/  IMAD.MOV.U32 R250, RZ, RZ, R150 ;  /* 0x000000fffffa7224 */ /* 0x000fe200078e0096 */
[----:B------:R-:W2:Y:S01]  /*5b1f0*/  LDL.LU R112, [R1+0x1498] ;  /* 0x0014980001707983 */ /* 0x000ea20000300800 */
[----:B------:R-:W-:Y:S01]  /*5b200*/  IMAD.MOV.U32 R243, RZ, RZ, R242 ;  /* 0x000000fffff37224 */ /* 0x000fe200078e00f2 */
[----:B------:R-:W-:Y:S01]  /*5b210*/  MOV R242, R149 ;  /* 0x0000009500f27202 */ /* 0x000fe20000000f00 */
[----:B------:R-:W-:Y:S01]  /*5b220*/  IMAD.MOV.U32 R235, RZ, RZ, R234 ;  /* 0x000000ffffeb7224 */ /* 0x000fe200078e00ea */
[----:B------:R-:W2:Y:S01]  /*5b230*/  LDL.LU R111, [R1+0x149c] ;  /* 0x00149c00016f7983 */ /* 0x000ea20000300800 */
[----:B------:R-:W-:Y:S02]  /*5b240*/  IMAD.MOV.U32 R234, RZ, RZ, R148 ;  /* 0x000000ffffea7224 */ /* 0x000fe400078e0094 */
[----:B------:R-:W-:Y:S01]  /*5b250*/  IMAD.MOV.U32 R227, RZ, RZ, R226 ;  /* 0x000000ffffe37224 */ /* 0x000fe200078e00e2 */
[----:B------:R-:W-:Y:S01]  /*5b260*/  MOV R226, R147 ;  /* 0x0000009300e27202 */ /* 0x000fe20000000f00 */
[----:B------:R-:W-:Y:S01]  /*5b270*/  IMAD.MOV.U32 R219, RZ, RZ, R218 ;  /* 0x000000ffffdb7224 */ /* 0x000fe200078e00da */
[----:B------:R-:W-:Y:S01]  /*5b280*/  LDGSTS.E [R6+0x14800], desc[UR4][R250.64], P0 ;  /* 0x14800000fa067fae */ /* 0x000fe20008121844 */
[----:B------:R-:W-:-:S02]  /*5b290*/  IMAD.MOV.U32 R218, RZ, RZ, R146 ;  /* 0x000000ffffda7224 */ /* 0x000fc400078e0092 */
[----:B------:R-:W-:Y:S01]  /*5b2a0*/  IMAD.MOV.U32 R211, RZ, RZ, R210 ;  /* 0x000000ffffd37224 */ /* 0x000fe200078e00d2 */
[----:B------:R-:W-:Y:S01]  /*5b2b0*/  MOV R210, R145 ;  /* 0x0000009100d27202 */ /* 0x000fe20000000f00 */
[----:B------:R-:W-:Y:S01]  /*5b2c0*/  IMAD.MOV.U32 R203, RZ, RZ, R202 ;  /* 0x000000ffffcb7224 */ /* 0x000fe200078e00ca */
[----:B------:R-:W-:Y:S01]  /*5b2d0*/  LDGSTS.E [R6+0x14c00], desc[UR4][R242.64], P0 ;  /* 0x14c00000f2067fae */ /* 0x000fe20008121844 */
[----:B------:R-:W-:Y:S02]  /*5b2e0*/  IMAD.MOV.U32 R202, RZ, RZ, R144 ;  /* 0x000000ffffca7224 */ /* 0x000fe400078e0090 */
[----:B------:R-:W-:Y:S01]  /*5b2f0*/  IMAD.MOV.U32 R195, RZ, RZ, R194 ;  /* 0x000000ffffc37224 */ /* 0x000fe200078e00c2 */
[----:B------:R-:W-:Y:S01]  /*5b300*/  MOV R194, R143 ;  /* 0x0000008f00c27202 */ /* 0x000fe20000000f00 */
[----:B------:R-:W-:Y:S01]  /*5b310*/  IMAD.MOV.U32 R187, RZ, RZ, R186 ;  /* 0x000000ffffbb7224 */ /* 0x000fe200078e00ba */
[----:B------:R-:W-:Y:S01]  /*5b320*/  LDGSTS.E [R6+0x15000], desc[UR4][R234.64], P0 ;  /* 0x15000000ea067fae */ /* 0x000fe20008121844 */
[----:B------:R-:W-:-:S02]  /*5b330*/  IMAD.MOV.U32 R186, RZ, RZ, R142 ;  /* 0x000000ffffba7224 */ /* 0x000fc400078e008e */
[----:B------:R-:W-:Y:S01]  /*5b340*/  IMAD.MOV.U32 R179, RZ, RZ, R178 ;  /* 0x000000ffffb37224 */ /* 0x000fe200078e00b2 */
[----:B------:R-:W-:Y:S01]  /*5b350*/  LDGSTS.E [R6+0x15400], desc[UR4][R226.64], P0 ;  /* 0x15400000e2067fae */ /* 0x000fe20008121844 */
[----:B------:R-:W-:Y:S01]  /*5b360*/  MOV R178, R141 ;  /* 0x0000008d00b27202 */ /* 0x000fe20000000f00 */
[----:B------:R-:W-:Y:S02]  /*5b370*/  IMAD.MOV.U32 R171, RZ, RZ, R170 ;  /* 0x000000ffffab7224 */ /* 0x000fe400078e00aa */
[----:B------:R-:W-:Y:S01]  /*5b380*/  LDGSTS.E [R6+0x15800], desc[UR4][R218.64], P0 ;  /* 0x15800000da067fae */ /* 0x000fe20008121844 */
[----:B------:R-:W-:Y:S02]  /*5b390*/  IMAD.MOV.U32 R170, RZ, RZ, R140 ;  /* 0x000000ffffaa7224 */ /* 0x000fe400078e008c */
[----:B------:R-:W-:Y:S01]  /*5b3a0*/  IMAD.MOV.U32 R163, RZ, RZ, R162 ;  /* 0x000000ffffa37224 */ /* 0x000fe200078e00a2 */
[----:B------:R-:W-:Y:S01]  /*5b3b0*/  LDGSTS.E [R6+0x15c00], desc[UR4][R210.64], P0 ;  /* 0x15c00000d2067fae */ /* 0x000fe20008121844 */
[----:B------:R-:W-:Y:S01]  /*5b3c0*/  MOV R162, R139 ;  /* 0x0000008b00a27202 */ /* 0x000fe20000000f00 */
[----:B------:R-:W-:-:S02]  /*5b3d0*/  IMAD.MOV.U32 R155, RZ, RZ, R154 ;  /* 0x000000ffff9b7224 */ /* 0x000fc400078e009a */
[----:B------:R-:W-:Y:S01]  /*5b3e0*/  IMAD.MOV.U32 R19, RZ, RZ, R18 ;  /* 0x000000ffff137224 */ /* 0x000fe200078e0012 */
[----:B------:R-:W-:Y:S01]  /*5b3f0*/  LDGSTS.E [R6+0x16000], desc[UR4][R202.64], P0 ;  /* 0x16000000ca067fae */ /* 0x000fe20008121844 */
[----:B------:R-:W-:Y:S01]  /*5b400*/  IMAD.MOV.U32 R154, RZ, RZ, R138 ;  /* 0x000000ffff9a7224 */ /* 0x000fe200078e008a */
[----:B------:R-:W-:Y:S02]  /*5b410*/  MOV R18, R105 ;  /* 0x0000006900127202 */ /* 0x000fe40000000f00 */
[----:B------:R-:W2:Y:S04]  /*5b420*/  LDL.LU R108, [R1+0x14b8] ;  /* 0x0014b800016c7983 */ /* 0x000ea80000300800 */
[----:B------:R-:W-:Y:S04]  /*5b430*/  LDGSTS.E [R6+0x16400], desc[UR4][R194.64], P0 ;  /* 0x16400000c2067fae */ /* 0x000fe80008121844 */
[----:B------:R-:W2:Y:S04]  /*5b440*/  LDL.LU R105, [R1+0x14bc] ;  /* 0x0014bc0001697983 */ /* 0x000ea80000300800 */
[----:B------:R-:W-:Y:S01]  /*5b450*/  LDGSTS.E [R6+0x16800], desc[UR4][R186.64], P0 ;  /* 0x16800000ba067fae */ /* 0x000fe20008121844 */
[----:B------:R-:W-:-:S03]  /*5b460*/  IMAD.MOV.U32 R114, RZ, RZ, R7 ;  /* 0x000000ffff727224 */ /* 0x000fc600078e0007 */
[----:B------:R-:W-:Y:S01]  /*5b470*/  LDGSTS.E [R6+0x16c00], desc[UR4][R178.64], P0 ;  /* 0x16c00000b2067fae */ /* 0x000fe20008121844 */
[----:B------:R-:W-:-:S03]  /*5b480*/  LOP3.LUT R5, R10, 0x20, RZ, 0x3c, !PT ;  /* 0x000000200a057812 */ /* 0x000fc600078e3cff */
[----:B---3--:R-:W3:Y:S04]  /*5b490*/  LDL.LU R9, [R1+0x14d8] ;  /* 0x0014d80001097983 */ /* 0x008ee80000300800 */
[----:B------:R-:W-:Y:S04]  /*5b4a0*/  LDGSTS.E [R6+0x17000], desc[UR4][R170.64], P0 ;  /* 0x17000000aa067fae */ /* 0x000fe80008121844 */
[----:B------:R-:W3:Y:S04]  /*5b4b0*/  LDL.LU R8, [R1+0x14dc] ;  /* 0x0014dc0001087983 */ /* 0x000ee80000300800 */
[----:B------:R-:W-:Y:S04]  /*5b4c0*/  LDGSTS.E [R6+0x17400], desc[UR4][R162.64], P0 ;  /* 0x17400000a2067fae */ /* 0x000fe80008121844 */
[----:B------:R-:W-:Y:S04]  /*5b4d0*/  LDGSTS.E [R6+0x17800], desc[UR4][R154.64], P0 ;  /* 0x178000009a067fae */ /* 0x000fe80008121844 */
[----:B------:R-:W-:Y:S01]  /*5b4e0*/  LDGSTS.E [R6+0x17c00], desc[UR4][R18.64], P0 ;  /* 0x17c0000012067fae */ /* 0x000fe20008121844 */
[----:B------:R-:W-:-:S02]  /*5b4f0*/  VIADD R5, R5, UR8 ;  /* 0x0000000805057c36 */ /* 0x000fc40008000000 */
[----:B----4-:R-:W-:-:S05]  /*5b500*/  IMAD.X R113, R113, 0x1, R0, P1 ;  /* 0x0000000171717824 */ /* 0x010fca00008e0600 */
[----:B------:R-:W-:Y:S01]  /*5b510*/  STL [R1+0x1438], R113 ;  /* 0x0014387101007387 */ /* 0x000fe20000100800 */
[----:B------:R-:W-:-:S03]  /*5b520*/  IADD3 R106, P1, R106, R2, RZ ;  /* 0x000000026a6a7210 */ /* 0x000fc60007f3e0ff */
[----:B------:R-:W4:Y:S01]  /*5b530*/  LDL.LU R7, [R1+0x14f8] ;  /* 0x0014f80001077983 */ /* 0x000f220000300800 */
[----:B------:R-:W-:-:S03]  /*5b540*/  IADD3 R109, P2, R109, R2, RZ ;  /* 0x000000026d6d7210 */ /* 0x000fc60007f5e0ff */
[----:B------:R-:W4:Y:S01]  /*5b550*/  LDL.LU R6, [R1+0x14fc] ;  /* 0x0014fc0001067983 */ /* 0x000f220000300800 */
[----:B------:R-:W-:Y:S01]  /*5b560*/  MOV R115, R113 ;  /* 0x0000007100737202 */ /* 0x000fe20000000f00 */
[--C-:B------:R-:W-:Y:S02]  /*5b570*/  IMAD.X R107, R107, 0x1, R0.reuse, P1 ;  /* 0x000000016b6b7824 */ /* 0x100fe400008e0600 */
[----:B--2---:R-:W-:Y:S01]  /*5b580*/  IMAD.X R110, R110, 0x1, R0, P2 ;  /* 0x000000016e6e7824 */ /* 0x004fe200010e0600 */
[----:B------:R-:W-:Y:S04]  /*5b590*/  STL [R1+0x145c], R106 ;  /* 0x00145c6a01007387 */ /* 0x000fe80000100800 */
[----:B------:R1:W-:Y:S04]  /*5b5a0*/  LDGSTS.E [R5+0x100], desc[UR4][R114.64], P0 ;  /* 0x0010000072057fae */ /* 0x0003e80008121844 */
[----:B------:R2:W-:Y:S04]  /*5b5b0*/  STL [R1+0x1458], R107 ;  /* 0x0014586b01007387 */ /* 0x0005e80000100800 */
[----:B------:R-:W-:Y:S01]  /*5b5c0*/  STL [R1+0x147c], R109 ;  /* 0x00147c6d01007387 */ /* 0x000fe20000100800 */
[----:B-1----:R-:W-:Y:S01]  /*5b5d0*/  IMAD.MOV.U32 R114, RZ, RZ, R106 ;  /* 0x000000ffff727224 */ /* 0x002fe200078e006a */
[----:B------:R-:W-:-:S02]  /*5b5e0*/  MOV R115, R107 ;  /* 0x0000006b00737202 */ /* 0x000fc40000000f00 */
[----:B--2---:R-:W2:Y:S04]  /*5b5f0*/  LDL.LU R107, [R1+0x1518] ;  /* 0x00151800016b7983 */ /* 0x004ea80000300800 */
[----:B------:R1:W-:Y:S04]  /*5b600*/  STL [R1+0x1478], R110 ;  /* 0x0014786e01007387 */ /* 0x0003e80000100800 */
[----:B------:R-:W2:Y:S04]  /*5b610*/  LDL.LU R106, [R1+0x151c] ;  /* 0x00151c00016a7983 */ /* 0x000ea80000300800 */
[----:B------:R1:W-:Y:S02]  /*5b620*/  LDGSTS.E [R5+0x500], desc[UR4][R114.64], P0 ;  /* 0x0050000072057fae */ /* 0x0003e40008121844 */
[----:B-1----:R-:W-:-:S02]  /*5b630*/  IMAD.MOV.U32 R115, RZ, RZ, R110 ;  /* 0x000000ffff737224 */ /* 0x002fc400078e006e */
[----:B------:R-:W-:Y:S01]  /*5b640*/  IMAD.MOV.U32 R114, RZ, RZ, R109 ;  /* 0x000000ffff727224 */ /* 0x000fe200078e006d */
[----:B------:R-:W2:Y:S04]  /*5b650*/  LDL.LU R110, [R1+0x1538] ;  /* 0x00153800016e7983 */ /* 0x000ea80000300800 */
[----:B------:R-:W2:Y:S01]  /*5b660*/  LDL.LU R109, [R1+0x153c] ;  /* 0x00153c00016d7983 */ /* 0x000ea20000300800 */
[-C--:B------:R-:W-:Y:S02]  /*5b670*/  IADD3 R111, P1, R111, R2.reuse, RZ ;  /* 0x000000026f6f7210 */ /* 0x080fe40007f3e0ff */
[----:B------:R-:W-:Y:S01]  /*5b680*/  IADD3 R105, P2, R105, R2, RZ ;  /* 0x0000000269697210 */ /* 0x000fe20007f5e0ff */
[----:B------:R-:W-:Y:S02]  /*5b690*/  LDGSTS.E [R5+0x900], desc[UR4][R114.64], P0 ;  /* 0x0090000072057fae */ /* 0x000fe40008121844 */
[----:B------:R-:W-:-:S02]  /*5b6a0*/  IMAD.X R112, R112, 0x1, R0, P1 ;  /* 0x0000000170707824 */ /* 0x000fc400008e0600 */
[----:B------:R-:W-:Y:S02]  /*5b6b0*/  STL [R1+0x149c], R111 ;  /* 0x00149c6f01007387 */ /* 0x000fe40000100800 */
[----:B------:R-:W-:Y:S02]  /*5b6c0*/  IMAD.MOV.U32 R113, RZ, RZ, R112 ;  /* 0x000000ffff717224 */ /* 0x000fe400078e0070 */
[----:B------:R1:W-:Y:S01]  /*5b6d0*/  STL [R1+0x1498], R112 ;  /* 0x0014987001007387 */ /* 0x0003e20000100800 */
[----:B------:R-:W-:-:S03]  /*5b6e0*/  IADD3.X R108, R108, R0, RZ, P2, !PT ;  /* 0x000000006c6c7210 */ /* 0x000fc600017fe4ff */
[----:B------:R-:W-:Y:S01]  /*5b6f0*/  STL [R1+0x14bc], R105 ;  /* 0x0014bc6901007387 */ /* 0x000fe20000100800 */
[----:B-1----:R-:W-:Y:S01]  /*5b700*/  IMAD.MOV.U32 R112, RZ, RZ, R111 ;  /* 0x000000ffff707224 */ /* 0x002fe200078e006f */
[----:B---3--:R-:W-:Y:S02]  /*5b710*/  IADD3 R8, P1, R8, R2, RZ ;  /* 0x0000000208087210 */ /* 0x008fe40007f3e0ff */
[----:B------:R1:W-:Y:S04]  /*5b720*/  STL [R1+0x14b8], R108 ;  /* 0x0014b86c01007387 */ /* 0x0003e80000100800 */
[----:B------:R3:W-:Y:S01]  /*5b730*/  LDGSTS.E [R5+0xd00], desc[UR4][R112.64], P0 ;  /* 0x00d0000070057fae */ /* 0x0007e20008121844 */
[----:B------:R-:W-:Y:S02]  /*5b740*/  IMAD.X R9, R9, 0x1, R0, P1 ;  /* 0x0000000109097824 */ /* 0x000fe400008e0600 */
[----:B---3--:R-:W-:Y:S01]  /*5b750*/  IMAD.MOV.U32 R112, RZ, RZ, R105 ;  /* 0x000000ffff707224 */ /* 0x008fe200078e0069 */
[----:B------:R-:W-:-:S02]  /*5b760*/  MOV R113, R108 ;  /* 0x0000006c00717202 */ /* 0x000fc40000000f00 */
[----:B-1----:R-:W3:Y:S04]  /*5b770*/  LDL.LU R108, [R1+0x1558] ;  /* 0x00155800016c7983 */ /* 0x002ee80000300800 */
[----:B------:R-:W3:Y:S04]  /*5b780*/  LDL.LU R105, [R1+0x155c] ;  /* 0x00155c0001697983 */ /* 0x000ee80000300800 */
[----:B------:R-:W-:Y:S04]  /*5b790*/  STL [R1+0x14dc], R8 ;  /* 0x0014dc0801007387 */ /* 0x000fe80000100800 */
[----:B------:R1:W-:Y:S04]  /*5b7a0*/  LDGSTS.E [R5+0x1100], desc[UR4][R112.64], P0 ;  /* 0x0110000070057fae */ /* 0x0003e80008121844 */
[----:B------:R4:W-:Y:S01]  /*5b7b0*/  STL [R1+0x14d8], R9 ;  /* 0x0014d80901007387 */ /* 0x0009e20000100800 */
[----:B-1----:R-:W-:Y:S01]  /*5b7c0*/  MOV R113, R9 ;  /* 0x0000000900717202 */ /* 0x002fe20000000f00 */
[----:B------:R-:W-:-:S05]  /*5b7d0*/  IMAD.MOV.U32 R112, RZ, RZ, R8 ;  /* 0x000000ffff707224 */ /* 0x000fca00078e0008 */
[----:B------:R1:W-:Y:S01]  /*5b7e0*/  LDGSTS.E [R5+0x1500], desc[UR4][R112.64], P0 ;  /* 0x0150000070057fae */ /* 0x0003e20008121844 */
[----:B----4-:R-:W-:-:S05]  /*5b7f0*/  IADD3 R6, P2, R6, R2, RZ ;  /* 0x0000000206067210 */ /* 0x010fca0007f5e0ff */
[----:B------:R-:W-:Y:S01]  /*5b800*/  IMAD.X R7, R7, 0x1, R0, P2 ;  /* 0x0000000107077824 */ /* 0x000fe200010e0600 */
[----:B------:R-:W-:Y:S04]  /*5b810*/  STL [R1+0x14fc], R6 ;  /* 0x0014fc0601007387 */ /* 0x000fe80000100800 */
[----:B------:R-:W4:Y:S04]  /*5b820*/  LDL.LU R9, [R1+0x1578] ;  /* 0x0015780001097983 */ /* 0x000f280000300800 */
[----:B------:R1:W-:Y:S04]  /*5b830*/  STL [R1+0x14f8], R7 ;  /* 0x0014f80701007387 */ /* 0x0003e80000100800 */
[----:B------:R-:W4:Y:S01]  /*5b840*/  LDL.LU R8, [R1+0x157c] ;  /* 0x00157c0001087983 */ /* 0x000f220000300800 */
[----:B-1----:R-:W-:-:S02]  /*5b850*/  IMAD.MOV.U32 R112, RZ, RZ, R6 ;  /* 0x000000ffff707224 */ /* 0x002fc400078e0006 */
[----:B------:R-:W-:Y:S02]  /*5b860*/  IMAD.MOV.U32 R113, RZ, RZ, R7 ;  /* 0x000000ffff717224 */ /* 0x000fe400078e0007 */
[----:B------:R-:W4:Y:S04]  /*5b870*/  LDL.LU R7, [R1+0x1598] ;  /* 0x0015980001077983 */ /* 0x000f280000300800 */
[----:B------:R-:W4:Y:S01]  /*5b880*/  LDL.LU R6, [R1+0x159c] ;  /* 0x00159c0001067983 */ /* 0x000f220000300800 */
[----:B--2---:R-:W-:-:S03]  /*5b890*/  IADD3 R106, P1, R106, R2, RZ ;  /* 0x000000026a6a7210 */ /* 0x004fc60007f3e0ff */
[----:B------:R1:W-:Y:S02]  /*5b8a0*/  LDGSTS.E [R5+0x1900], desc[UR4][R112.64], P0 ;  /* 0x0190000070057fae */ /* 0x0003e40008121844 */
[----:B------:R-:W-:Y:S02]  /*5b8b0*/  IMAD.X R107, R107, 0x1, R0, P1 ;  /* 0x000000016b6b7824 */ /* 0x000fe400008e0600 */
[----:B------:R-:W-:Y:S04]  /*5b8c0*/  STL [R1+0x151c], R106 ;  /* 0x00151c6a01007387 */ /* 0x000fe80000100800 */
[----:B------:R2:W-:Y:S01]  /*5b8d0*/  STL [R1+0x1518], R107 ;  /* 0x0015186b01007387 */ /* 0x0005e20000100800 */
[----:B-1----:R-:W-:Y:S01]  /*5b8e0*/  IMAD.MOV.U32 R113, RZ, RZ, R107 ;  /* 0x000000ffff717224 */ /* 0x002fe200078e006b */
[----:B------:R-:W-:-:S04]  /*5b8f0*/  IADD3 R109, P2, R109, R2, RZ ;  /* 0x000000026d6d7210 */ /* 0x000fc80007f5e0ff */
[----:B------:R-:W-:Y:S01]  /*5b900*/  IADD3.X R110, R110, R0, RZ, P2, !PT ;  /* 0x000000006e6e7210 */ /* 0x000fe200017fe4ff */
[----:B------:R-:W-:Y:S01]  /*5b910*/  STL [R1+0x153c], R109 ;  /* 0x00153c6d01007387 */ /* 0x000fe20000100800 */
[----:B------:R-:W-:-:S03]  /*5b920*/  IMAD.MOV.U32 R112, RZ, RZ, R106 ;  /* 0x000000ffff707224 */ /* 0x000fc600078e006a */
[----:B--2---:R-:W2:Y:S04]  /*5b930*/  LDL.LU R107, [R1+0x15b8] ;  /* 0x0015b800016b7983 */ /* 0x004ea80000300800 */
[----:B------:R1:W-:Y:S04]  /*5b940*/  STL [R1+0x1538], R110 ;  /* 0x0015386e01007387 */ /* 0x0003e80000100800 */
[----:B------:R-:W2:Y:S04]  /*5b950*/  LDL.LU R106, [R1+0x15bc] ;  /* 0x0015bc00016a7983 */ /* 0x000ea80000300800 */
[----:B------:R-:W-:Y:S01]  /*5b960*/  LDGSTS.E [R5+0x1d00], desc[UR4][R112.64], P0 ;  /* 0x01d0000070057fae */ /* 0x000fe20008121844 */
[----:B------:R-:W-:Y:S01]  /*5b970*/  IMAD.MOV.U32 R114, RZ, RZ, R109 ;  /* 0x000000ffff727224 */ /* 0x000fe200078e006d */
[----:B------:R-:W-:-:S05]  /*5b980*/  MOV R115, R110 ;  /* 0x0000006e00737202 */ /* 0x000fca0000000f00 */
[----:B------:R3:W-:Y:S04]  /*5b990*/  LDGSTS.E [R5+0x2100], desc[UR4][R114.64], P0 ;  /* 0x0210000072057fae */ /* 0x0007e80008121844 */
[----:B------:R-:W2:Y:S04]  /*5b9a0*/  LDL.LU R112, [R1+0x15d8] ;  /* 0x0015d80001707983 */ /* 0x000ea80000300800 */
[----:B------:R-:W2:Y:S04]  /*5b9b0*/  LDL.LU R111, [R1+0x15dc] ;  /* 0x0015dc00016f7983 */ /* 0x000ea80000300800 */
[----:B-1----:R-:W2:Y:S04]  /*5b9c0*/  LDL.LU R110, [R1+0x15f8] ;  /* 0x0015f800016e7983 */ /* 0x002ea80000300800 */
[----:B------:R-:W2:Y:S01]  /*5b9d0*/  LDL.LU R109, [R1+0x15fc] ;  /* 0x0015fc00016d7983 */ /* 0x000ea20000300800 */
[----:B---3--:R-:W-:-:S05]  /*5b9e0*/  IADD3 R105, P1, R105, R2, RZ ;  /* 0x0000000269697210 */ /* 0x008fca0007f3e0ff */
[----:B------:R-:W-:Y:S01]  /*5b9f0*/  IMAD.X R108, R108, 0x1, R0, P1 ;  /* 0x000000016c6c7824 */ /* 0x000fe200008e0600 */
[----:B------:R-:W-:Y:S01]  /*5ba00*/  STL [R1+0x155c], R105 ;  /* 0x00155c6901007387 */ /* 0x000fe20000100800 */
[----:B------:R-:W-:-:S03]  /*5ba10*/  IMAD.MOV.U32 R114, RZ, RZ, R105 ;  /* 0x000000ffff727224 */ /* 0x000fc600078e0069 */
[----:B------:R1:W-:Y:S01]  /*5ba20*/  STL [R1+0x1558], R108 ;  /* 0x0015586c01007387 */ /* 0x0003e20000100800 */
[----:B------:R-:W-:-:S05]  /*5ba30*/  MOV R115, R108 ;  /* 0x0000006c00737202 */ /* 0x000fca0000000f00 */
[----:B------:R3:W-:Y:S01]  /*5ba40*/  LDGSTS.E [R5+0x2500], desc[UR4][R114.64], P0 ;  /* 0x0250000072057fae */ /* 0x0007e20008121844 */
[----:B----4-:R-:W-:-:S05]  /*5ba50*/  IADD3 R8, P2, R8, R2, RZ ;  /* 0x0000000208087210 */ /* 0x010fca0007f5e0ff */
[----:B------:R-:W-:Y:S01]  /*5ba60*/  IMAD.X R9, R9, 0x1, R0, P2 ;  /* 0x0000000109097824 */ /* 0x000fe200010e0600 */
[----:B------:R-:W-:Y:S04]  /*5ba70*/  STL [R1+0x157c], R8 ;  /* 0x00157c0801007387 */ /* 0x000fe80000100800 */
[----:B-1----:R-:W4:Y:S01]  /*5ba80*/  LDL.LU R108, [R1+0x1618] ;  /* 0x00161800016c7983 */ /* 0x002f220000300800 */
[----:B---3--:R-:W-:-:S03]  /*5ba90*/  IMAD.MOV.U32 R115, RZ, RZ, R9 ;  /* 0x000000ffff737224 */ /* 0x008fc600078e0009 */
[----:B------:R1:W-:Y:S01]  /*5baa0*/  STL [R1+0x1578], R9 ;  /* 0x0015780901007387 */ /* 0x0003e20000100800 */
[----:B------:R-:W-:-:S03]  /*5bab0*/  IADD3 R6, P1, R6, R2, RZ ;  /* 0x0000000206067210 */ /* 0x000fc60007f3e0ff */
[----:B------:R-:W3:Y:S01]  /*5bac0*/  LDL.LU R105, [R1+0x161c] ;  /* 0x00161c0001697983 */ /* 0x000ee20000300800 */
[----:B------:R-:W-:-:S03]  /*5bad0*/  IMAD.MOV.U32 R114, RZ, RZ, R8 ;  /* 0x000000ffff727224 */ /* 0x000fc600078e0008 */
[----:B-1----:R-:W4:Y:S01]  /*5bae0*/  LDL.LU R9, [R1+0x1638] ;  /* 0x0016380001097983 */ /* 0x002f220000300800 */
[----:B------:R-:W-:-:S03]  /*5baf0*/  IMAD.X R7, R7, 0x1, R0, P1 ;  /* 0x0000000107077824 */ /* 0x000fc600008e0600 */
[----:B------:R-:W4:Y:S04]  /*5bb00*/  LDL.LU R8, [R1+0x163c] ;  /* 0x00163c0001087983 */ /* 0x000f280000300800 */
[----:B------:R1:W-:Y:S04]  /*5bb10*/  LDGSTS.E [R5+0x2900], desc[UR4][R114.64], P0 ;  /* 0x0290000072057fae */ /* 0x0003e80008121844 */
[----:B------:R-:W-:Y:S04]  /*5bb20*/  STL [R1+0x159c], R6 ;  /* 0x00159c0601007387 */ /* 0x000fe80000100800 */
[----:B------:R2:W-:Y:S01]  /*5bb30*/  STL [R1+0x1598], R7 ;  /* 0x0015980701007387 */ /* 0x0005e20000100800 */
[----:B-1----:R-:W-:-:S02]  /*5bb40*/  IMAD.MOV.U32 R114, RZ, RZ, R6 ;  /* 0x000000ffff727224 */ /* 0x002fc400078e0006 */
[----:B------:R-:W-:-:S05]  /*5bb50*/  IMAD.MOV.U32 R115, RZ, RZ, R7 ;  /* 0x000000ffff737224 */ /* 0x000fca00078e0007 */
[----:B------:R1:W-:Y:S01]  /*5bb60*/  LDGSTS.E [R5+0x2d00], desc[UR4][R114.64], P0 ;  /* 0x02d0000072057fae */ /* 0x0003e20008121844 */
[----:B--2---:R-:W-:-:S04]  /*5bb70*/  IADD3 R106, P2, R106, R2, RZ ;  /* 0x000000026a6a7210 */ /* 0x004fc80007f5e0ff */
[----:B------:R-:W-:Y:S01]  /*5bb80*/  IADD3.X R107, R107, R0, RZ, P2, !PT ;  /* 0x000000006b6b7210 */ /* 0x000fe200017fe4ff */
[----:B------:R-:W-:Y:S04]  /*5bb90*/  STL [R1+0x15bc], R106 ;  /* 0x0015bc6a01007387 */ /* 0x000fe80000100800 */
[----:B------:R-:W2:Y:S01]  /*5bba0*/  LDL.LU R7, [R1+0x1658] ;  /* 0x0016580001077983 */ /* 0x000ea20000300800 */
[----:B-1----:R-:W-:-:S03]  /*5bbb0*/  MOV R115, R107 ;  /* 0x0000006b00737202 */ /* 0x002fc60000000f00 */
[----:B------:R1:W-:Y:S01]  /*5bbc0*/  STL [R1+0x15b8], R107 ;  /* 0x0015b86b01007387 */ /* 0x0003e20000100800 */
[----:B------:R-:W-:-:S03]  /*5bbd0*/  IMAD.MOV.U32 R114, RZ, RZ, R106 ;  /* 0x000000ffff727224 */ /* 0x000fc600078e006a */
[----:B------:R-:W2:Y:S01]  /*5bbe0*/  LDL.LU R6, [R1+0x165c] ;  /* 0x00165c0001067983 */ /* 0x000ea20000300800 */
[----:B------:R-:W-:-:S03]  /*5bbf0*/  IADD3 R111, P1, R111, R2, RZ ;  /* 0x000000026f6f7210 */ /* 0x000fc60007f3e0ff */
[----:B------:R-:W-:Y:S04]  /*5bc00*/  LDGSTS.E [R5+0x3100], desc[UR4][R114.64], P0 ;  /* 0x0310000072057fae */ /* 0x000fe80008121844 */
[----:B-1----:R-:W2:Y:S04]  /*5bc10*/  LDL.LU R107, [R1+0x1678] ;  /* 0x00167800016b7983 */ /* 0x002ea80000300800 */
[----:B------:R-:W2:Y:S01]  /*5bc20*/  LDL.LU R106, [R1+0x167c] ;  /* 0x00167c00016a7983 */ /* 0x000ea20000300800 */
[----:B------:R-:W-:Y:S01]  /*5bc30*/  IMAD.X R112, R112, 0x1, R0, P1 ;  /* 0x0000000170707824 */ /* 0x000fe200008e0600 */
[----:B------:R-:W-:-:S02]  /*5bc40*/  IADD3 R109, P2, R109, R2, RZ ;  /* 0x000000026d6d7210 */ /* 0x000fc40007f5e0ff */
[----:B------:R-:W-:Y:S01]  /*5bc50*/  STL [R1+0x15dc], R111 ;  /* 0x0015dc6f01007387 */ /* 0x000fe20000100800 */
[----:B------:R-:W-:-:S03]  /*5bc60*/  IMAD.MOV.U32 R113, RZ, RZ, R112 ;  /* 0x000000ffff717224 */ /* 0x000fc600078e0070 */
[----:B------:R1:W-:Y:S01]  /*5bc70*/  STL [R1+0x15d8], R112 ;  /* 0x0015d87001007387 */ /* 0x0003e20000100800 */
[----:B------:R-:W-:-:S03]  /*5bc80*/  IMAD.X R110, R110, 0x1, R0, P2 ;  /* 0x000000016e6e7824 */ /* 0x000fc600010e0600 */
[----:B------:R-:W-:Y:S01]  /*5bc90*/  STL [R1+0x15fc], R109 ;  /* 0x0015fc6d01007387 */ /* 0x000fe20000100800 */
[----:B-1----:R-:W-:-:S03]  /*5bca0*/  MOV R112, R111 ;  /* 0x0000006f00707202 */ /* 0x002fc60000000f00 */
[----:B------:R1:W-:Y:S04]  /*5bcb0*/  STL [R1+0x15f8], R110 ;  /* 0x0015f86e01007387 */ /* 0x0003e80000100800 */
[----:B------:R1:W-:Y:S02]  /*5bcc0*/  LDGSTS.E [R5+0x3500], desc[UR4][R112.64], P0 ;  /* 0x0350000070057fae */ /* 0x0003e40008121844 */
[----:B-1----:R-:W-:Y:S02]  /*5bcd0*/  IMAD.MOV.U32 R112, RZ, RZ, R109 ;  /* 0x000000ffff707224 */ /* 0x002fe400078e006d */
[----:B------:R-:W-:Y:S02]  /*5bce0*/  IMAD.MOV.U32 R113, RZ, RZ, R110 ;  /* 0x000000ffff717224 */ /* 0x000fe400078e006e */
[----:B------:R-:W2:Y:S04]  /*5bcf0*/  LDL.LU R110, [R1+0x1698] ;  /* 0x00169800016e7983 */ /* 0x000ea80000300800 */
[----:B------:R-:W2:Y:S04]  /*5bd00*/  LDL.LU R109, [R1+0x169c] ;  /* 0x00169c00016d7983 */ /* 0x000ea80000300800 */
[----:B------:R1:W-:Y:S01]  /*5bd10*/  LDGSTS.E [R5+0x3900], desc[UR4][R112.64], P0 ;  /* 0x0390000070057fae */ /* 0x0003e20008121844 */
[----:B---3--:R-:W-:-:S05]  /*5bd20*/  IADD3 R105, P1, R105, R2, RZ ;  /* 0x0000000269697210 */ /* 0x008fca0007f3e0ff */
[----:B----4-:R-:W-:Y:S01]  /*5bd30*/  IMAD.X R108, R108, 0x1, R0, P1 ;  /* 0x000000016c6c7824 */ /* 0x010fe200008e0600 */
[----:B------:R-:W-:Y:S01]  /*5bd40*/  IADD3 R8, P2, R8, R2, RZ ;  /* 0x0000000208087210 */ /* 0x000fe20007f5e0ff */
[----:B------:R-:W-:Y:S03]  /*5bd50*/  STL [R1+0x161c], R105 ;  /* 0x00161c6901007387 */ /* 0x000fe60000100800 */
[----:B------:R-:W-:Y:S01]  /*5bd60*/  IADD3.X R9, R9, R0, RZ, P2, !PT ;  /* 0x0000000009097210 */ /* 0x000fe200017fe4ff */
[----:B------:R3:W-:Y:S01]  /*5bd70*/  STL [R1+0x1618], R108 ;  /* 0x0016186c01007387 */ /* 0x0007e20000100800 */
[----:B-1----:R-:W-:-:S03]  /*5bd80*/  IMAD.MOV.U32 R113, RZ, RZ, R108 ;  /* 0x000000ffff717224 */ /* 0x002fc600078e006c */
[----:B------:R-:W-:Y:S01]  /*5bd90*/  STL [R1+0x163c], R8 ;  /* 0x00163c0801007387 */ /* 0x000fe20000100800 */
[----:B------:R-:W-:-:S03]  /*5bda0*/  IMAD.MOV.U32 R112, RZ, RZ, R105 ;  /* 0x000000ffff707224 */ /* 0x000fc600078e0069 */
[----:B---3--:R-:W3:Y:S04]  /*5bdb0*/  LDL.LU R108, [R1+0x16b8] ;  /* 0x0016b800016c7983 */ /* 0x008ee80000300800 */
[----:B------:R1:W-:Y:S04]  /*5bdc0*/  STL [R1+0x1638], R9 ;  /* 0x0016380901007387 */ /* 0x0003e80000100800 */
[----:B------:R-:W4:Y:S04]  /*5bdd0*/  LDL.LU R105, [R1+0x16bc] ;  /* 0x0016bc0001697983 */ /* 0x000f280000300800 */
[----:B------:R1:W-:Y:S01]  /*5bde0*/  LDGSTS.E [R5+0x3d00], desc[UR4][R112.64], P0 ;  /* 0x03d0000070057fae */ /* 0x0003e20008121844 */
[----:B--2---:R-:W-:Y:S01]  /*5bdf0*/  IADD3 R6, P1, R6, R2, RZ ;  /* 0x0000000206067210 */ /* 0x004fe20007f3e0ff */
[----:B-1----:R-:W-:Y:S01]  /*5be00*/  IMAD.MOV.U32 R112, RZ, RZ, R8 ;  /* 0x000000ffff707224 */ /* 0x002fe200078e0008 */
[----:B------:R-:W-:-:S02]  /*5be10*/  MOV R113, R9 ;  /* 0x0000000900717202 */ /* 0x000fc40000000f00 */
[----:B------:R-:W2:Y:S01]  /*5be20*/  LDL.LU R9, [R1+0x16d8] ;  /* 0x0016d80001097983 */ /* 0x000ea20000300800 */
[----:B------:R-:W-:-:S03]  /*5be30*/  IMAD.X R7, R7, 0x1, R0, P1 ;  /* 0x0000000107077824 */ /* 0x000fc600008e0600 */
[----:B------:R-:W2:Y:S01]  /*5be40*/  LDL.LU R8, [R1+0x16dc] ;  /* 0x0016dc0001087983 */ /* 0x000ea20000300800 */
[----:B------:R-:W-:-:S03]  /*5be50*/  IADD3 R106, P2, R106, R2, RZ ;  /* 0x000000026a6a7210 */ /* 0x000fc60007f5e0ff */
[----:B------:R-:W-:Y:S02]  /*5be60*/  STL [R1+0x165c], R6 ;  /* 0x00165c0601007387 */ /* 0x000fe40000100800 */
[----:B------:R-:W-:Y:S02]  /*5be70*/  IMAD.X R107, R107, 0x1, R0, P2 ;  /* 0x000000016b6b7824 */ /* 0x000fe400010e0600 */
[----:B------:R1:W-:Y:S04]  /*5be80*/  LDGSTS.E [R5+0x4100], desc[UR4][R112.64], P0 ;  /* 0x0410000070057fae */ /* 0x0003e80008121844 */
[----:B------:R1:W-:Y:S04]  /*5be90*/  STL [R1+0x1658], R7 ;  /* 0x0016580701007387 */ /* 0x0003e80000100800 */
[----:B------:R-:W-:Y:S01]  /*5bea0*/  STL [R1+0x167c], R106 ;  /* 0x00167c6a01007387 */ /* 0x000fe20000100800 */
[----:B-1----:R-:W-:Y:S01]  /*5beb0*/  MOV R113, R7 ;  /* 0x0000000700717202 */ /* 0x002fe20000000f00 */
[----:B------:R-:W-:-:S02]  /*5bec0*/  IMAD.MOV.U32 R112, RZ, RZ, R6 ;  /* 0x000000ffff707224 */ /* 0x000fc400078e0006 */
[----:B------:R-:W2:Y:S04]  /*5bed0*/  LDL.LU R7, [R1+0x16f8] ;  /* 0x0016f80001077983 */ /* 0x000ea80000300800 */
[----:B------:R1:W-:Y:S04]  /*5bee0*/  STL [R1+0x1678], R107 ;  /* 0x0016786b01007387 */ /* 0x0003e80000100800 */
[----:B------:R-:W2:Y:S01]  /*5bef0*/  LDL.LU R6, [R1+0x16fc] ;  /* 0x0016fc0001067983 */ /* 0x000ea20000300800 */
[----:B------:R-:W-:-:S03]  /*5bf00*/  IMAD.MOV.U32 R114, RZ, RZ, R106 ;  /* 0x000000ffff727224 */ /* 0x000fc600078e006a */
[----:B------:R-:W-:Y:S01]  /*5bf10*/  LDGSTS.E [R5+0x4500], desc[UR4][R112.64], P0 ;  /* 0x0450000070057fae */ /* 0x000fe20008121844 */
[----:B------:R-:W-:-:S05]  /*5bf20*/  IMAD.MOV.U32 R115, RZ, RZ, R107 ;  /* 0x000000ffff737224 */ /* 0x000fca00078e006b */
[----:B------:R1:W-:Y:S01]  /*5bf30*/  LDGSTS.E [R5+0x4900], desc[UR4][R114.64], P0 ;  /* 0x0490000072057fae */ /* 0x0003e20008121844 */
[----:B------:R-:W-:-:S03]  /*5bf40*/  IADD3 R109, P1, R109, R2, RZ ;  /* 0x000000026d6d7210 */ /* 0x000fc60007f3e0ff */
[----:B------:R-:W2:Y:S04]  /*5bf50*/  LDL.LU R112, [R1+0x1718] ;  /* 0x0017180001707983 */ /* 0x000ea80000300800 */
[----:B------:R-:W2:Y:S01]  /*5bf60*/  LDL.LU R111, [R1+0x171c] ;  /* 0x00171c00016f7983 */ /* 0x000ea20000300800 */
[----:B------:R-:W-:-:S03]  /*5bf70*/  IMAD.X R110, R110, 0x1, R0, P1 ;  /* 0x000000016e6e7824 */ /* 0x000fc600008e0600 */
[----:B-1----:R-:W2:Y:S01]  /*5bf80*/  LDL.LU R107, [R1+0x1738] ;  /* 0x00173800016b7983 */ /* 0x002ea20000300800 */
[----:B------:R-:W-:Y:S02]  /*5bf90*/  IMAD.MOV.U32 R114, RZ, RZ, R109 ;  /* 0x000000ffff727224 */ /* 0x000fe400078e006d */
[----:B------:R-:W-:Y:S01]  /*5bfa0*/  IMAD.MOV.U32 R115, RZ, RZ, R110 ;  /* 0x000000ffff737224 */ /* 0x000fe200078e006e */
[----:B------:R-:W2:Y:S04]  /*5bfb0*/  LDL.LU R106, [R1+0x173c] ;  /* 0x00173c00016a7983 */ /* 0x000ea80000300800 */
[----:B------:R-:W-:Y:S04]  /*5bfc0*/  STL [R1+0x169c], R109 ;  /* 0x00169c6d01007387 */ /* 0x000fe80000100800 */
[----:B------:R1:W-:Y:S04]  /*5bfd0*/  STL [R1+0x1698], R110 ;  /* 0x0016986e01007387 */ /* 0x0003e80000100800 */
[----:B------:R1:W-:Y:S01]  /*5bfe0*/  LDGSTS.E [R5+0x4d00], desc[UR4][R114.64], P0 ;  /* 0x04d0000072057fae */ /* 0x0003e20008121844 */
[----:B----4-:R-:W-:-:S04]  /*5bff0*/  IADD3 R105, P2, R105, R2, RZ ;  /* 0x0000000269697210 */ /* 0x010fc80007f5e0ff */
[----:B---3--:R-:W-:Y:S01]  /*5c000*/  IADD3.X R108, R108, R0, RZ, P2, !PT ;  /* 0x000000006c6c7210 */ /* 0x008fe200017fe4ff */
[----:B------:R-:W-:Y:S04]  /*5c010*/  STL [R1+0x16bc], R105 ;  /* 0x0016bc6901007387 */ /* 0x000fe80000100800 */
[----:B-1----:R-:W3:Y:S01]  /*5c020*/  LDL.LU R110, [R1+0x1758] ;  /* 0x00175800016e7983 */ /* 0x002ee20000300800 */
[----:B------:R-:W-:-:S03]  /*5c030*/  MOV R115, R108 ;  /* 0x0000006c00737202 */ /* 0x000fc60000000f00 */
[----:B------:R1:W-:Y:S01]  /*5c040*/  STL [R1+0x16b8], R108 ;  /* 0x0016b86c01007387 */ /* 0x0003e20000100800 */
[----:B------:R-:W-:-:S03]  /*5c050*/  IMAD.MOV.U32 R114, RZ, RZ, R105 ;  /* 0x000000ffff727224 */ /* 0x000fc600078e0069 */
[----:B------:R-:W4:Y:S04]  /*5c060*/  LDL.LU R109, [R1+0x175c] ;  /* 0x00175c00016d7983 */ /* 0x000f280000300800 */
[----:B------:R2:W-:Y:S04]  /*5c070*/  LDGSTS.E [R5+0x5100], desc[UR4][R114.64], P0 ;  /* 0x0510000072057fae */ /* 0x0005e80008121844 */
[----:B-1----:R-:W3:Y:S01]  /*5c080*/  LDL.LU R108, [R1+0x1778] ;  /* 0x00177800016c7983 */ /* 0x002ee20000300800 */
[----:B--2---:R-:W-:-:S03]  /*5c090*/  IADD3 R8, P1, R8, R2, RZ ;  /* 0x0000000208087210 */ /* 0x004fc60007f3e0ff */
[----:B------:R-:W2:Y:S02]  /*5c0a0*/  LDL.LU R105, [R1+0x177c] ;  /* 0x00177c0001697983 */ /* 0x000ea40000300800 */
[----:B------:R-:W-:Y:S02]  /*5c0b0*/  IMAD.X R9, R9, 0x1, R0, P1 ;  /* 0x0000000109097824 */ /* 0x000fe400008e0600 */
[----:B------:R-:W-:Y:S01]  /*5c0c0*/  STL [R1+0x16dc], R8 ;  /* 0x0016dc0801007387 */ /* 0x000fe20000100800 */
[----:B------:R-:W-:-:S03]  /*5c0d0*/  IMAD.MOV.U32 R114, RZ, RZ, R8 ;  /* 0x000000ffff727224 */ /* 0x000fc600078e0008 */
[----:B------:R1:W-:Y:S01]  /*5c0e0*/  STL [R1+0x16d8], R9 ;  /* 0x0016d80901007387 */ /* 0x0003e20000100800 */
[----:B------:R-:W-:-:S05]  /*5c0f0*/  MOV R115, R9 ;  /* 0x0000000900737202 */ /* 0x000fca0000000f00 */
[----:B------:R1:W-:Y:S01]  /*5c100*/  LDGSTS.E [R5+0x5500], desc[UR4][R114.64], P0 ;  /* 0x0550000072057fae */ /* 0x0003e20008121844 */
[----:B------:R-:W-:-:S05]  /*5c110*/  IADD3 R6, P2, R6, R2, RZ ;  /* 0x0000000206067210 */ /* 0x000fca0007f5e0ff */
[----:B------:R-:W-:Y:S01]  /*5c120*/  IMAD.X R7, R7, 0x1, R0, P2 ;  /* 0x0000000107077824 */ /* 0x000fe200010e0600 */
[----:B------:R-:W-:Y:S04]  /*5c130*/  STL [R1+0x16fc], R6 ;  /* 0x0016fc0601007387 */ /* 0x000fe80000100800 */
[----:B-1----:R-:W2:Y:S01]  /*5c140*/  LDL.LU R9, [R1+0x1798] ;  /* 0x0017980001097983 */ /* 0x002ea20000300800 */
[----:B------:R-:W-:-:S03]  /*5c150*/  IMAD.MOV.U32 R115, RZ, RZ, R7 ;  /* 0x000000ffff737224 */ /* 0x000fc600078e0007 */
        /* <DEDUP_REMOVED lines=10> */
[----:B------:R-:W-:Y:S01]  /*5c200*/  IMAD.MOV.U32 R113, RZ, RZ, R112 ;  /* 0x000000ffff717224 */ /* 0x000fe200078e0070 */
[----:B------:R-:W-:Y:S02]  /*5c210*/  IADD3.X R107, R107, R0, RZ, P2, !PT ;  /* 0x000000006b6b7210 */ /* 0x000fe400017fe4ff */
[----:B------:R1:W-:Y:S04]  /*5c220*/  STL [R1+0x1718], R112 ;  /* 0x0017187001007387 */ /* 0x0003e80000100800 */
[----:B------:R-:W-:Y:S01]  /*5c230*/  STL [R1+0x173c], R106 ;  /* 0x00173c6a01007387 */ /* 0x000fe20000100800 */
[----:B-1----:R-:W-:-:S03]  /*5c240*/  IMAD.MOV.U32 R112, RZ, RZ, R111 ;  /* 0x000000ffff707224 */ /* 0x002fc600078e006f */
[----:B------:R1:W-:Y:S04]  /*5c250*/  STL [R1+0x1738], R107 ;  /* 0x0017386b01007387 */ /* 0x0003e80000100800 */
[----:B------:R1:W-:Y:S02]  /*5c260*/  LDGSTS.E [R5+0x5d00], desc[UR4][R112.64], P0 ;  /* 0x05d0000070057fae */ /* 0x0003e40008121844 */
[----:B-1----:R-:W-:Y:S01]  /*5c270*/  IMAD.MOV.U32 R112, RZ, RZ, R106 ;  /* 0x000000ffff707224 */ /* 0x002fe200078e006a */
[----:B------:R-:W-:Y:S02]  /*5c280*/  MOV R113, R107 ;  /* 0x0000006b00717202 */ /* 0x000fe40000000f00 */
[----:B------:R-:W2:Y:S04]  /*5c290*/  LDL.LU R107, [R1+0x17d8] ;  /* 0x0017d800016b7983 */ /* 0x000ea80000300800 */
[----:B------:R-:W2:Y:S04]  /*5c2a0*/  LDL.LU R106, [R1+0x17dc] ;  /* 0x0017dc00016a7983 */ /* 0x000ea80000300800 */
[----:B------:R-:W-:Y:S01]  /*5c2b0*/  LDGSTS.E [R5+0x6100], desc[UR4][R112.64], P0 ;  /* 0x0610000070057fae */ /* 0x000fe20008121844 */
[----:B----4-:R-:W-:-:S05]  /*5c2c0*/  IADD3 R109, P1, R109, R2, RZ ;  /* 0x000000026d6d7210 */ /* 0x010fca0007f3e0ff */
[----:B---3--:R-:W-:Y:S01]  /*5c2d0*/  IMAD.X R110, R110, 0x1, R0, P1 ;  /* 0x000000016e6e7824 */ /* 0x008fe200008e0600 */
[----:B------:R1:W-:Y:S01]  /*5c2e0*/  STL [R1+0x175c], R109 ;  /* 0x00175c6d01007387 */ /* 0x0003e20000100800 */
[----:B--2---:R-:W-:-:S03]  /*5c2f0*/  IADD3 R105, P2, R105, R2, RZ ;  /* 0x0000000269697210 */ /* 0x004fc60007f5e0ff */
[----:B------:R2:W-:Y:S02]  /*5c300*/  STL [R1+0x1758], R110 ;  /* 0x0017586e01007387 */ /* 0x0005e40000100800 */
[----:B------:R-:W-:Y:S02]  /*5c310*/  IMAD.X R108, R108, 0x1, R0, P2 ;  /* 0x000000016c6c7824 */ /* 0x000fe400010e0600 */
[----:B------:R-:W-:Y:S04]  /*5c320*/  STL [R1+0x177c], R105 ;  /* 0x00177c6901007387 */ /* 0x000fe80000100800 */
[----:B------:R-:W3:Y:S04]  /*5c330*/  LDL.LU R112, [R1+0x17f8] ;  /* 0x0017f80001707983 */ /* 0x000ee80000300800 */
[----:B------:R4:W-:Y:S04]  /*5c340*/  STL [R1+0x1778], R108 ;  /* 0x0017786c01007387 */ /* 0x0009e80000100800 */
[----:B------:R-:W3:Y:S01]  /*5c350*/  LDL.LU R111, [R1+0x17fc] ;  /* 0x0017fc00016f7983 */ /* 0x000ee20000300800 */
[----:B------:R-:W-:Y:S01]  /*5c360*/  IMAD.MOV.U32 R114, RZ, RZ, R109 ;  /* 0x000000ffff727224 */ /* 0x000fe200078e006d */
[----:B------:R-:W-:Y:S01]  /*5c370*/  MOV R115, R110 ;  /* 0x0000006e00737202 */ /* 0x000fe20000000f00 */
[----:B-1----:R-:W-:Y:S01]  /*5c380*/  IMAD.MOV.U32 R109, RZ, RZ, R108 ;  /* 0x000000ffff6d7224 */ /* 0x002fe200078e006c */
[----:B--2---:R-:W2:Y:S01]  /*5c390*/  LDL.LU R110, [R1+0x1818] ;  /* 0x00181800016e7983 */ /* 0x004ea20000300800 */
[----:B----4-:R-:W-:-:S03]  /*5c3a0*/  IMAD.MOV.U32 R108, RZ, RZ, R105 ;  /* 0x000000ffff6c7224 */ /* 0x010fc600078e0069 */
[----:B------:R-:W4:Y:S04]  /*5c3b0*/  LDL.LU R105, [R1+0x181c] ;  /* 0x00181c0001697983 */ /* 0x000f280000300800 */
[----:B------:R-:W-:Y:S04]  /*5c3c0*/  LDGSTS.E [R5+0x6500], desc[UR4][R114.64], P0 ;  /* 0x0650000072057fae */ /* 0x000fe80008121844 */
[----:B------:R1:W-:Y:S01]  /*5c3d0*/  LDGSTS.E [R5+0x6900], desc[UR4][R108.64], P0 ;  /* 0x069000006c057fae */ /* 0x0003e20008121844 */
[----:B------:R-:W-:-:S05]  /*5c3e0*/  IADD3 R8, P1, R8, R2, RZ ;  /* 0x0000000208087210 */ /* 0x000fca0007f3e0ff */
[----:B------:R-:W-:Y:S01]  /*5c3f0*/  IMAD.X R9, R9, 0x1, R0, P1 ;  /* 0x0000000109097824 */ /* 0x000fe200008e0600 */
[----:B------:R-:W-:Y:S01]  /*5c400*/  STL [R1+0x179c], R8 ;  /* 0x00179c0801007387 */ /* 0x000fe20000100800 */
[----:B------:R-:W-:-:S03]  /*5c410*/  IADD3 R6, P2, R6, R2, RZ ;  /* 0x0000000206067210 */ /* 0x000fc60007f5e0ff */
[----:B------:R1:W-:Y:S01]  /*5c420*/  STL [R1+0x1798], R9 ;  /* 0x0017980901007387 */ /* 0x0003e20000100800 */
[----:B------:R-:W-:Y:S01]  /*5c430*/  IADD3.X R7, R7, R0, RZ, P2, !PT ;  /* 0x0000000007077210 */ /* 0x000fe200017fe4ff */
[----:B-1----:R-:W-:Y:S02]  /*5c440*/  IMAD.MOV.U32 R109, RZ, RZ, R9 ;  /* 0x000000ffff6d7224 */ /* 0x002fe400078e0009 */
[----:B------:R-:W-:Y:S01]  /*5c450*/  STL [R1+0x17bc], R6 ;  /* 0x0017bc0601007387 */ /* 0x000fe20000100800 */
[----:B------:R-:W-:-:S03]  /*5c460*/  IMAD.MOV.U32 R108, RZ, RZ, R8 ;  /* 0x000000ffff6c7224 */ /* 0x000fc600078e0008 */
[----:B------:R-:W2:Y:S04]  /*5c470*/  LDL.LU R9, [R1+0x1838] ;  /* 0x0018380001097983 */ /* 0x000ea80000300800 */
[----:B------:R1:W-:Y:S04]  /*5c480*/  STL [R1+0x17b8], R7 ;  /* 0x0017b80701007387 */ /* 0x0003e80000100800 */
[----:B------:R-:W2:Y:S01]  /*5c490*/  LDL.LU R8, [R1+0x183c] ;  /* 0x00183c0001087983 */ /* 0x000ea20000300800 */
[----:B------:R-:W-:Y:S01]  /*5c4a0*/  IMAD.MOV.U32 R114, RZ, RZ, R6 ;  /* 0x000000ffff727224 */ /* 0x000fe200078e0006 */
[----:B------:R-:W-:-:S02]  /*5c4b0*/  MOV R115, R7 ;  /* 0x0000000700737202 */ /* 0x000fc40000000f00 */
[----:B------:R-:W-:Y:S04]  /*5c4c0*/  LDGSTS.E [R5+0x6d00], desc[UR4][R108.64], P0 ;  /* 0x06d000006c057fae */ /* 0x000fe80008121844 */
[----:B-1----:R-:W2:Y:S04]  /*5c4d0*/  LDL.LU.64 R6, [R1+0x1010] ;  /* 0x0010100001067983 */ /* 0x002ea80000300a00 */
[----:B------:R1:W-:Y:S04]  /*5c4e0*/  LDGSTS.E [R5+0x7100], desc[UR4][R114.64], P0 ;  /* 0x0710000072057fae */ /* 0x0003e80008121844 */
[----:B------:R-:W2:Y:S01]  /*5c4f0*/  LDL.LU.64 R108, [R1+0xff0] ;  /* 0x000ff000016c7983 */ /* 0x000ea20000300a00 */
        /* <DEDUP_REMOVED lines=8> */
[----:B------:R-:W-:Y:S04]  /*5c580*/  STL [R1+0x17fc], R111 ;  /* 0x0017fc6f01007387 */ /* 0x000fe80000100800 */
[----:B-1----:R-:W3:Y:S01]  /*5c590*/  LDL.LU.64 R106, [R1+0xfd0] ;  /* 0x000fd000016a7983 */ /* 0x002ee20000300a00 */
[----:B------:R-:W-:Y:S01]  /*5c5a0*/  IMAD.X R112, R112, 0x1, R0, P2 ;  /* 0x0000000170707824 */ /* 0x000fe200010e0600 */
[----:B----4-:R-:W-:-:S03]  /*5c5b0*/  IADD3 R105, P1, R105, R2, RZ ;  /* 0x0000000269697210 */ /* 0x010fc60007f3e0ff */
[----:B------:R-:W-:Y:S01]  /*5c5c0*/  IMAD.MOV.U32 R113, RZ, RZ, R112 ;  /* 0x000000ffff717224 */ /* 0x000fe200078e0070 */
[----:B------:R1:W-:Y:S01]  /*5c5d0*/  STL [R1+0x17f8], R112 ;  /* 0x0017f87001007387 */ /* 0x0003e20000100800 */
[----:B--2---:R-:W-:-:S03]  /*5c5e0*/  IMAD.X R110, R110, 0x1, R0, P1 ;  /* 0x000000016e6e7824 */ /* 0x004fc600008e0600 */
[----:B------:R-:W2:Y:S01]  /*5c5f0*/  LDL.LU.64 R114, [R1+0xfb0] ;  /* 0x000fb00001727983 */ /* 0x000ea20000300a00 */
[----:B-1----:R-:W-:-:S03]  /*5c600*/  IMAD.MOV.U32 R112, RZ, RZ, R111 ;  /* 0x000000ffff707224 */ /* 0x002fc600078e006f */
[----:B------:R-:W-:Y:S01]  /*5c610*/  STL [R1+0x181c], R105 ;  /* 0x00181c6901007387 */ /* 0x000fe20000100800 */
[----:B------:R-:W-:-:S03]  /*5c620*/  IMAD.MOV.U32 R111, RZ, RZ, R110 ;  /* 0x000000ffff6f7224 */ /* 0x000fc600078e006e */
[----:B------:R1:W-:Y:S04]  /*5c630*/  STL [R1+0x1818], R110 ;  /* 0x0018186e01007387 */ /* 0x0003e80000100800 */
[----:B------:R-:W-:Y:S01]  /*5c640*/  LDGSTS.E [R5+0x7900], desc[UR4][R112.64], P0 ;  /* 0x0790000070057fae */ /* 0x000fe20008121844 */
[----:B-1----:R-:W-:-:S05]  /*5c650*/  IMAD.MOV.U32 R110, RZ, RZ, R105 ;  /* 0x000000ffff6e7224 */ /* 0x002fca00078e0069 */
[----:B------:R-:W-:Y:S01]  /*5c660*/  LDGSTS.E [R5+0x7d00], desc[UR4][R110.64], P0 ;  /* 0x07d000006e057fae */ /* 0x000fe20008121844 */
[----:B------:R-:W-:-:S04]  /*5c670*/  IADD3 R8, P2, R8, R2, RZ ;  /* 0x0000000208087210 */ /* 0x000fc80007f5e0ff */
[----:B------:R-:W-:Y:S01]  /*5c680*/  IADD3.X R9, R9, R0, RZ, P2, !PT ;  /* 0x0000000009097210 */ /* 0x000fe200017fe4ff */
[----:B------:R-:W-:Y:S04]  /*5c690*/  STL [R1+0x183c], R8 ;  /* 0x00183c0801007387 */ /* 0x000fe80000100800 */
[----:B------:R-:W4:Y:S04]  /*5c6a0*/  LDL.LU.64 R112, [R1+0xf90] ;  /* 0x000f900001707983 */ /* 0x000f280000300a00 */
[----:B------:R1:W-:Y:S04]  /*5c6b0*/  STL [R1+0x1838], R9 ;  /* 0x0018380901007387 */ /* 0x0003e80000100800 */
[----:B------:R-:W4:Y:S01]  /*5c6c0*/  LDL.LU.64 R110, [R1+0xf70] ;  /* 0x000f7000016e7983 */ /* 0x000f220000300a00 */
[----:B------:R-:W-:Y:S01]  /*5c6d0*/  IMAD.MOV.U32 R116, RZ, RZ, R8 ;  /* 0x000000ffff747224 */ /* 0x000fe200078e0008 */
[----:B------:R-:W-:-:S02]  /*5c6e0*/  MOV R117, R9 ;  /* 0x0000000900757202 */ /* 0x000fc40000000f00 */
[----:B-1----:R-:W4:Y:S01]  /*5c6f0*/  LDL.LU.64 R8, [R1+0xf50] ;  /* 0x000f500001087983 */ /* 0x002f220000300a00 */
[----:B------:R-:W-:-:S03]  /*5c700*/  IADD3 R134, P1, R6, R2, RZ ;  /* 0x0000000206867210 */ /* 0x000fc60007f3e0ff */
[----:B------:R-:W4:Y:S02]  /*5c710*/  LDL.LU.64 R118, [R1+0xf30] ;  /* 0x000f300001767983 */ /* 0x000f240000300a00 */
[--C-:B------:R-:W-:Y:S01]  /*5c720*/  IMAD.X R6, R7, 0x1, R0.reuse, P1 ;  /* 0x0000000107067824 */ /* 0x100fe200008e0600 */
[-C--:B------:R-:W-:Y:S01]  /*5c730*/  IADD3 R132, P1, R108, R2.reuse, RZ ;  /* 0x000000026c847210 */ /* 0x080fe20007f3e0ff */
[----:B------:R1:W-:Y:S04]  /*5c740*/  LDGSTS.E [R5+0x10100], desc[UR4][R116.64], P0 ;  /* 0x1010000074057fae */ /* 0x0003e80008121844 */
[----:B------:R-:W-:Y:S02]  /*5c750*/  IMAD.X R133, R109, 0x1, R0, P1 ;  /* 0x000000016d857824 */ /* 0x000fe400008e0600 */
[----:B------:R-:W4:Y:S01]  /*5c760*/  LDL.LU.64 R108, [R1+0xf10] ;  /* 0x000f1000016c7983 */ /* 0x000f220000300a00 */
[----:B---3--:R-:W-:-:S05]  /*5c770*/  IADD3 R130, P1, R106, R2, RZ ;  /* 0x000000026a827210 */ /* 0x008fca0007f3e0ff */
[----:B------:R-:W-:Y:S02]  /*5c780*/  IMAD.X R131, R107, 0x1, R0, P1 ;  /* 0x000000016b837824 */ /* 0x000fe400008e0600 */
[----:B------:R-:W3:Y:S01]  /*5c790*/  LDL.LU.64 R106, [R1+0xef0] ;  /* 0x000ef000016a7983 */ /* 0x000ee20000300a00 */
[----:B--2---:R-:W-:-:S03]  /*5c7a0*/  IADD3 R128, P1, R114, R2, RZ ;  /* 0x0000000272807210 */ /* 0x004fc60007f3e0ff */
[----:B------:R-:W2:Y:S01]  /*5c7b0*/  LDL.LU.64 R116, [R1+0xed0] ;  /* 0x000ed00001747983 */ /* 0x000ea20000300a00 */
[----:B------:R-:W-:-:S03]  /*5c7c0*/  IADD3.X R129, R115, R0, RZ, P1, !PT ;  /* 0x0000000073817210 */ /* 0x000fc60000ffe4ff */
[----:B------:R-:W1:Y:S01]  /*5c7d0*/  LDL.LU.64 R114, [R1+0xeb0] ;  /* 0x000eb00001727983 */ /* 0x000e620000300a00 */
[----:B----4-:R-:W-:-:S05]  /*5c7e0*/  IADD3 R126, P1, R112, R2, RZ ;  /* 0x00000002707e7210 */ /* 0x010fca0007f3e0ff */
[----:B------:R-:W-:Y:S02]  /*5c7f0*/  IMAD.X R127, R113, 0x1, R0, P1 ;  /* 0x00000001717f7824 */ /* 0x000fe400008e0600 */
[----:B------:R-:W4:Y:S01]  /*5c800*/  LDL.LU.64 R112, [R1+0xe90] ;  /* 0x000e900001707983 */ /* 0x000f220000300a00 */
[----:B------:R-:W-:-:S05]  /*5c810*/  IADD3 R124, P1, R110, R2, RZ ;  /* 0x000000026e7c7210 */ /* 0x000fca0007f3e0ff */
[--C-:B------:R-:W-:Y:S01]  /*5c820*/  IMAD.X R125, R111, 0x1, R0.reuse, P1 ;  /* 0x000000016f7d7824 */ /* 0x100fe200008e0600 */
[-C--:B------:R-:W-:Y:S01]  /*5c830*/  IADD3 R122, P1, R8, R2.reuse, RZ ;  /* 0x00000002087a7210 */ /* 0x080fe20007f3e0ff */
[----:B------:R-:W4:Y:S04]  /*5c840*/  LDL.LU.64 R110, [R1+0xe70] ;  /* 0x000e7000016e7983 */ /* 0x000f280000300a00 */
[----:B------:R-:W-:Y:S02]  /*5c850*/  IMAD.X R123, R9, 0x1, R0, P1 ;  /* 0x00000001097b7824 */ /* 0x000fe400008e0600 */
[----:B------:R-:W4:Y:S04]  /*5c860*/  LDL.LU.64 R8, [R1+0xe50] ;  /* 0x000e500001087983 */ /* 0x000f280000300a00 */
[----:B------:R-:W4:Y:S04]  /*5c870*/  LDL.LU.64 R138, [R1+0xe30] ;  /* 0x000e3000018a7983 */ /* 0x000f280000300a00 */
[----:B------:R-:W4:Y:S01]  /*5c880*/  LDL.LU.64 R136, [R1+0xe10] ;  /* 0x000e100001887983 */ /* 0x000f220000300a00 */
[----:B------:R-:W-:-:S04]  /*5c890*/  IADD3 R120, P1, R118, R2, RZ ;  /* 0x0000000276787210 */ /* 0x000fc80007f3e0ff */
[----:B------:R-:W-:Y:S02]  /*5c8a0*/  IADD3.X R121, R119, R0, RZ, P1, !PT ;  /* 0x0000000077797210 */ /* 0x000fe40000ffe4ff */
[----:B------:R-:W-:-:S05]  /*5c8b0*/  IADD3 R118, P1, R108, R2, RZ ;  /* 0x000000026c767210 */ /* 0x000fca0007f3e0ff */
[----:B------:R-:W-:Y:S01]  /*5c8c0*/  IMAD.X R119, R109, 0x1, R0, P1 ;  /* 0x000000016d777824 */ /* 0x000fe200008e0600 */
[----:B------:R-:W-:-:S05]  /*5c8d0*/  MOV R135, R6 ;  /* 0x0000000600877202 */ /* 0x000fca0000000f00 */
        /* <DEDUP_REMOVED lines=8> */
[----:B------:R-:W-:Y:S04]  /*5c960*/  LDGSTS.E [R5+0x10500], desc[UR4][R134.64], P0 ;  /* 0x1050000086057fae */ /* 0x000fe80008121844 */
[----:B------:R-:W-:Y:S04]  /*5c970*/  STL.64 [R1+0xf10], R118 ;  /* 0x000f107601007387 */ /* 0x000fe80000100a00 */
        /* <DEDUP_REMOVED lines=8> */
[----:B---3--:R-:W-:-:S05]  /*5ca00*/  IADD3 R108, P1, R106, R2, RZ ;  /* 0x000000026a6c7210 */ /* 0x008fca0007f3e0ff */
[----:B------:R-:W-:Y:S01]  /*5ca10*/  IMAD.X R109, R107, 0x1, R0, P1 ;  /* 0x000000016b6d7824 */ /* 0x000fe200008e0600 */
[----:B--2---:R-:W-:-:S04]  /*5ca20*/  IADD3 R106, P1, R116, R2, RZ ;  /* 0x00000002746a7210 */ /* 0x004fc80007f3e0ff */
[----:B------:R-:W-:Y:S01]  /*5ca30*/  LDGSTS.E [R5+0x12900], desc[UR4][R108.64], P0 ;  /* 0x129000006c057fae */ /* 0x000fe20008121844 */
[----:B------:R-:W-:Y:S01]  /*5ca40*/  IMAD.X R107, R117, 0x1, R0, P1 ;  /* 0x00000001756b7824 */ /* 0x000fe200008e0600 */
[----:B-1----:R-:W-:-:S04]  /*5ca50*/  IADD3 R116, P1, R114, R2, RZ ;  /* 0x0000000272747210 */ /* 0x002fc80007f3e0ff */
[----:B------:R-:W-:Y:S01]  /*5ca60*/  IADD3.X R117, R115, R0, RZ, P1, !PT ;  /* 0x0000000073757210 */ /* 0x000fe20000ffe4ff */
[----:B------:R1:W-:Y:S04]  /*5ca70*/  STL.64 [R1+0xef0], R108 ;  /* 0x000ef06c01007387 */ /* 0x0003e80000100a00 */
[----:B------:R2:W-:Y:S04]  /*5ca80*/  STL.64 [R1+0xed0], R106 ;  /* 0x000ed06a01007387 */ /* 0x0005e80000100a00 */
[----:B------:R-:W-:Y:S04]  /*5ca90*/  STL.64 [R1+0xeb0], R116 ;  /* 0x000eb07401007387 */ /* 0x000fe80000100a00 */
[----:B------:R-:W-:Y:S04]  /*5caa0*/  LDGSTS.E [R5+0x12d00], desc[UR4][R106.64], P0 ;  /* 0x12d000006a057fae */ /* 0x000fe80008121844 */
[----:B------:R-:W-:Y:S01]  /*5cab0*/  LDGSTS.E [R5+0x13100], desc[UR4][R116.64], P0 ;  /* 0x1310000074057fae */ /* 0x000fe20008121844 */
[----:B----4-:R-:W-:-:S05]  /*5cac0*/  IADD3 R114, P1, R112, R2, RZ ;  /* 0x0000000270727210 */ /* 0x010fca0007f3e0ff */
[----:B------:R-:W-:Y:S01]  /*5cad0*/  IMAD.X R115, R113, 0x1, R0, P1 ;  /* 0x0000000171737824 */ /* 0x000fe200008e0600 */
[----:B------:R-:W-:-:S04]  /*5cae0*/  IADD3 R112, P1, R110, R2, RZ ;  /* 0x000000026e707210 */ /* 0x000fc80007f3e0ff */
[----:B------:R-:W-:Y:S01]  /*5caf0*/  LDGSTS.E [R5+0x13500], desc[UR4][R114.64], P0 ;  /* 0x1350000072057fae */ /* 0x000fe20008121844 */
[--C-:B------:R-:W-:Y:S01]  /*5cb00*/  IMAD.X R113, R111, 0x1, R0.reuse, P1 ;  /* 0x000000016f717824 */ /* 0x100fe200008e0600 */
[-C--:B------:R-:W-:Y:S02]  /*5cb10*/  IADD3 R110, P1, R8, R2.reuse, RZ ;  /* 0x00000002086e7210 */ /* 0x080fe40007f3e0ff */
[----:B------:R-:W-:Y:S03]  /*5cb20*/  STL.64 [R1+0xe90], R114 ;  /* 0x000e907201007387 */ /* 0x000fe60000100a00 */
[----:B------:R-:W-:Y:S01]  /*5cb30*/  IMAD.X R111, R9, 0x1, R0, P1 ;  /* 0x00000001096f7824 */ /* 0x000fe200008e0600 */
[----:B------:R-:W-:Y:S01]  /*5cb40*/  IADD3 R8, P1, R138, R2, RZ ;  /* 0x000000028a087210 */ /* 0x000fe20007f3e0ff */
[----:B------:R3:W-:Y:S03]  /*5cb50*/  LDGSTS.E [R5+0x13900], desc[UR4][R112.64], P0 ;  /* 0x1390000070057fae */ /* 0x0007e60008121844 */
[----:B------:R-:W-:Y:S01]  /*5cb60*/  IADD3.X R9, R139, R0, RZ, P1, !PT ;  /* 0x000000008b097210 */ /* 0x000fe20000ffe4ff */
[----:B------:R-:W-:Y:S01]  /*5cb70*/  STL.64 [R1+0xe70], R112 ;  /* 0x000e707001007387 */ /* 0x000fe20000100a00 */
[----:B------:R-:W-:-:S03]  /*5cb80*/  IADD3 R7, P1, R136, R2, RZ ;  /* 0x0000000288077210 */ /* 0x000fc60007f3e0ff */
[----:B------:R-:W-:Y:S02]  /*5cb90*/  LDGSTS.E [R5+0x13d00], desc[UR4][R110.64], P0 ;  /* 0x13d000006e057fae */ /* 0x000fe40008121844 */
[----:B------:R-:W-:Y:S02]  /*5cba0*/  IMAD.X R149, R137, 0x1, R0, P1 ;  /* 0x0000000189957824 */ /* 0x000fe400008e0600 */
[----:B------:R-:W-:Y:S01]  /*5cbb0*/  IMAD.MOV.U32 R6, RZ, RZ, R7 ;  /* 0x000000ffff067224 */ /* 0x000fe200078e0007 */
[----:B------:R4:W-:Y:S01]  /*5cbc0*/  STL.64 [R1+0xe50], R110 ;  /* 0x000e506e01007387 */ /* 0x0009e20000100a00 */
[----:B------:R-:W-:-:S03]  /*5cbd0*/  IMAD.MOV.U32 R7, RZ, RZ, R149 ;  /* 0x000000ffff077224 */ /* 0x000fc600078e0095 */
[----:B------:R3:W-:Y:S04]  /*5cbe0*/  STL.64 [R1+0xe30], R8 ;  /* 0x000e300801007387 */ /* 0x0007e80000100a00 */
[----:B------:R3:W-:Y:S04]  /*5cbf0*/  STL.64 [R1+0xe10], R6 ;  /* 0x000e100601007387 */ /* 0x0007e80000100a00 */
[----:B-1----:R-:W3:Y:S04]  /*5cc00*/  LDL.LU R108, [R1+0x1444] ;  /* 0x00144400016c7983 */ /* 0x002ee80000300800 */
[----:B--2---:R-:W2:Y:S04]  /*5cc10*/  LDL.LU R106, [R1+0x1464] ;  /* 0x00146400016a7983 */ /* 0x004ea80000300800 */
[----:B------:R-:W2:Y:S04]  /*5cc20*/  LDL.LU R109, [R1+0x1440] ;  /* 0x00144000016d7983 */ /* 0x000ea80000300800 */
[----:B------:R-:W2:Y:S01]  /*5cc30*/  LDL.LU R107, [R1+0x1460] ;  /* 0x00146000016b7983 */ /* 0x000ea20000300800 */
[----:B------:R-:W-:-:S03]  /*5cc40*/  IADD3 R148, P1, R248, R2, RZ ;  /* 0x00000002f8947210 */ /* 0x000fc60007f3e0ff */
[----:B----4-:R-:W4:Y:S02]  /*5cc50*/  LDL.LU R110, [R1+0x1480] ;  /* 0x00148000016e7983 */ /* 0x010f240000300800 */
[--C-:B------:R-:W-:Y:S01]  /*5cc60*/  IMAD.X R248, R249, 0x1, R0.reuse, P1 ;  /* 0x00000001f9f87824 */ /* 0x100fe200008e0600 */
[-C--:B------:R-:W-:Y:S01]  /*5cc70*/  IADD3 R147, P1, R240, R2.reuse, RZ ;  /* 0x00000002f0937210 */ /* 0x080fe20007f3e0ff */
[----:B------:R-:W-:Y:S04]  /*5cc80*/  LDGSTS.E [R5+0x14100], desc[UR4][R8.64], P0 ;  /* 0x1410000008057fae */ /* 0x000fe80008121844 */
[----:B------:R-:W-:Y:S01]  /*5cc90*/  IMAD.X R240, R241, 0x1, R0, P1 ;  /* 0x00000001f1f07824 */ /* 0x000fe200008e0600 */
[----:B------:R-:W-:Y:S01]  /*5cca0*/  IADD3 R146, P1, R232, R2, RZ ;  /* 0x00000002e8927210 */ /* 0x000fe20007f3e0ff */
[----:B------:R-:W-:Y:S03]  /*5ccb0*/  LDGSTS.E [R5+0x14500], desc[UR4][R6.64], P0 ;  /* 0x1450000006057fae */ /* 0x000fe60008121844 */
[----:B------:R-:W-:-:S02]  /*5ccc0*/  IADD3.X R232, R233, R0, RZ, P1, !PT ;  /* 0x00000000e9e87210 */ /* 0x000fc40000ffe4ff */
        /* <DEDUP_REMOVED lines=21> */
[----:B------:R-:W-:-:S04]  /*5ce20*/  IMAD.X R16, R17, 0x1, R0, P1 ;  /* 0x0000000111107824 */ /* 0x000fc800008e0600 */
[----:B------:R-:W-:Y:S02]  /*5ce30*/  IMAD.MOV.U32 R17, RZ, RZ, R16 ;  /* 0x000000ffff117224 */ /* 0x000fe400078e0010 */
[----:B------:R-:W-:Y:S02]  /*5ce40*/  IMAD.MOV.U32 R16, RZ, RZ, R105 ;  /* 0x000000ffff107224 */ /* 0x000fe400078e0069 */
[----:B------:R-:W4:Y:S04]  /*5ce50*/  LDL.LU R105, [R1+0x1484] ;  /* 0x0014840001697983 */ /* 0x000f280000300800 */
[----:B------:R-:W4:Y:S04]  /*5ce60*/  LDL.LU R112, [R1+0x14a0] ;  /* 0x0014a00001707983 */ /* 0x000f280000300800 */
[----:B------:R-:W4:Y:S04]  /*5ce70*/  LDL.LU R111, [R1+0x14a4] ;  /* 0x0014a400016f7983 */ /* 0x000f280000300800 */
[----:B---3--:R-:W3:Y:S04]  /*5ce80*/  LDL.LU R9, [R1+0x14c0] ;  /* 0x0014c00001097983 */ /* 0x008ee80000300800 */
[----:B------:R-:W3:Y:S04]  /*5ce90*/  LDL.LU R8, [R1+0x14c4] ;  /* 0x0014c40001087983 */ /* 0x000ee80000300800 */
[----:B------:R-:W3:Y:S04]  /*5cea0*/  LDL.LU R7, [R1+0x14e0] ;  /* 0x0014e00001077983 */ /* 0x000ee80000300800 */
[----:B------:R-:W3:Y:S01]  /*5ceb0*/  LDL.LU R6, [R1+0x14e4] ;  /* 0x0014e40001067983 */ /* 0x000ee20000300800 */
[----:B------:R-:W-:Y:S01]  /*5cec0*/  IMAD.MOV.U32 R249, RZ, RZ, R248 ;  /* 0x000000fffff97224 */ /* 0x000fe200078e00f8 */
[----:B------:R-:W-:Y:S01]  /*5ced0*/  MOV R248, R148 ;  /* 0x0000009400f87202 */ /* 0x000fe20000000f00 */
[----:B------:R-:W-:-:S02]  /*5cee0*/  IMAD.MOV.U32 R241, RZ, RZ, R240 ;  /* 0x000000fffff17224 */ /* 0x000fc400078e00f0 */
[----:B------:R-:W-:Y:S02]  /*5cef0*/  IMAD.MOV.U32 R240, RZ, RZ, R147 ;  /* 0x000000fffff07224 */ /* 0x000fe400078e0093 */
        /* <DEDUP_REMOVED lines=28> */
[----:B------:R-:W-:-:S03]  /*5d0c0*/  MOV R152, R136 ;  /* 0x0000008800987202 */ /* 0x000fc60000000f00 */
[----:B------:R-:W-:Y:S01]  /*5d0d0*/  LDGSTS.E [R5+0x16500], desc[UR4][R192.64], P0 ;  /* 0x16500000c0057fae */ /* 0x000fe20008121844 */
[----:B------:R-:W-:-:S03]  /*5d0e0*/  LOP3.LUT R113, R10, 0x40, RZ, 0x3c, !PT ;  /* 0x000000400a717812 */ /* 0x000fc600078e3cff */
[----:B------:R-:W-:Y:S04]  /*5d0f0*/  LDGSTS.E [R5+0x16900], desc[UR4][R184.64], P0 ;  /* 0x16900000b8057fae */ /* 0x000fe80008121844 */
[----:B------:R-:W-:Y:S04]  /*5d100*/  LDGSTS.E [R5+0x16d00], desc[UR4][R176.64], P0 ;  /* 0x16d00000b0057fae */ /* 0x000fe80008121844 */
[----:B------:R-:W-:Y:S04]  /*5d110*/  LDGSTS.E [R5+0x17100], desc[UR4][R168.64], P0 ;  /* 0x17100000a8057fae */ /* 0x000fe80008121844 */
[----:B------:R-:W-:Y:S04]  /*5d120*/  LDGSTS.E [R5+0x17500], desc[UR4][R160.64], P0 ;  /* 0x17500000a0057fae */ /* 0x000fe80008121844 */
[----:B------:R-:W-:Y:S04]  /*5d130*/  LDGSTS.E [R5+0x17900], desc[UR4][R152.64], P0 ;  /* 0x1790000098057fae */ /* 0x000fe80008121844 */
[----:B------:R1:W-:Y:S02]  /*5d140*/  LDGSTS.E [R5+0x17d00], desc[UR4][R16.64], P0 ;  /* 0x17d0000010057fae */ /* 0x0003e40008121844 */
[----:B-1----:R-:W-:Y:S01]  /*5d150*/  VIADD R5, R113, UR8 ;  /* 0x0000000871057c36 */ /* 0x002fe20008000000 */
[----:B------:R-:W-:-:S02]  /*5d160*/  IADD3 R108, P1, R108, R2, RZ ;  /* 0x000000026c6c7210 */ /* 0x000fc40007f3e0ff */
[----:B--2---:R-:W-:-:S03]  /*5d170*/  IADD3 R106, P2, R106, R2, RZ ;  /* 0x000000026a6a7210 */ /* 0x004fc60007f5e0ff */
[----:B------:R-:W-:Y:S01]  /*5d180*/  IMAD.X R109, R109, 0x1, R0, P1 ;  /* 0x000000016d6d7824 */ /* 0x000fe200008e0600 */
[----:B------:R-:W-:Y:S01]  /*5d190*/  STL [R1+0x1444], R108 ;  /* 0x0014446c01007387 */ /* 0x000fe20000100800 */
[----:B------:R-:W-:Y:S01]  /*5d1a0*/  IMAD.MOV.U32 R114, RZ, RZ, R108 ;  /* 0x000000ffff727224 */ /* 0x000fe200078e006c */
[----:B------:R-:W-:Y:S01]  /*5d1b0*/  IADD3.X R107, R107, R0, RZ, P2, !PT ;  /* 0x000000006b6b7210 */ /* 0x000fe200017fe4ff */
[----:B------:R-:W-:Y:S01]  /*5d1c0*/  IMAD.MOV.U32 R115, RZ, RZ, R109 ;  /* 0x000000ffff737224 */ /* 0x000fe200078e006d */
[----:B------:R1:W-:Y:S04]  /*5d1d0*/  STL [R1+0x1440], R109 ;  /* 0x0014406d01007387 */ /* 0x0003e80000100800 */
[----:B------:R-:W-:Y:S04]  /*5d1e0*/  STL [R1+0x1464], R106 ;  /* 0x0014646a01007387 */ /* 0x000fe80000100800 */
[----:B------:R2:W-:Y:S04]  /*5d1f0*/  STL [R1+0x1460], R107 ;  /* 0x0014606b01007387 */ /* 0x0005e80000100800 */
[----:B-1----:R-:W3:Y:S04]  /*5d200*/  LDL.LU R109, [R1+0x1500] ;  /* 0x00150000016d7983 */ /* 0x002ee80000300800 */
[----:B------:R-:W3:Y:S04]  /*5d210*/  LDL.LU R108, [R1+0x1504] ;  /* 0x00150400016c7983 */ /* 0x000ee80000300800 */
[----:B------:R1:W-:Y:S02]  /*5d220*/  LDGSTS.E [R5+0x200], desc[UR4][R114.64], P0 ;  /* 0x0020000072057fae */ /* 0x0003e40008121844 */
[----:B-1----:R-:W-:Y:S01]  /*5d230*/  IMAD.MOV.U32 R115, RZ, RZ, R107 ;  /* 0x000000ffff737224 */ /* 0x002fe200078e006b */
[----:B------:R-:W-:Y:S01]  /*5d240*/  MOV R114, R106 ;  /* 0x0000006a00727202 */ /* 0x000fe20000000f00 */
[----:B--2---:R-:W2:Y:S04]  /*5d250*/  LDL.LU R107, [R1+0x1520] ;  /* 0x00152000016b7983 */ /* 0x004ea80000300800 */
[----:B------:R-:W2:Y:S04]  /*5d260*/  LDL.LU R106, [R1+0x1524] ;  /* 0x00152400016a7983 */ /* 0x000ea80000300800 */
[----:B------:R1:W-:Y:S01]  /*5d270*/  LDGSTS.E [R5+0x600], desc[UR4][R114.64], P0 ;  /* 0x0060000072057fae */ /* 0x0003e20008121844 */
[----:B----4-:R-:W-:-:S05]  /*5d280*/  IADD3 R105, P1, R105, R2, RZ ;  /* 0x0000000269697210 */ /* 0x010fca0007f3e0ff */
[----:B------:R-:W-:Y:S01]  /*5d290*/  IMAD.X R110, R110, 0x1, R0, P1 ;  /* 0x000000016e6e7824 */ /* 0x000fe200008e0600 */
[-C--:B------:R-:W-:Y:S01]  /*5d2a0*/  IADD3 R111, P2, R111, R2.reuse, RZ ;  /* 0x000000026f6f7210 */ /* 0x080fe20007f5e0ff */
[----:B------:R-:W-:Y:S02]  /*5d2b0*/  STL [R1+0x1484], R105 ;  /* 0x0014846901007387 */ /* 0x000fe40000100800 */
[----:B-1----:R-:W-:Y:S02]  /*5d2c0*/  IMAD.MOV.U32 R115, RZ, RZ, R110 ;  /* 0x000000ffff737224 */ /* 0x002fe400078e006e */
[----:B------:R-:W-:Y:S01]  /*5d2d0*/  IMAD.X R112, R112, 0x1, R0, P2 ;  /* 0x0000000170707824 */ /* 0x000fe200010e0600 */
[----:B------:R1:W-:Y:S01]  /*5d2e0*/  STL [R1+0x1480], R110 ;  /* 0x0014806e01007387 */ /* 0x0003e20000100800 */
[----:B---3--:R-:W-:-:S03]  /*5d2f0*/  IADD3 R8, P1, R8, R2, RZ ;  /* 0x0000000208087210 */ /* 0x008fc60007f3e0ff */
[----:B------:R-:W-:Y:S01]  /*5d300*/  STL [R1+0x14a4], R111 ;  /* 0x0014a46f01007387 */ /* 0x000fe20000100800 */
[----:B------:R-:W-:Y:S01]  /*5d310*/  MOV R114, R105 ;  /* 0x0000006900727202 */ /* 0x000fe20000000f00 */
[----:B------:R-:W-:Y:S01]  /*5d320*/  IMAD.MOV.U32 R113, RZ, RZ, R112 ;  /* 0x000000ffff717224 */ /* 0x000fe200078e0070 */
[----:B------:R-:W-:Y:S01]  /*5d330*/  IADD3.X R9, R9, R0, RZ, P1, !PT ;  /* 0x0000000009097210 */ /* 0x000fe20000ffe4ff */
[----:B-1----:R-:W3:Y:S01]  /*5d340*/  LDL.LU R110, [R1+0x1540] ;  /* 0x00154000016e7983 */ /* 0x002ee20000300800 */
[----:B------:R-:W-:-:S03]  /*5d350*/  IADD3 R6, P2, R6, R2, RZ ;  /* 0x0000000206067210 */ /* 0x000fc60007f5e0ff */
[----:B------:R1:W-:Y:S02]  /*5d360*/  STL [R1+0x14a0], R112 ;  /* 0x0014a07001007387 */ /* 0x0003e40000100800 */
[----:B------:R-:W-:Y:S02]  /*5d370*/  IMAD.X R7, R7, 0x1, R0, P2 ;  /* 0x0000000107077824 */ /* 0x000fe400010e0600 */
[----:B------:R-:W4:Y:S04]  /*5d380*/  LDL.LU R105, [R1+0x1544] ;  /* 0x0015440001697983 */ /* 0x000f280000300800 */
[----:B------:R-:W-:Y:S01]  /*5d390*/  LDGSTS.E [R5+0xa00], desc[UR4][R114.64], P0 ;  /* 0x00a0000072057fae */ /* 0x000fe20008121844 */
[----:B-1----:R-:W-:-:S03]  /*5d3a0*/  IMAD.MOV.U32 R112, RZ, RZ, R111 ;  /* 0x000000ffff707224 */ /* 0x002fc600078e006f */
[----:B------:R-:W-:Y:S04]  /*5d3b0*/  STL [R1+0x14c4], R8 ;  /* 0x0014c40801007387 */ /* 0x000fe80000100800 */
[----:B------:R1:W-:Y:S04]  /*5d3c0*/  LDGSTS.E [R5+0xe00], desc[UR4][R112.64], P0 ;  /* 0x00e0000070057fae */ /* 0x0003e80008121844 */
[----:B------:R1:W-:Y:S04]  /*5d3d0*/  STL [R1+0x14c0], R9 ;  /* 0x0014c00901007387 */ /* 0x0003e80000100800 */
[----:B------:R-:W-:Y:S01]  /*5d3e0*/  STL [R1+0x14e4], R6 ;  /* 0x0014e40601007387 */ /* 0x000fe20000100800 */
[----:B-1----:R-:W-:-:S03]  /*5d3f0*/  IMAD.MOV.U32 R113, RZ, RZ, R9 ;  /* 0x000000ffff717224 */ /* 0x002fc600078e0009 */
[----:B------:R-:W3:Y:S01]  /*5d400*/  LDL.LU R9, [R1+0x1560] ;  /* 0x0015600001097983 */ /* 0x000ee20000300800 */
[----:B------:R-:W-:-:S03]  /*5d410*/  IMAD.MOV.U32 R112, RZ, RZ, R8 ;  /* 0x000000ffff707224 */ /* 0x000fc600078e0008 */
[----:B------:R1:W-:Y:S04]  /*5d420*/  STL [R1+0x14e0], R7 ;  /* 0x0014e00701007387 */ /* 0x0003e80000100800 */
[----:B------:R-:W3:Y:S04]  /*5d430*/  LDL.LU R8, [R1+0x1564] ;  /* 0x0015640001087983 */ /* 0x000ee80000300800 */
[----:B------:R1:W-:Y:S02]  /*5d440*/  LDGSTS.E [R5+0x1200], desc[UR4][R112.64], P0 ;  /* 0x0120000070057fae */ /* 0x0003e40008121844 */
[----:B-1----:R-:W-:Y:S01]  /*5d450*/  MOV R112, R6 ;  /* 0x0000000600707202 */ /* 0x002fe20000000f00 */
[----:B------:R-:W-:-:S02]  /*5d460*/  IMAD.MOV.U32 R113, RZ, RZ, R7 ;  /* 0x000000ffff717224 */ /* 0x000fc400078e0007 */
[----:B------:R-:W3:Y:S04]  /*5d470*/  LDL.LU R7, [R1+0x1580] ;  /* 0x0015800001077983 */ /* 0x000ee80000300800 */
[----:B------:R-:W3:Y:S04]  /*5d480*/  LDL.LU R6, [R1+0x1584] ;  /* 0x0015840001067983 */ /* 0x000ee80000300800 */
[----:B------:R1:W-:Y:S01]  /*5d490*/  LDGSTS.E [R5+0x1600], desc[UR4][R112.64], P0 ;  /* 0x0160000070057fae */ /* 0x0003e20008121844 */
[----:B------:R-:W-:-:S05]  /*5d4a0*/  IADD3 R108, P1, R108, R2, RZ ;  /* 0x000000026c6c7210 */ /* 0x000fca0007f3e0ff */
[----:B------:R-:W-:Y:S01]  /*5d4b0*/  IMAD.X R109, R109, 0x1, R0, P1 ;  /* 0x000000016d6d7824 */ /* 0x000fe200008e0600 */
[----:B------:R-:W-:Y:S01]  /*5d4c0*/  STL [R1+0x1504], R108 ;  /* 0x0015046c01007387 */ /* 0x000fe20000100800 */
[----:B-1----:R-:W-:Y:S02]  /*5d4d0*/  MOV R112, R108 ;  /* 0x0000006c00707202 */ /* 0x002fe40000000f00 */
[----:B------:R-:W-:Y:S01]  /*5d4e0*/  IMAD.MOV.U32 R113, RZ, RZ, R109 ;  /* 0x000000ffff717224 */ /* 0x000fe200078e006d */
[----:B------:R1:W-:Y:S04]  /*5d4f0*/  STL [R1+0x1500], R109 ;  /* 0x0015006d01007387 */ /* 0x0003e80000100800 */
[----:B------:R1:W-:Y:S01]  /*5d500*/  LDGSTS.E [R5+0x1a00], desc[UR4][R112.64], P0 ;  /* 0x01a0000070057fae */ /* 0x0003e20008121844 */
[----:B--2---:R-:W-:-:S05]  /*5d510*/  IADD3 R106, P2, R106, R2, RZ ;  /* 0x000000026a6a7210 */ /* 0x004fca0007f5e0ff */
[----:B------:R-:W-:Y:S01]  /*5d520*/  IMAD.X R107, R107, 0x1, R0, P2 ;  /* 0x000000016b6b7824 */ /* 0x000fe200010e0600 */
[----:B------:R-:W-:Y:S04]  /*5d530*/  STL [R1+0x1524], R106 ;  /* 0x0015246a01007387 */ /* 0x000fe80000100800 */
[----:B-1----:R-:W2:Y:S04]  /*5d540*/  LDL.LU R109, [R1+0x15a0] ;  /* 0x0015a000016d7983 */ /* 0x002ea80000300800 */
[----:B------:R1:W-:Y:S04]  /*5d550*/  STL [R1+0x1520], R107 ;  /* 0x0015206b01007387 */ /* 0x0003e80000100800 */
[----:B------:R-:W2:Y:S01]  /*5d560*/  LDL.LU R108, [R1+0x15a4] ;  /* 0x0015a400016c7983 */ /* 0x000ea20000300800 */
[----:B------:R-:W-:-:S02]  /*5d570*/  IMAD.MOV.U32 R112, RZ, RZ, R106 ;  /* 0x000000ffff707224 */ /* 0x000fc400078e006a */
[----:B------:R-:W-:Y:S02]  /*5d580*/  IMAD.MOV.U32 R113, RZ, RZ, R107 ;  /* 0x000000ffff717224 */ /* 0x000fe400078e006b */
[----:B-1----:R-:W2:Y:S04]  /*5d590*/  LDL.LU R107, [R1+0x15c0] ;  /* 0x0015c000016b7983 */ /* 0x002ea80000300800 */
[----:B------:R-:W2:Y:S04]  /*5d5a0*/  LDL.LU R106, [R1+0x15c4] ;  /* 0x0015c400016a7983 */ /* 0x000ea80000300800 */
[----:B------:R-:W-:Y:S01]  /*5d5b0*/  LDGSTS.E [R5+0x1e00], desc[UR4][R112.64], P0 ;  /* 0x01e0000070057fae */ /* 0x000fe20008121844 */
[----:B----4-:R-:W-:-:S04]  /*5d5c0*/  IADD3 R105, P1, R105, R2, RZ ;  /* 0x0000000269697210 */ /* 0x010fc80007f3e0ff */
[----:B---3--:R-:W-:Y:S01]  /*5d5d0*/  IADD3.X R110, R110, R0, RZ, P1, !PT ;  /* 0x000000006e6e7210 */ /* 0x008fe20000ffe4ff */
[----:B------:R-:W-:Y:S04]  /*5d5e0*/  STL [R1+0x1544], R105 ;  /* 0x0015446901007387 */ /* 0x000fe80000100800 */
[----:B------:R1:W-:Y:S01]  /*5d5f0*/  STL [R1+0x1540], R110 ;  /* 0x0015406e01007387 */ /* 0x0003e20000100800 */
[----:B------:R-:W-:Y:S02]  /*5d600*/  IMAD.MOV.U32 R114, RZ, RZ, R105 ;  /* 0x000000ffff727224 */ /* 0x000fe400078e0069 */
[----:B------:R-:W-:-:S05]  /*5d610*/  IMAD.MOV.U32 R115, RZ, RZ, R110 ;  /* 0x000000ffff737224 */ /* 0x000fca00078e006e */
[----:B------:R3:W-:Y:S01]  /*5d620*/  LDGSTS.E [R5+0x2200], desc[UR4][R114.64], P0 ;  /* 0x0220000072057fae */ /* 0x0007e20008121844 */
[----:B------:R-:W-:-:S05]  /*5d630*/  IADD3 R8, P2, R8, R2, RZ ;  /* 0x0000000208087210 */ /* 0x000fca0007f5e0ff */
[----:B------:R-:W-:Y:S01]  /*5d640*/  IMAD.X R9, R9, 0x1, R0, P2 ;  /* 0x0000000109097824 */ /* 0x000fe200010e0600 */
[----:B------:R-:W-:Y:S04]  /*5d650*/  STL [R1+0x1564], R8 ;  /* 0x0015640801007387 */ /* 0x000fe80000100800 */
[----:B------:R-:W4:Y:S04]  /*5d660*/  LDL.LU R112, [R1+0x15e0] ;  /* 0x0015e00001707983 */ /* 0x000f280000300800 */
[----:B------:R1:W-:Y:S04]  /*5d670*/  STL [R1+0x1560], R9 ;  /* 0x0015600901007387 */ /* 0x0003e80000100800 */
[----:B------:R-:W4:Y:S01]  /*5d680*/  LDL.LU R111, [R1+0x15e4] ;  /* 0x0015e400016f7983 */ /* 0x000f220000300800 */
[----:B---3--:R-:W-:-:S03]  /*5d690*/  IMAD.MOV.U32 R115, RZ, RZ, R9 ;  /* 0x000000ffff737224 */ /* 0x008fc600078e0009 */
[----:B-1----:R-:W3:Y:S01]  /*5d6a0*/  LDL.LU R110, [R1+0x1600] ;  /* 0x00160000016e7983 */ /* 0x002ee20000300800 */
[----:B------:R-:W-:-:S03]  /*5d6b0*/  MOV R114, R8 ;  /* 0x0000000800727202 */ /* 0x000fc60000000f00 */
        /* <DEDUP_REMOVED lines=8> */
[----:B-1----:R-:W-:Y:S01]  /*5d740*/  MOV R114, R6 ;  /* 0x0000000600727202 */ /* 0x002fe20000000f00 */
[----:B------:R-:W-:-:S05]  /*5d750*/  IMAD.MOV.U32 R115, RZ, RZ, R7 ;  /* 0x000000ffff737224 */ /* 0x000fca00078e0007 */
[----:B------:R1:W-:Y:S01]  /*5d760*/  LDGSTS.E [R5+0x2a00], desc[UR4][R114.64], P0 ;  /* 0x02a0000072057fae */ /* 0x0003e20008121844 */
[----:B--2---:R-:W-:-:S05]  /*5d770*/  IADD3 R108, P2, R108, R2, RZ ;  /* 0x000000026c6c7210 */ /* 0x004fca0007f5e0ff */
[----:B------:R-:W-:Y:S01]  /*5d780*/  IMAD.X R109, R109, 0x1, R0, P2 ;  /* 0x000000016d6d7824 */ /* 0x000fe200010e0600 */
[----:B------:R-:W-:Y:S01]  /*5d790*/  STL [R1+0x15a4], R108 ;  /* 0x0015a46c01007387 */ /* 0x000fe20000100800 */
[----:B-1----:R-:W-:-:S03]  /*5d7a0*/  IMAD.MOV.U32 R114, RZ, RZ, R108 ;  /* 0x000000ffff727224 */ /* 0x002fc600078e006c */
[----:B------:R-:W2:Y:S01]  /*5d7b0*/  LDL.LU R7, [R1+0x1640] ;  /* 0x0016400001077983 */ /* 0x000ea20000300800 */
[----:B------:R-:W-:-:S03]  /*5d7c0*/  IMAD.MOV.U32 R115, RZ, RZ, R109 ;  /* 0x000000ffff737224 */ /* 0x000fc600078e006d */
[----:B------:R1:W-:Y:S04]  /*5d7d0*/  STL [R1+0x15a0], R109 ;  /* 0x0015a06d01007387 */ /* 0x0003e80000100800 */
[----:B------:R-:W2:Y:S01]  /*5d7e0*/  LDL.LU R6, [R1+0x1644] ;  /* 0x0016440001067983 */ /* 0x000ea20000300800 */
[----:B------:R-:W-:-:S03]  /*5d7f0*/  IADD3 R106, P1, R106, R2, RZ ;  /* 0x000000026a6a7210 */ /* 0x000fc60007f3e0ff */
[----:B------:R1:W-:Y:S04]  /*5d800*/  LDGSTS.E [R5+0x2e00], desc[UR4][R114.64], P0 ;  /* 0x02e0000072057fae */ /* 0x0003e80008121844 */
[----:B-1----:R-:W2:Y:S04]  /*5d810*/  LDL.LU R109, [R1+0x1660] ;  /* 0x00166000016d7983 */ /* 0x002ea80000300800 */
[----:B------:R-:W2:Y:S01]  /*5d820*/  LDL.LU R108, [R1+0x1664] ;  /* 0x00166400016c7983 */ /* 0x000ea20000300800 */
[----:B------:R-:W-:-:S03]  /*5d830*/  IADD3.X R107, R107, R0, RZ, P1, !PT ;  /* 0x000000006b6b7210 */ /* 0x000fc60000ffe4ff */
[----:B------:R-:W-:Y:S02]  /*5d840*/  STL [R1+0x15c4], R106 ;  /* 0x0015c46a01007387 */ /* 0x000fe40000100800 */
[----:B------:R-:W-:Y:S02]  /*5d850*/  IMAD.MOV.U32 R115, RZ, RZ, R107 ;  /* 0x000000ffff737224 */ /* 0x000fe400078e006b */
[----:B------:R1:W-:Y:S01]  /*5d860*/  STL [R1+0x15c0], R107 ;  /* 0x0015c06b01007387 */ /* 0x0003e20000100800 */
[----:B------:R-:W-:-:S05]  /*5d870*/  IMAD.MOV.U32 R114, RZ, RZ, R106 ;  /* 0x000000ffff727224 */ /* 0x000fca00078e006a */
[----:B------:R-:W-:Y:S01]  /*5d880*/  LDGSTS.E [R5+0x3200], desc[UR4][R114.64], P0 ;  /* 0x0320000072057fae */ /* 0x000fe20008121844 */
[----:B----4-:R-:W-:-:S05]  /*5d890*/  IADD3 R111, P2, R111, R2, RZ ;  /* 0x000000026f6f7210 */ /* 0x010fca0007f5e0ff */
[----:B------:R-:W-:Y:S01]  /*5d8a0*/  IMAD.X R112, R112, 0x1, R0, P2 ;  /* 0x0000000170707824 */ /* 0x000fe200010e0600 */
[----:B------:R-:W-:Y:S01]  /*5d8b0*/  STL [R1+0x15e4], R111 ;  /* 0x0015e46f01007387 */ /* 0x000fe20000100800 */
[----:B---3--:R-:W-:-:S03]  /*5d8c0*/  IADD3 R105, P1, R105, R2, RZ ;  /* 0x0000000269697210 */ /* 0x008fc60007f3e0ff */
[----:B-1----:R-:W3:Y:S01]  /*5d8d0*/  LDL.LU R107, [R1+0x1680] ;  /* 0x00168000016b7983 */ /* 0x002ee20000300800 */
[----:B------:R-:W-:Y:S01]  /*5d8e0*/  MOV R113, R112 ;  /* 0x0000007000717202 */ /* 0x000fe20000000f00 */
[----:B------:R-:W-:Y:S02]  /*5d8f0*/  IMAD.X R110, R110, 0x1, R0, P1 ;  /* 0x000000016e6e7824 */ /* 0x000fe400008e0600 */
[----:B------:R1:W-:Y:S01]  /*5d900*/  STL [R1+0x15e0], R112 ;  /* 0x0015e07001007387 */ /* 0x0003e20000100800 */
[----:B------:R-:W-:-:S03]  /*5d910*/  IADD3 R8, P2, R8, R2, RZ ;  /* 0x0000000208087210 */ /* 0x000fc60007f5e0ff */
[----:B------:R-:W4:Y:S02]  /*5d920*/  LDL.LU R106, [R1+0x1684] ;  /* 0x00168400016a7983 */ /* 0x000f240000300800 */
[----:B------:R-:W-:Y:S02]  /*5d930*/  IMAD.X R9, R9, 0x1, R0, P2 ;  /* 0x0000000109097824 */ /* 0x000fe400010e0600 */
[----:B-1----:R-:W-:Y:S01]  /*5d940*/  IMAD.MOV.U32 R112, RZ, RZ, R111 ;  /* 0x000000ffff707224 */ /* 0x002fe200078e006f */
[----:B------:R-:W-:Y:S04]  /*5d950*/  STL [R1+0x1604], R105 ;  /* 0x0016046901007387 */ /* 0x000fe80000100800 */
[----:B------:R1:W-:Y:S04]  /*5d960*/  LDGSTS.E [R5+0x3600], desc[UR4][R112.64], P0 ;  /* 0x0360000070057fae */ /* 0x0003e80008121844 */
[----:B------:R1:W-:Y:S04]  /*5d970*/  STL [R1+0x1600], R110 ;  /* 0x0016006e01007387 */ /* 0x0003e80000100800 */
[----:B------:R-:W-:Y:S01]  /*5d980*/  STL [R1+0x1624], R8 ;  /* 0x0016240801007387 */ /* 0x000fe20000100800 */
[----:B-1----:R-:W-:Y:S01]  /*5d990*/  IMAD.MOV.U32 R113, RZ, RZ, R110 ;  /* 0x000000ffff717224 */ /* 0x002fe200078e006e */
[----:B------:R-:W-:-:S02]  /*5d9a0*/  MOV R112, R105 ;  /* 0x0000006900707202 */ /* 0x000fc40000000f00 */
[----:B------:R-:W3:Y:S04]  /*5d9b0*/  LDL.LU R110, [R1+0x16a0] ;  /* 0x0016a000016e7983 */ /* 0x000ee80000300800 */
[----:B------:R1:W-:Y:S04]  /*5d9c0*/  STL [R1+0x1620], R9 ;  /* 0x0016200901007387 */ /* 0x0003e80000100800 */
[----:B------:R-:W3:Y:S04]  /*5d9d0*/  LDL.LU R105, [R1+0x16a4] ;  /* 0x0016a40001697983 */ /* 0x000ee80000300800 */
[----:B------:R1:W-:Y:S02]  /*5d9e0*/  LDGSTS.E [R5+0x3a00], desc[UR4][R112.64], P0 ;  /* 0x03a0000070057fae */ /* 0x0003e40008121844 */
[----:B-1----:R-:W-:-:S02]  /*5d9f0*/  IMAD.MOV.U32 R112, RZ, RZ, R8 ;  /* 0x000000ffff707224 */ /* 0x002fc400078e0008 */
[----:B------:R-:W-:Y:S02]  /*5da00*/  IMAD.MOV.U32 R113, RZ, RZ, R9 ;  /* 0x000000ffff717224 */ /* 0x000fe400078e0009 */
[----:B------:R-:W3:Y:S04]  /*5da10*/  LDL.LU R9, [R1+0x16c0] ;  /* 0x0016c00001097983 */ /* 0x000ee80000300800 */
[----:B------:R-:W3:Y:S04]  /*5da20*/  LDL.LU R8, [R1+0x16c4] ;  /* 0x0016c40001087983 */ /* 0x000ee80000300800 */
[----:B------:R1:W-:Y:S01]  /*5da30*/  LDGSTS.E [R5+0x3e00], desc[UR4][R112.64], P0 ;  /* 0x03e0000070057fae */ /* 0x0003e20008121844 */
[----:B--2---:R-:W-:-:S04]  /*5da40*/  IADD3 R6, P1, R6, R2, RZ ;  /* 0x0000000206067210 */ /* 0x004fc80007f3e0ff */
[----:B------:R-:W-:Y:S01]  /*5da50*/  IADD3.X R7, R7, R0, RZ, P1, !PT ;  /* 0x0000000007077210 */ /* 0x000fe20000ffe4ff */
[----:B------:R-:W-:Y:S01]  /*5da60*/  STL [R1+0x1644], R6 ;  /* 0x0016440601007387 */ /* 0x000fe20000100800 */
[----:B------:R-:W-:-:S03]  /*5da70*/  IADD3 R108, P2, R108, R2, RZ ;  /* 0x000000026c6c7210 */ /* 0x000fc60007f5e0ff */
[----:B------:R2:W-:Y:S01]  /*5da80*/  STL [R1+0x1640], R7 ;  /* 0x0016400701007387 */ /* 0x0005e20000100800 */
[----:B-1----:R-:W-:Y:S02]  /*5da90*/  IMAD.MOV.U32 R113, RZ, RZ, R7 ;  /* 0x000000ffff717224 */ /* 0x002fe400078e0007 */
[----:B------:R-:W-:Y:S01]  /*5daa0*/  IMAD.X R109, R109, 0x1, R0, P2 ;  /* 0x000000016d6d7824 */ /* 0x000fe200010e0600 */
[----:B------:R-:W-:Y:S01]  /*5dab0*/  STL [R1+0x1664], R108 ;  /* 0x0016646c01007387 */ /* 0x000fe20000100800 */
[----:B------:R-:W-:-:S03]  /*5dac0*/  IMAD.MOV.U32 R112, RZ, RZ, R6 ;  /* 0x000000ffff707224 */ /* 0x000fc600078e0006 */
[----:B--2---:R-:W2:Y:S04]  /*5dad0*/  LDL.LU R7, [R1+0x16e0] ;  /* 0x0016e00001077983 */ /* 0x004ea80000300800 */
[----:B------:R1:W-:Y:S04]  /*5dae0*/  STL [R1+0x1660], R109 ;  /* 0x0016606d01007387 */ /* 0x0003e80000100800 */
[----:B------:R-:W2:Y:S04]  /*5daf0*/  LDL.LU R6, [R1+0x16e4] ;  /* 0x0016e40001067983 */ /* 0x000ea80000300800 */
[----:B------:R1:W-:Y:S02]  /*5db00*/  LDGSTS.E [R5+0x4200], desc[UR4][R112.64], P0 ;  /* 0x0420000070057fae */ /* 0x0003e40008121844 */
[----:B-1----:R-:W-:Y:S01]  /*5db10*/  MOV R112, R108 ;  /* 0x0000006c00707202 */ /* 0x002fe20000000f00 */
[----:B------:R-:W-:-:S02]  /*5db20*/  IMAD.MOV.U32 R113, RZ, RZ, R109 ;  /* 0x000000ffff717224 */ /* 0x000fc400078e006d */
[----:B------:R-:W2:Y:S04]  /*5db30*/  LDL.LU R109, [R1+0x1700] ;  /* 0x00170000016d7983 */ /* 0x000ea80000300800 */
[----:B------:R-:W2:Y:S04]  /*5db40*/  LDL.LU R108, [R1+0x1704] ;  /* 0x00170400016c7983 */ /* 0x000ea80000300800 */
[----:B------:R-:W-:Y:S01]  /*5db50*/  LDGSTS.E [R5+0x4600], desc[UR4][R112.64], P0 ;  /* 0x0460000070057fae */ /* 0x000fe20008121844 */
[----:B----4-:R-:W-:-:S05]  /*5db60*/  IADD3 R106, P1, R106, R2, RZ ;  /* 0x000000026a6a7210 */ /* 0x010fca0007f3e0ff */
[----:B---3--:R-:W-:Y:S01]  /*5db70*/  IMAD.X R107, R107, 0x1, R0, P1 ;  /* 0x000000016b6b7824 */ /* 0x008fe200008e0600 */
[----:B------:R-:W-:Y:S04]  /*5db80*/  STL [R1+0x1684], R106 ;  /* 0x0016846a01007387 */ /* 0x000fe80000100800 */
[----:B------:R1:W-:Y:S01]  /*5db90*/  STL [R1+0x1680], R107 ;  /* 0x0016806b01007387 */ /* 0x0003e20000100800 */
[----:B------:R-:W-:Y:S01]  /*5dba0*/  MOV R114, R106 ;  /* 0x0000006a00727202 */ /* 0x000fe20000000f00 */
        /* <DEDUP_REMOVED lines=10> */
[----:B------:R-:W-:-:S03]  /*5dc50*/  IMAD.MOV.U32 R114, RZ, RZ, R105 ;  /* 0x000000ffff727224 */ /* 0x000fc600078e0069 */
[----:B------:R-:W3:Y:S04]  /*5dc60*/  LDL.LU R106, [R1+0x1744] ;  /* 0x00174400016a7983 */ /* 0x000ee80000300800 */
[----:B------:R-:W3:Y:S04]  /*5dc70*/  LDL.LU R110, [R1+0x1760] ;  /* 0x00176000016e7983 */ /* 0x000ee80000300800 */
[----:B------:R-:W3:Y:S01]  /*5dc80*/  LDL.LU R105, [R1+0x1764] ;  /* 0x0017640001697983 */ /* 0x000ee20000300800 */
[----:B------:R-:W-:-:S03]  /*5dc90*/  IADD3 R8, P1, R8, R2, RZ ;  /* 0x0000000208087210 */ /* 0x000fc60007f3e0ff */
[----:B------:R1:W-:Y:S01]  /*5dca0*/  LDGSTS.E [R5+0x4e00], desc[UR4][R114.64], P0 ;  /* 0x04e0000072057fae */ /* 0x0003e20008121844 */
[----:B------:R-:W-:-:S03]  /*5dcb0*/  IADD3.X R9, R9, R0, RZ, P1, !PT ;  /* 0x0000000009097210 */ /* 0x000fc60000ffe4ff */
[----:B------:R-:W-:Y:S04]  /*5dcc0*/  STL [R1+0x16c4], R8 ;  /* 0x0016c40801007387 */ /* 0x000fe80000100800 */
[----:B------:R2:W-:Y:S01]  /*5dcd0*/  STL [R1+0x16c0], R9 ;  /* 0x0016c00901007387 */ /* 0x0005e20000100800 */
[----:B-1----:R-:W-:Y:S02]  /*5dce0*/  IMAD.MOV.U32 R114, RZ, RZ, R8 ;  /* 0x000000ffff727224 */ /* 0x002fe400078e0008 */
[----:B------:R-:W-:-:S05]  /*5dcf0*/  IMAD.MOV.U32 R115, RZ, RZ, R9 ;  /* 0x000000ffff737224 */ /* 0x000fca00078e0009 */
[----:B------:R1:W-:Y:S01]  /*5dd00*/  LDGSTS.E [R5+0x5200], desc[UR4][R114.64], P0 ;  /* 0x0520000072057fae */ /* 0x0003e20008121844 */
[----:B--2---:R-:W-:-:S05]  /*5dd10*/  IADD3 R6, P2, R6, R2, RZ ;  /* 0x0000000206067210 */ /* 0x004fca0007f5e0ff */
[----:B------:R-:W-:Y:S01]  /*5dd20*/  IMAD.X R7, R7, 0x1, R0, P2 ;  /* 0x0000000107077824 */ /* 0x000fe200010e0600 */
[----:B------:R-:W-:Y:S04]  /*5dd30*/  STL [R1+0x16e4], R6 ;  /* 0x0016e40601007387 */ /* 0x000fe80000100800 */
[----:B------:R-:W2:Y:S01]  /*5dd40*/  LDL.LU R9, [R1+0x1780] ;  /* 0x0017800001097983 */ /* 0x000ea20000300800 */
[----:B-1----:R-:W-:-:S03]  /*5dd50*/  IMAD.MOV.U32 R115, RZ, RZ, R7 ;  /* 0x000000ffff737224 */ /* 0x002fc600078e0007 */
[----:B------:R1:W-:Y:S01]  /*5dd60*/  STL [R1+0x16e0], R7 ;  /* 0x0016e00701007387 */ /* 0x0003e20000100800 */
[----:B------:R-:W-:-:S03]  /*5dd70*/  MOV R114, R6 ;  /* 0x0000000600727202 */ /* 0x000fc60000000f00 */
[----:B------:R-:W2:Y:S04]  /*5dd80*/  LDL.LU R8, [R1+0x1784] ;  /* 0x0017840001087983 */ /* 0x000ea80000300800 */
[----:B------:R1:W-:Y:S04]  /*5dd90*/  LDGSTS.E [R5+0x5600], desc[UR4][R114.64], P0 ;  /* 0x0560000072057fae */ /* 0x0003e80008121844 */
[----:B-1----:R-:W2:Y:S04]  /*5dda0*/  LDL.LU R7, [R1+0x17a0] ;  /* 0x0017a00001077983 */ /* 0x002ea80000300800 */
[----:B------:R-:W2:Y:S01]  /*5ddb0*/  LDL.LU R6, [R1+0x17a4] ;  /* 0x0017a40001067983 */ /* 0x000ea20000300800 */
[----:B------:R-:W-:-:S05]  /*5ddc0*/  IADD3 R108, P1, R108, R2, RZ ;  /* 0x000000026c6c7210 */ /* 0x000fca0007f3e0ff */
[----:B------:R-:W-:Y:S01]  /*5ddd0*/  IMAD.X R109, R109, 0x1, R0, P1 ;  /* 0x000000016d6d7824 */ /* 0x000fe200008e0600 */
[----:B------:R-:W-:Y:S01]  /*5dde0*/  STL [R1+0x1704], R108 ;  /* 0x0017046c01007387 */ /* 0x000fe20000100800 */
[----:B------:R-:W-:Y:S02]  /*5ddf0*/  MOV R114, R108 ;  /* 0x0000006c00727202 */ /* 0x000fe40000000f00 */
[----:B------:R-:W-:Y:S01]  /*5de00*/  IMAD.MOV.U32 R115, RZ, RZ, R109 ;  /* 0x000000ffff737224 */ /* 0x000fe200078e006d */
[----:B------:R1:W-:Y:S04]  /*5de10*/  STL [R1+0x1700], R109 ;  /* 0x0017006d01007387 */ /* 0x0003e80000100800 */
[----:B------:R-:W-:Y:S01]  /*5de20*/  LDGSTS.E [R5+0x5a00], desc[UR4][R114.64], P0 ;  /* 0x05a0000072057fae */ /* 0x000fe20008121844 */
[----:B----4-:R-:W-:-:S05]  /*5de30*/  IADD3 R111, P2, R111, R2, RZ ;  /* 0x000000026f6f7210 */ /* 0x010fca0007f5e0ff */
[----:B------:R-:W-:Y:S01]  /*5de40*/  IMAD.X R112, R112, 0x1, R0, P2 ;  /* 0x0000000170707824 */ /* 0x000fe200010e0600 */
[----:B------:R-:W-:Y:S01]  /*5de50*/  STL [R1+0x1724], R111 ;  /* 0x0017246f01007387 */ /* 0x000fe20000100800 */
[----:B---3--:R-:W-:Y:S02]  /*5de60*/  IADD3 R106, P1, R106, R2, RZ ;  /* 0x000000026a6a7210 */ /* 0x008fe40007f3e0ff */
[----:B------:R-:W-:Y:S01]  /*5de70*/  IMAD.MOV.U32 R113, RZ, RZ, R112 ;  /* 0x000000ffff717224 */ /* 0x000fe200078e0070 */
[----:B-1----:R-:W3:Y:S01]  /*5de80*/  LDL.LU R109, [R1+0x17c0] ;  /* 0x0017c000016d7983 */ /* 0x002ee20000300800 */
[----:B------:R-:W-:-:S03]  /*5de90*/  IADD3.X R107, R107, R0, RZ, P1, !PT ;  /* 0x000000006b6b7210 */ /* 0x000fc60000ffe4ff */
        /* <DEDUP_REMOVED lines=20> */
[----:B--2---:R-:W-:-:S05]  /*5dfe0*/  IADD3 R8, P1, R8, R2, RZ ;  /* 0x0000000208087210 */ /* 0x004fca0007f3e0ff */
[----:B------:R-:W-:Y:S01]  /*5dff0*/  IMAD.X R9, R9, 0x1, R0, P1 ;  /* 0x0000000109097824 */ /* 0x000fe200008e0600 */
[----:B------:R-:W-:Y:S01]  /*5e000*/  STL [R1+0x1784], R8 ;  /* 0x0017840801007387 */ /* 0x000fe20000100800 */
[----:B------:R-:W-:-:S03]  /*5e010*/  IADD3 R6, P2, R6, R2, RZ ;  /* 0x0000000206067210 */ /* 0x000fc60007f5e0ff */
[----:B------:R2:W-:Y:S01]  /*5e020*/  STL [R1+0x1780], R9 ;  /* 0x0017800901007387 */ /* 0x0005e20000100800 */
[----:B-1----:R-:W-:Y:S02]  /*5e030*/  IMAD.MOV.U32 R113, RZ, RZ, R9 ;  /* 0x000000ffff717224 */ /* 0x002fe400078e0009 */
[----:B------:R-:W-:Y:S01]  /*5e040*/  IMAD.X R7, R7, 0x1, R0, P2 ;  /* 0x0000000107077824 */ /* 0x000fe200010e0600 */
[----:B------:R-:W-:Y:S01]  /*5e050*/  STL [R1+0x17a4], R6 ;  /* 0x0017a40601007387 */ /* 0x000fe20000100800 */
[----:B------:R-:W-:-:S03]  /*5e060*/  MOV R112, R8 ;  /* 0x0000000800707202 */ /* 0x000fc60000000f00 */
[----:B--2---:R-:W2:Y:S04]  /*5e070*/  LDL.LU R9, [R1+0x1820] ;  /* 0x0018200001097983 */ /* 0x004ea80000300800 */
[----:B------:R1:W-:Y:S04]  /*5e080*/  STL [R1+0x17a0], R7 ;  /* 0x0017a00701007387 */ /* 0x0003e80000100800 */
[----:B------:R-:W2:Y:S04]  /*5e090*/  LDL.LU R8, [R1+0x1824] ;  /* 0x0018240001087983 */ /* 0x000ea80000300800 */
[----:B------:R1:W-:Y:S02]  /*5e0a0*/  LDGSTS.E [R5+0x6a00], desc[UR4][R112.64], P0 ;  /* 0x06a0000070057fae */ /* 0x0003e40008121844 */
[----:B-1----:R-:W-:-:S02]  /*5e0b0*/  IMAD.MOV.U32 R112, RZ, RZ, R6 ;  /* 0x000000ffff707224 */ /* 0x002fc400078e0006 */
[----:B------:R-:W-:Y:S02]  /*5e0c0*/  IMAD.MOV.U32 R113, RZ, RZ, R7 ;  /* 0x000000ffff717224 */ /* 0x000fe400078e0007 */
[----:B------:R-:W2:Y:S04]  /*5e0d0*/  LDL.LU.64 R6, [R1+0x1028] ;  /* 0x0010280001067983 */ /* 0x000ea80000300a00 */
[----:B------:R1:W-:Y:S01]  /*5e0e0*/  LDGSTS.E [R5+0x6e00], desc[UR4][R112.64], P0 ;  /* 0x06e0000070057fae */ /* 0x0003e20008121844 */
[----:B----4-:R-:W-:-:S04]  /*5e0f0*/  IADD3 R108, P1, R108, R2, RZ ;  /* 0x000000026c6c7210 */ /* 0x010fc80007f3e0ff */
[----:B---3--:R-:W-:Y:S01]  /*5e100*/  IADD3.X R109, R109, R0, RZ, P1, !PT ;  /* 0x000000006d6d7210 */ /* 0x008fe20000ffe4ff */
[----:B------:R-:W-:Y:S04]  /*5e110*/  STL [R1+0x17c4], R108 ;  /* 0x0017c46c01007387 */ /* 0x000fe80000100800 */
[----:B------:R3:W-:Y:S04]  /*5e120*/  STL [R1+0x17c0], R109 ;  /* 0x0017c06d01007387 */ /* 0x0007e80000100800 */
[----:B------:R-:W-:Y:S01]  /*5e130*/  LDGSTS.E [R5+0x7200], desc[UR4][R108.64], P0 ;  /* 0x072000006c057fae */ /* 0x000fe20008121844 */
[----:B------:R-:W-:-:S05]  /*5e140*/  IADD3 R106, P2, R106, R2, RZ ;  /* 0x000000026a6a7210 */ /* 0x000fca0007f5e0ff */
[----:B------:R-:W-:Y:S01]  /*5e150*/  STL [R1+0x17e4], R106 ;  /* 0x0017e46a01007387 */ /* 0x000fe20000100800 */
[----:B------:R-:W-:-:S03]  /*5e160*/  IMAD.X R107, R107, 0x1, R0, P2 ;  /* 0x000000016b6b7824 */ /* 0x000fc600010e0600 */
[----:B------:R-:W4:Y:S04]  /*5e170*/  LDL.LU.64 R116, [R1+0x1008] ;  /* 0x0010080001747983 */ /* 0x000f280000300a00 */
[----:B------:R1:W-:Y:S04]  /*5e180*/  STL [R1+0x17e0], R107 ;  /* 0x0017e06b01007387 */ /* 0x0003e80000100800 */
[----:B------:R-:W4:Y:S04]  /*5e190*/  LDL.LU.64 R114, [R1+0xfe8] ;  /* 0x000fe80001727983 */ /* 0x000f280000300a00 */
[----:B---3--:R-:W3:Y:S01]  /*5e1a0*/  LDL.LU.64 R108, [R1+0xfc8] ;  /* 0x000fc800016c7983 */ /* 0x008ee20000300a00 */
[----:B------:R-:W-:Y:S01]  /*5e1b0*/  IADD3 R105, P1, R105, R2, RZ ;  /* 0x0000000269697210 */ /* 0x000fe20007f3e0ff */
[----:B-1----:R-:W-:-:S02]  /*5e1c0*/  IMAD.MOV.U32 R112, RZ, RZ, R106 ;  /* 0x000000ffff707224 */ /* 0x002fc400078e006a */
[----:B------:R-:W-:Y:S01]  /*5e1d0*/  IMAD.MOV.U32 R113, RZ, RZ, R107 ;  /* 0x000000ffff717224 */ /* 0x000fe200078e006b */
[----:B------:R-:W-:Y:S01]  /*5e1e0*/  IADD3.X R110, R110, R0, RZ, P1, !PT ;  /* 0x000000006e6e7210 */ /* 0x000fe20000ffe4ff */
[----:B------:R-:W3:Y:S04]  /*5e1f0*/  LDL.LU.64 R106, [R1+0xfa8] ;  /* 0x000fa800016a7983 */ /* 0x000ee80000300a00 */
[----:B------:R-:W-:Y:S01]  /*5e200*/  STL [R1+0x1804], R105 ;  /* 0x0018046901007387 */ /* 0x000fe20000100800 */
[----:B------:R-:W-:-:S03]  /*5e210*/  IMAD.MOV.U32 R111, RZ, RZ, R110 ;  /* 0x000000ffff6f7224 */ /* 0x000fc600078e006e */
[----:B------:R1:W-:Y:S04]  /*5e220*/  STL [R1+0x1800], R110 ;  /* 0x0018006e01007387 */ /* 0x0003e80000100800 */
[----:B------:R-:W-:Y:S01]  /*5e230*/  LDGSTS.E [R5+0x7600], desc[UR4][R112.64], P0 ;  /* 0x0760000070057fae */ /* 0x000fe20008121844 */
[----:B-1----:R-:W-:-:S05]  /*5e240*/  IMAD.MOV.U32 R110, RZ, RZ, R105 ;  /* 0x000000ffff6e7224 */ /* 0x002fca00078e0069 */
[----:B------:R-:W-:Y:S01]  /*5e250*/  LDGSTS.E [R5+0x7a00], desc[UR4][R110.64], P0 ;  /* 0x07a000006e057fae */ /* 0x000fe20008121844 */
[----:B--2---:R-:W-:-:S05]  /*5e260*/  IADD3 R8, P2, R8, R2, RZ ;  /* 0x0000000208087210 */ /* 0x004fca0007f5e0ff */
[----:B------:R-:W-:Y:S01]  /*5e270*/  STL [R1+0x1824], R8 ;  /* 0x0018240801007387 */ /* 0x000fe20000100800 */
[----:B------:R-:W-:-:S03]  /*5e280*/  IMAD.X R9, R9, 0x1, R0, P2 ;  /* 0x0000000109097824 */ /* 0x000fc600010e0600 */
[----:B------:R-:W2:Y:S04]  /*5e290*/  LDL.LU.64 R112, [R1+0xf88] ;  /* 0x000f880001707983 */ /* 0x000ea80000300a00 */
[----:B------:R1:W-:Y:S04]  /*5e2a0*/  STL [R1+0x1820], R9 ;  /* 0x0018200901007387 */ /* 0x0003e80000100800 */
[----:B------:R-:W2:Y:S01]  /*5e2b0*/  LDL.LU.64 R110, [R1+0xf68] ;  /* 0x000f6800016e7983 */ /* 0x000ea20000300a00 */
[----:B------:R-:W-:Y:S01]  /*5e2c0*/  MOV R118, R8 ;  /* 0x0000000800767202 */ /* 0x000fe20000000f00 */
[----:B------:R-:W-:-:S02]  /*5e2d0*/  IMAD.MOV.U32 R119, RZ, RZ, R9 ;  /* 0x000000ffff777224 */ /* 0x000fc400078e0009 */
[----:B-1----:R-:W2:Y:S01]  /*5e2e0*/  LDL.LU.64 R8, [R1+0xf48] ;  /* 0x000f480001087983 */ /* 0x002ea20000300a00 */
[----:B------:R-:W-:-:S03]  /*5e2f0*/  IADD3 R136, P1, R6, R2, RZ ;  /* 0x0000000206887210 */ /* 0x000fc60007f3e0ff */
[----:B------:R1:W-:Y:S02]  /*5e300*/  LDGSTS.E [R5+0x7e00], desc[UR4][R118.64], P0 ;  /* 0x07e0000076057fae */ /* 0x0003e40008121844 */
[----:B------:R-:W-:Y:S02]  /*5e310*/  IMAD.X R6, R7, 0x1, R0, P1 ;  /* 0x0000000107067824 */ /* 0x000fe400008e0600 */
[----:B------:R-:W2:Y:S01]  /*5e320*/  LDL.LU.64 R118, [R1+0xf28] ;  /* 0x000f280001767983 */ /* 0x000ea20000300a00 */
[----:B----4-:R-:W-:-:S05]  /*5e330*/  IADD3 R134, P1, R116, R2, RZ ;  /* 0x0000000274867210 */ /* 0x010fca0007f3e0ff */
[----:B------:R-:W-:Y:S01]  /*5e340*/  IMAD.X R135, R117, 0x1, R0, P1 ;  /* 0x0000000175877824 */ /* 0x000fe200008e0600 */
[----:B------:R-:W-:-:S04]  /*5e350*/  IADD3 R132, P1, R114, R2, RZ ;  /* 0x0000000272847210 */ /* 0x000fc80007f3e0ff */
[----:B------:R-:W-:Y:S02]  /*5e360*/  IADD3.X R133, R115, R0, RZ, P1, !PT ;  /* 0x0000000073857210 */ /* 0x000fe40000ffe4ff */
[----:B---3--:R-:W-:-:S05]  /*5e370*/  IADD3 R130, P1, R108, R2, RZ ;  /* 0x000000026c827210 */ /* 0x008fca0007f3e0ff */
[--C-:B------:R-:W-:Y:S01]  /*5e380*/  IMAD.X R131, R109, 0x1, R0.reuse, P1 ;  /* 0x000000016d837824 */ /* 0x100fe200008e0600 */
[-C--:B------:R-:W-:Y:S01]  /*5e390*/  IADD3 R128, P1, R106, R2.reuse, RZ ;  /* 0x000000026a807210 */ /* 0x080fe20007f3e0ff */
[----:B------:R-:W1:Y:S04]  /*5e3a0*/  LDL.LU.64 R108, [R1+0xf08] ;  /* 0x000f0800016c7983 */ /* 0x000e680000300a00 */
[----:B------:R-:W-:Y:S02]  /*5e3b0*/  IMAD.X R129, R107, 0x1, R0, P1 ;  /* 0x000000016b817824 */ /* 0x000fe400008e0600 */
[----:B------:R-:W3:Y:S04]  /*5e3c0*/  LDL.LU.64 R106, [R1+0xee8] ;  /* 0x000ee800016a7983 */ /* 0x000ee80000300a00 */
[----:B------:R-:W4:Y:S01]  /*5e3d0*/  LDL.LU.64 R116, [R1+0xec8] ;  /* 0x000ec80001747983 */ /* 0x000f220000300a00 */
[----:B--2---:R-:W-:-:S05]  /*5e3e0*/  IADD3 R126, P1, R112, R2, RZ ;  /* 0x00000002707e7210 */ /* 0x004fca0007f3e0ff */
[----:B------:R-:W-:Y:S01]  /*5e3f0*/  IMAD.X R127, R113, 0x1, R0, P1 ;  /* 0x00000001717f7824 */ /* 0x000fe200008e0600 */
[----:B------:R-:W-:-:S04]  /*5e400*/  IADD3 R124, P1, R110, R2, RZ ;  /* 0x000000026e7c7210 */ /* 0x000fc80007f3e0ff */
[----:B------:R-:W-:Y:S02]  /*5e410*/  IADD3.X R125, R111, R0, RZ, P1, !PT ;  /* 0x000000006f7d7210 */ /* 0x000fe40000ffe4ff */
[----:B------:R-:W2:Y:S04]  /*5e420*/  LDL.LU.64 R110, [R1+0xea8] ;  /* 0x000ea800016e7983 */ /* 0x000ea80000300a00 */
[----:B------:R-:W2:Y:S01]  /*5e430*/  LDL.LU.64 R114, [R1+0xe88] ;  /* 0x000e880001727983 */ /* 0x000ea20000300a00 */
[----:B------:R-:W-:-:S03]  /*5e440*/  IADD3 R122, P1, R8, R2, RZ ;  /* 0x00000002087a7210 */ /* 0x000fc60007f3e0ff */
[----:B------:R-:W2:Y:S02]  /*5e450*/  LDL.LU.64 R112, [R1+0xe68] ;  /* 0x000e680001707983 */ /* 0x000ea40000300a00 */
[----:B------:R-:W-:Y:S02]  /*5e460*/  IMAD.X R123, R9, 0x1, R0, P1 ;  /* 0x00000001097b7824 */ /* 0x000fe400008e0600 */
[----:B------:R-:W2:Y:S04]  /*5e470*/  LDL.LU.64 R8, [R1+0xe48] ;  /* 0x000e480001087983 */ /* 0x000ea80000300a00 */
[----:B------:R-:W2:Y:S04]  /*5e480*/  LDL.LU.64 R140, [R1+0xe28] ;  /* 0x000e2800018c7983 */ /* 0x000ea80000300a00 */
[----:B------:R-:W2:Y:S01]  /*5e490*/  LDL.LU.64 R138, [R1+0xe08] ;  /* 0x000e0800018a7983 */ /* 0x000ea20000300a00 */
[----:B------:R-:W-:-:S05]  /*5e4a0*/  IADD3 R120, P1, R118, R2, RZ ;  /* 0x0000000276787210 */ /* 0x000fca0007f3e0ff */
[----:B------:R-:W-:Y:S02]  /*5e4b0*/  IMAD.X R121, R119, 0x1, R0, P1 ;  /* 0x0000000177797824 */ /* 0x000fe400008e0600 */
[----:B------:R-:W-:-:S05]  /*5e4c0*/  IMAD.MOV.U32 R137, RZ, RZ, R6 ;  /* 0x000000ffff897224 */ /* 0x000fca00078e0006 */
        /* <DEDUP_REMOVED lines=18> */
[----:B-1----:R-:W-:-:S05]  /*5e5f0*/  IADD3 R118, P1, R108, R2, RZ ;  /* 0x000000026c767210 */ /* 0x002fca0007f3e0ff */
[----:B------:R-:W-:Y:S01]  /*5e600*/  IMAD.X R119, R109, 0x1, R0, P1 ;  /* 0x000000016d777824 */ /* 0x000fe200008e0600 */
[----:B---3--:R-:W-:-:S04]  /*5e610*/  IADD3 R108, P1, R106, R2, RZ ;  /* 0x000000026a6c7210 */ /* 0x008fc80007f3e0ff */
[----:B------:R-:W-:Y:S01]  /*5e620*/  IADD3.X R109, R107, R0, RZ, P1, !PT ;  /* 0x000000006b6d7210 */ /* 0x000fe20000ffe4ff */
[----:B------:R-:W-:Y:S01]  /*5e630*/  LDGSTS.E [R5+0x12600], desc[UR4][R118.64], P0 ;  /* 0x1260000076057fae */ /* 0x000fe20008121844 */
[----:B----4-:R-:W-:-:S03]  /*5e640*/  IADD3 R106, P1, R116, R2, RZ ;  /* 0x00000002746a7210 */ /* 0x010fc60007f3e0ff */
[----:B------:R-:W-:Y:S02]  /*5e650*/  STL.64 [R1+0xf08], R118 ;  /* 0x000f087601007387 */ /* 0x000fe40000100a00 */
[----:B------:R-:W-:Y:S02]  /*5e660*/  IMAD.X R107, R117, 0x1, R0, P1 ;  /* 0x00000001756b7824 */ /* 0x000fe400008e0600 */
[----:B------:R1:W-:Y:S04]  /*5e670*/  STL.64 [R1+0xee8], R108 ;  /* 0x000ee86c01007387 */ /* 0x0003e80000100a00 */
[----:B------:R3:W-:Y:S04]  /*5e680*/  STL.64 [R1+0xec8], R106 ;  /* 0x000ec86a01007387 */ /* 0x0007e80000100a00 */
[----:B------:R-:W-:Y:S04]  /*5e690*/  LDGSTS.E [R5+0x12a00], desc[UR4][R108.64], P0 ;  /* 0x12a000006c057fae */ /* 0x000fe80008121844 */
[----:B------:R-:W-:Y:S01]  /*5e6a0*/  LDGSTS.E [R5+0x12e00], desc[UR4][R106.64], P0 ;  /* 0x12e000006a057fae */ /* 0x000fe20008121844 */
[----:B--2---:R-:W-:-:S05]  /*5e6b0*/  IADD3 R116, P1, R110, R2, RZ ;  /* 0x000000026e747210 */ /* 0x004fca0007f3e0ff */
[----:B------:R-:W-:Y:S01]  /*5e6c0*/  IMAD.X R117, R111, 0x1, R0, P1 ;  /* 0x000000016f757824 */ /* 0x000fe200008e0600 */
[----:B------:R-:W-:-:S04]  /*5e6d0*/  IADD3 R110, P1, R114, R2, RZ ;  /* 0x00000002726e7210 */ /* 0x000fc80007f3e0ff */
[----:B------:R-:W-:Y:S01]  /*5e6e0*/  LDGSTS.E [R5+0x13200], desc[UR4][R116.64], P0 ;  /* 0x1320000074057fae */ /* 0x000fe20008121844 */
[----:B------:R-:W-:Y:S01]  /*5e6f0*/  IMAD.X R111, R115, 0x1, R0, P1 ;  /* 0x00000001736f7824 */ /* 0x000fe200008e0600 */
[----:B------:R-:W-:-:S04]  /*5e700*/  IADD3 R114, P1, R112, R2, RZ ;  /* 0x0000000270727210 */ /* 0x000fc80007f3e0ff */
[----:B------:R-:W-:Y:S01]  /*5e710*/  IADD3.X R115, R113, R0, RZ, P1, !PT ;  /* 0x0000000071737210 */ /* 0x000fe20000ffe4ff */
[----:B------:R-:W-:Y:S01]  /*5e720*/  STL.64 [R1+0xea8], R116 ;  /* 0x000ea87401007387 */ /* 0x000fe20000100a00 */
[----:B------:R-:W-:-:S03]  /*5e730*/  IADD3 R112, P1, R8, R2, RZ ;  /* 0x0000000208707210 */ /* 0x000fc60007f3e0ff */
[----:B------:R-:W-:Y:S02]  /*5e740*/  LDGSTS.E [R5+0x13600], desc[UR4][R110.64], P0 ;  /* 0x136000006e057fae */ /* 0x000fe40008121844 */
[--C-:B------:R-:W-:Y:S01]  /*5e750*/  IMAD.X R113, R9, 0x1, R0.reuse, P1 ;  /* 0x0000000109717824 */ /* 0x100fe200008e0600 */
[-C--:B------:R-:W-:Y:S01]  /*5e760*/  IADD3 R8, P1, R140, R2.reuse, RZ ;  /* 0x000000028c087210 */ /* 0x080fe20007f3e0ff */
[----:B------:R2:W-:Y:S04]  /*5e770*/  STL.64 [R1+0xe88], R110 ;  /* 0x000e886e01007387 */ /* 0x0005e80000100a00 */
[--C-:B------:R-:W-:Y:S01]  /*5e780*/  IMAD.X R9, R141, 0x1, R0.reuse, P1 ;  /* 0x000000018d097824 */ /* 0x100fe200008e0600 */
[----:B------:R-:W-:Y:S01]  /*5e790*/  IADD3 R7, P1, R138, R2, RZ ;  /* 0x000000028a077210 */ /* 0x000fe20007f3e0ff */
[----:B------:R-:W-:Y:S04]  /*5e7a0*/  LDGSTS.E [R5+0x13a00], desc[UR4][R114.64], P0 ;  /* 0x13a0000072057fae */ /* 0x000fe80008121844 */
[----:B------:R-:W-:-:S02]  /*5e7b0*/  IMAD.X R151, R139, 0x1, R0, P1 ;  /* 0x000000018b977824 */ /* 0x000fc400008e0600 */
[----:B------:R-:W-:Y:S01]  /*5e7c0*/  IMAD.MOV.U32 R6, RZ, RZ, R7 ;  /* 0x000000ffff067224 */ /* 0x000fe200078e0007 */
[----:B------:R-:W-:Y:S02]  /*5e7d0*/  STL.64 [R1+0xe68], R114 ;  /* 0x000e687201007387 */ /* 0x000fe40000100a00 */
[----:B------:R-:W-:Y:S02]  /*5e7e0*/  MOV R7, R151 ;  /* 0x0000009700077202 */ /* 0x000fe40000000f00 */
[----:B------:R4:W-:Y:S04]  /*5e7f0*/  STL.64 [R1+0xe48], R112 ;  /* 0x000e487001007387 */ /* 0x0009e80000100a00 */
[----:B------:R4:W-:Y:S04]  /*5e800*/  STL.64 [R1+0xe28], R8 ;  /* 0x000e280801007387 */ /* 0x0009e80000100a00 */
[----:B------:R4:W-:Y:S04]  /*5e810*/  STL.64 [R1+0xe08], R6 ;  /* 0x000e080601007387 */ /* 0x0009e80000100a00 */
[----:B-1----:R-:W4:Y:S04]  /*5e820*/  LDL.LU R109, [R1+0x144c] ;  /* 0x00144c00016d7983 */ /* 0x002f280000300800 */
[----:B---3--:R-:W3:Y:S04]  /*5e830*/  LDL.LU R107, [R1+0x146c] ;  /* 0x00146c00016b7983 */ /* 0x008ee80000300800 */
[----:B--2---:R-:W2:Y:S04]  /*5e840*/  LDL.LU R110, [R1+0x1448] ;  /* 0x00144800016e7983 */ /* 0x004ea80000300800 */
[----:B------:R-:W2:Y:S01]  /*5e850*/  LDL.LU R108, [R1+0x1468] ;  /* 0x00146800016c7983 */ /* 0x000ea20000300800 */
[----:B------:R-:W-:-:S03]  /*5e860*/  IADD3 R150, P1, R246, R2, RZ ;  /* 0x00000002f6967210 */ /* 0x000fc60007f3e0ff */
[----:B------:R-:W2:Y:S01]  /*5e870*/  LDL.LU R106, [R1+0x1488] ;  /* 0x00148800016a7983 */ /* 0x000ea20000300800 */
[----:B------:R-:W-:Y:S02]  /*5e880*/  IADD3.X R246, R247, R0, RZ, P1, !PT ;  /* 0x00000000f7f67210 */ /* 0x000fe40000ffe4ff */
[-C--:B------:R-:W-:Y:S01]  /*5e890*/  IADD3 R149, P1, R238, R2.reuse, RZ ;  /* 0x00000002ee957210 */ /* 0x080fe20007f3e0ff */
[----:B------:R1:W-:Y:S04]  /*5e8a0*/  LDGSTS.E [R5+0x13e00], desc[UR4][R112.64], P0 ;  /* 0x13e0000070057fae */ /* 0x0003e80008121844 */
[--C-:B------:R-:W-:Y:S01]  /*5e8b0*/  IMAD.X R238, R239, 0x1, R0.reuse, P1 ;  /* 0x00000001efee7824 */ /* 0x100fe200008e0600 */
[-C--:B------:R-:W-:Y:S01]  /*5e8c0*/  IADD3 R148, P1, R230, R2.reuse, RZ ;  /* 0x00000002e6947210 */ /* 0x080fe20007f3e0ff */
[----:B------:R-:W-:Y:S04]  /*5e8d0*/  LDGSTS.E [R5+0x14200], desc[UR4][R8.64], P0 ;  /* 0x1420000008057fae */ /* 0x000fe80008121844 */
[--C-:B------:R-:W-:Y:S01]  /*5e8e0*/  IMAD.X R230, R231, 0x1, R0.reuse, P1 ;  /* 0x00000001e7e67824 */ /* 0x100fe200008e0600 */
[-C--:B------:R-:W-:Y:S01]  /*5e8f0*/  IADD3 R147, P1, R222, R2.reuse, RZ ;  /* 0x00000002de937210 */ /* 0x080fe20007f3e0ff */
[----:B------:R-:W-:Y:S04]  /*5e900*/  LDGSTS.E [R5+0x14600], desc[UR4][R6.64], P0 ;  /* 0x1460000006057fae */ /* 0x000fe80008121844 */
        /* <DEDUP_REMOVED lines=20> */
[----:B------:R-:W-:-:S04]  /*5ea50*/  IMAD.X R14, R15, 0x1, R0, P1 ;  /* 0x000000010f0e7824 */ /* 0x000fc800008e0600 */
[----:B------:R-:W-:Y:S01]  /*5ea60*/  IMAD.MOV.U32 R15, RZ, RZ, R14 ;  /* 0x000000ffff0f7224 */ /* 0x000fe200078e000e */
[----:B------:R-:W-:Y:S02]  /*5ea70*/  MOV R14, R105 ;  /* 0x00000069000e7202 */ /* 0x000fe40000000f00 */
[----:B------:R-:W2:Y:S04]  /*5ea80*/  LDL.LU R105, [R1+0x148c] ;  /* 0x00148c0001697983 */ /* 0x000ea80000300800 */
[----:B----4-:R-:W4:Y:S04]  /*5ea90*/  LDL.LU R112, [R1+0x14a8] ;  /* 0x0014a80001707983 */ /* 0x010f280000300800 */
[----:B------:R-:W4:Y:S04]  /*5eaa0*/  LDL.LU R111, [R1+0x14ac] ;  /* 0x0014ac00016f7983 */ /* 0x000f280000300800 */
[----:B------:R-:W4:Y:S04]  /*5eab0*/  LDL.LU R9, [R1+0x14c8] ;  /* 0x0014c80001097983 */ /* 0x000f280000300800 */
[----:B------:R-:W4:Y:S04]  /*5eac0*/  LDL.LU R8, [R1+0x14cc] ;  /* 0x0014cc0001087983 */ /* 0x000f280000300800 */
[----:B------:R-:W4:Y:S04]  /*5ead0*/  LDL.LU R7, [R1+0x14e8] ;  /* 0x0014e80001077983 */ /* 0x000f280000300800 */
[----:B------:R-:W4:Y:S01]  /*5eae0*/  LDL.LU R6, [R1+0x14ec] ;  /* 0x0014ec0001067983 */ /* 0x000f220000300800 */
        /* <DEDUP_REMOVED lines=28> */
[----:B------:R-:W-:Y:S01]  /*5ecb0*/  LDGSTS.E [R5+0x15e00], desc[UR4][R206.64], P0 ;  /* 0x15e00000ce057fae */ /* 0x000fe20008121844 */
[----:B------:R-:W-:Y:S01]  /*5ecc0*/  MOV R158, R139 ;  /* 0x0000008b009e7202 */ /* 0x000fe20000000f00 */
[----:B------:R-:W-:Y:S02]  /*5ecd0*/  IMAD.MOV.U32 R23, RZ, RZ, R22 ;  /* 0x000000ffff177224 */ /* 0x000fe400078e0016 */
[----:B------:R-:W-:Y:S01]  /*5ece0*/  LDGSTS.E [R5+0x16200], desc[UR4][R198.64], P0 ;  /* 0x16200000c6057fae */ /* 0x000fe20008121844 */
[----:B------:R-:W-:Y:S01]  /*5ecf0*/  IMAD.MOV.U32 R22, RZ, RZ, R138 ;  /* 0x000000ffff167224 */ /* 0x000fe200078e008a */
[----:B-1----:R-:W-:-:S02]  /*5ed00*/  LOP3.LUT R113, R10, 0x60, RZ, 0x3c, !PT ;  /* 0x000000600a717812 */ /* 0x002fc400078e3cff */
[----:B------:R-:W-:Y:S04]  /*5ed10*/  LDGSTS.E [R5+0x16600], desc[UR4][R190.64], P0 ;  /* 0x16600000be057fae */ /* 0x000fe80008121844 */
        /* <DEDUP_REMOVED lines=8> */
[----:B---3--:R-:W-:-:S03]  /*5eda0*/  IADD3 R107, P2, R107, R2, RZ ;  /* 0x000000026b6b7210 */ /* 0x008fc60007f5e0ff */
[--C-:B--2---:R-:W-:Y:S01]  /*5edb0*/  IMAD.X R110, R110, 0x1, R0.reuse, P1 ;  /* 0x000000016e6e7824 */ /* 0x104fe200008e0600 */
[----:B------:R-:W-:Y:S01]  /*5edc0*/  MOV R114, R109 ;  /* 0x0000006d00727202 */ /* 0x000fe20000000f00 */
[----:B------:R-:W-:Y:S01]  /*5edd0*/  STL [R1+0x144c], R109 ;  /* 0x00144c6d01007387 */ /* 0x000fe20000100800 */
[----:B------:R-:W-:Y:S02]  /*5ede0*/  IMAD.X R108, R108, 0x1, R0, P2 ;  /* 0x000000016c6c7824 */ /* 0x000fe400010e0600 */
[----:B------:R-:W-:Y:S01]  /*5edf0*/  IMAD.MOV.U32 R115, RZ, RZ, R110 ;  /* 0x000000ffff737224 */ /* 0x000fe200078e006e */
[----:B------:R1:W-:Y:S04]  /*5ee00*/  STL [R1+0x1448], R110 ;  /* 0x0014486e01007387 */ /* 0x0003e80000100800 */
[----:B------:R-:W-:Y:S04]  /*5ee10*/  STL [R1+0x146c], R107 ;  /* 0x00146c6b01007387 */ /* 0x000fe80000100800 */
[----:B------:R2:W-:Y:S04]  /*5ee20*/  STL [R1+0x1468], R108 ;  /* 0x0014686c01007387 */ /* 0x0005e80000100800 */
[----:B-1----:R-:W3:Y:S04]  /*5ee30*/  LDL.LU R110, [R1+0x1508] ;  /* 0x00150800016e7983 */ /* 0x002ee80000300800 */
[----:B------:R1:W-:Y:S04]  /*5ee40*/  LDGSTS.E [R5+0x300], desc[UR4][R114.64], P0 ;  /* 0x0030000072057fae */ /* 0x0003e80008121844 */
[----:B------:R-:W3:Y:S01]  /*5ee50*/  LDL.LU R109, [R1+0x150c] ;  /* 0x00150c00016d7983 */ /* 0x000ee20000300800 */
[----:B-1----:R-:W-:-:S02]  /*5ee60*/  IMAD.MOV.U32 R115, RZ, RZ, R108 ;  /* 0x000000ffff737224 */ /* 0x002fc400078e006c */
[----:B------:R-:W-:Y:S01]  /*5ee70*/  IMAD.MOV.U32 R114, RZ, RZ, R107 ;  /* 0x000000ffff727224 */ /* 0x000fe200078e006b */
[----:B--2---:R-:W2:Y:S04]  /*5ee80*/  LDL.LU R108, [R1+0x1528] ;  /* 0x00152800016c7983 */ /* 0x004ea80000300800 */
[----:B------:R-:W2:Y:S04]  /*5ee90*/  LDL.LU R107, [R1+0x152c] ;  /* 0x00152c00016b7983 */ /* 0x000ea80000300800 */
[----:B------:R1:W-:Y:S01]  /*5eea0*/  LDGSTS.E [R5+0x700], desc[UR4][R114.64], P0 ;  /* 0x0070000072057fae */ /* 0x0003e20008121844 */
[----:B------:R-:W-:-:S04]  /*5eeb0*/  IADD3 R105, P1, R105, R2, RZ ;  /* 0x0000000269697210 */ /* 0x000fc80007f3e0ff */
[----:B------:R-:W-:Y:S02]  /*5eec0*/  IADD3.X R106, R106, R0, RZ, P1, !PT ;  /* 0x000000006a6a7210 */ /* 0x000fe40000ffe4ff */
[-C--:B----4-:R-:W-:Y:S01]  /*5eed0*/  IADD3 R111, P2, R111, R2.reuse, RZ ;  /* 0x000000026f6f7210 */ /* 0x090fe20007f5e0ff */
[----:B------:R-:W-:Y:S02]  /*5eee0*/  STL [R1+0x148c], R105 ;  /* 0x00148c6901007387 */ /* 0x000fe40000100800 */
[----:B-1----:R-:W-:Y:S02]  /*5eef0*/  IMAD.MOV.U32 R115, RZ, RZ, R106 ;  /* 0x000000ffff737224 */ /* 0x002fe400078e006a */
[----:B------:R-:W-:Y:S01]  /*5ef00*/  IMAD.X R112, R112, 0x1, R0, P2 ;  /* 0x0000000170707824 */ /* 0x000fe200010e0600 */
[----:B------:R1:W-:Y:S01]  /*5ef10*/  STL [R1+0x1488], R106 ;  /* 0x0014886a01007387 */ /* 0x0003e20000100800 */
[----:B------:R-:W-:-:S03]  /*5ef20*/  IADD3 R8, P1, R8, R2, RZ ;  /* 0x0000000208087210 */ /* 0x000fc60007f3e0ff */
[----:B------:R-:W-:Y:S01]  /*5ef30*/  STL [R1+0x14ac], R111 ;  /* 0x0014ac6f01007387 */ /* 0x000fe20000100800 */
[----:B------:R-:W-:Y:S01]  /*5ef40*/  IMAD.MOV.U32 R114, RZ, RZ, R105 ;  /* 0x000000ffff727224 */ /* 0x000fe200078e0069 */
[----:B------:R-:W-:Y:S01]  /*5ef50*/  MOV R113, R112 ;  /* 0x0000007000717202 */ /* 0x000fe20000000f00 */
[----:B------:R-:W-:Y:S01]  /*5ef60*/  IMAD.X R9, R9, 0x1, R0, P1 ;  /* 0x0000000109097824 */ /* 0x000fe200008e0600 */
[----:B-1----:R-:W4:Y:S01]  /*5ef70*/  LDL.LU R106, [R1+0x1548] ;  /* 0x00154800016a7983 */ /* 0x002f220000300800 */
        /* <DEDUP_REMOVED lines=10> */
[----:B-1----:R-:W-:Y:S01]  /*5f020*/  IMAD.MOV.U32 R113, RZ, RZ, R9 ;  /* 0x000000ffff717224 */ /* 0x002fe200078e0009 */
[----:B------:R-:W-:-:S02]  /*5f030*/  MOV R112, R8 ;  /* 0x0000000800707202 */ /* 0x000fc40000000f00 */
[----:B------:R-:W4:Y:S04]  /*5f040*/  LDL.LU R9, [R1+0x1568] ;  /* 0x0015680001097983 */ /* 0x000f280000300800 */
[----:B------:R1:W-:Y:S04]  /*5f050*/  STL [R1+0x14e8], R7 ;  /* 0x0014e80701007387 */ /* 0x0003e80000100800 */
[----:B------:R-:W4:Y:S04]  /*5f060*/  LDL.LU R8, [R1+0x156c] ;  /* 0x00156c0001087983 */ /* 0x000f280000300800 */
[----:B------:R1:W-:Y:S02]  /*5f070*/  LDGSTS.E [R5+0x1300], desc[UR4][R112.64], P0 ;  /* 0x0130000070057fae */ /* 0x0003e40008121844 */
[----:B-1----:R-:W-:-:S02]  /*5f080*/  IMAD.MOV.U32 R112, RZ, RZ, R6 ;  /* 0x000000ffff707224 */ /* 0x002fc400078e0006 */
[----:B------:R-:W-:Y:S02]  /*5f090*/  IMAD.MOV.U32 R113, RZ, RZ, R7 ;  /* 0x000000ffff717224 */ /* 0x000fe400078e0007 */
[----:B------:R-:W4:Y:S04]  /*5f0a0*/  LDL.LU R7, [R1+0x1588] ;  /* 0x0015880001077983 */ /* 0x000f280000300800 */
[----:B------:R-:W4:Y:S04]  /*5f0b0*/  LDL.LU R6, [R1+0x158c] ;  /* 0x00158c0001067983 */ /* 0x000f280000300800 */
[----:B------:R1:W-:Y:S01]  /*5f0c0*/  LDGSTS.E [R5+0x1700], desc[UR4][R112.64], P0 ;  /* 0x0170000070057fae */ /* 0x0003e20008121844 */
[----:B---3--:R-:W-:-:S04]  /*5f0d0*/  IADD3 R109, P1, R109, R2, RZ ;  /* 0x000000026d6d7210 */ /* 0x008fc80007f3e0ff */
[----:B------:R-:W-:Y:S01]  /*5f0e0*/  IADD3.X R110, R110, R0, RZ, P1, !PT ;  /* 0x000000006e6e7210 */ /* 0x000fe20000ffe4ff */
[----:B------:R-:W-:Y:S01]  /*5f0f0*/  STL [R1+0x150c], R109 ;  /* 0x00150c6d01007387 */ /* 0x000fe20000100800 */
[----:B--2---:R-:W-:-:S03]  /*5f100*/  IADD3 R107, P2, R107, R2, RZ ;  /* 0x000000026b6b7210 */ /* 0x004fc60007f5e0ff */
[----:B------:R2:W-:Y:S01]  /*5f110*/  STL [R1+0x1508], R110 ;  /* 0x0015086e01007387 */ /* 0x0005e20000100800 */
[----:B-1----:R-:W-:Y:S02]  /*5f120*/  IMAD.MOV.U32 R113, RZ, RZ, R110 ;  /* 0x000000ffff717224 */ /* 0x002fe400078e006e */
[----:B------:R-:W-:Y:S01]  /*5f130*/  IMAD.X R108, R108, 0x1, R0, P2 ;  /* 0x000000016c6c7824 */ /* 0x000fe200010e0600 */
[----:B------:R-:W-:Y:S01]  /*5f140*/  STL [R1+0x152c], R107 ;  /* 0x00152c6b01007387 */ /* 0x000fe20000100800 */
[----:B------:R-:W-:-:S03]  /*5f150*/  IMAD.MOV.U32 R112, RZ, RZ, R109 ;  /* 0x000000ffff707224 */ /* 0x000fc600078e006d */
[----:B--2---:R-:W2:Y:S04]  /*5f160*/  LDL.LU R110, [R1+0x15a8] ;  /* 0x0015a800016e7983 */ /* 0x004ea80000300800 */
[----:B------:R1:W-:Y:S04]  /*5f170*/  STL [R1+0x1528], R108 ;  /* 0x0015286c01007387 */ /* 0x0003e80000100800 */
[----:B------:R-:W3:Y:S04]  /*5f180*/  LDL.LU R109, [R1+0x15ac] ;  /* 0x0015ac00016d7983 */ /* 0x000ee80000300800 */
[----:B------:R1:W-:Y:S02]  /*5f190*/  LDGSTS.E [R5+0x1b00], desc[UR4][R112.64], P0 ;  /* 0x01b0000070057fae */ /* 0x0003e40008121844 */
[----:B-1----:R-:W-:Y:S01]  /*5f1a0*/  MOV R112, R107 ;  /* 0x0000006b00707202 */ /* 0x002fe20000000f00 */
[----:B------:R-:W-:-:S02]  /*5f1b0*/  IMAD.MOV.U32 R113, RZ, RZ, R108 ;  /* 0x000000ffff717224 */ /* 0x000fc400078e006c */
[----:B------:R-:W2:Y:S04]  /*5f1c0*/  LDL.LU R108, [R1+0x15c8] ;  /* 0x0015c800016c7983 */ /* 0x000ea80000300800 */
[----:B------:R-:W2:Y:S04]  /*5f1d0*/  LDL.LU R107, [R1+0x15cc] ;  /* 0x0015cc00016b7983 */ /* 0x000ea80000300800 */
[----:B------:R-:W-:Y:S01]  /*5f1e0*/  LDGSTS.E [R5+0x1f00], desc[UR4][R112.64], P0 ;  /* 0x01f0000070057fae */ /* 0x000fe20008121844 */
[----:B----4-:R-:W-:-:S05]  /*5f1f0*/  IADD3 R105, P1, R105, R2, RZ ;  /* 0x0000000269697210 */ /* 0x010fca0007f3e0ff */
[----:B------:R-:W-:Y:S01]  /*5f200*/  IMAD.X R106, R106, 0x1, R0, P1 ;  /* 0x000000016a6a7824 */ /* 0x000fe200008e0600 */
        /* <DEDUP_REMOVED lines=8> */
[----:B------:R-:W2:Y:S04]  /*5f290*/  LDL.LU R112, [R1+0x15e8] ;  /* 0x0015e80001707983 */ /* 0x000ea80000300800 */
[----:B------:R1:W-:Y:S04]  /*5f2a0*/  STL [R1+0x1568], R9 ;  /* 0x0015680901007387 */ /* 0x0003e80000100800 */
[----:B------:R-:W2:Y:S01]  /*5f2b0*/  LDL.LU R111, [R1+0x15ec] ;  /* 0x0015ec00016f7983 */ /* 0x000ea20000300800 */
[----:B----4-:R-:W-:-:S03]  /*5f2c0*/  IMAD.MOV.U32 R115, RZ, RZ, R9 ;  /* 0x000000ffff737224 */ /* 0x010fc600078e0009 */
[----:B-1----:R-:W4:Y:S01]  /*5f2d0*/  LDL.LU R106, [R1+0x1608] ;  /* 0x00160800016a7983 */ /* 0x002f220000300800 */
[----:B------:R-:W-:-:S03]  /*5f2e0*/  IMAD.MOV.U32 R114, RZ, RZ, R8 ;  /* 0x000000ffff727224 */ /* 0x000fc600078e0008 */
[----:B------:R-:W4:Y:S04]  /*5f2f0*/  LDL.LU R105, [R1+0x160c] ;  /* 0x00160c0001697983 */ /* 0x000f280000300800 */
[----:B------:R-:W4:Y:S04]  /*5f300*/  LDL.LU R9, [R1+0x1628] ;  /* 0x0016280001097983 */ /* 0x000f280000300800 */
[----:B------:R-:W4:Y:S01]  /*5f310*/  LDL.LU R8, [R1+0x162c] ;  /* 0x00162c0001087983 */ /* 0x000f220000300800 */
        /* <DEDUP_REMOVED lines=8> */
[----:B---3--:R-:W-:-:S05]  /*5f3a0*/  IADD3 R109, P2, R109, R2, RZ ;  /* 0x000000026d6d7210 */ /* 0x008fca0007f5e0ff */
[----:B--2---:R-:W-:Y:S01]  /*5f3b0*/  IMAD.X R110, R110, 0x1, R0, P2 ;  /* 0x000000016e6e7824 */ /* 0x004fe200010e0600 */
[----:B------:R-:W-:Y:S04]  /*5f3c0*/  STL [R1+0x15ac], R109 ;  /* 0x0015ac6d01007387 */ /* 0x000fe80000100800 */
[----:B------:R-:W2:Y:S01]  /*5f3d0*/  LDL.LU R7, [R1+0x1648] ;  /* 0x0016480001077983 */ /* 0x000ea20000300800 */
[----:B-1----:R-:W-:-:S03]  /*5f3e0*/  IMAD.MOV.U32 R115, RZ, RZ, R110 ;  /* 0x000000ffff737224 */ /* 0x002fc600078e006e */
[----:B------:R1:W-:Y:S01]  /*5f3f0*/  STL [R1+0x15a8], R110 ;  /* 0x0015a86e01007387 */ /* 0x0003e20000100800 */
[----:B------:R-:W-:-:S03]  /*5f400*/  MOV R114, R109 ;  /* 0x0000006d00727202 */ /* 0x000fc60000000f00 */
[----:B------:R-:W3:Y:S04]  /*5f410*/  LDL.LU R6, [R1+0x164c] ;  /* 0x00164c0001067983 */ /* 0x000ee80000300800 */
        /* <DEDUP_REMOVED lines=10> */
[----:B------:R-:W-:-:S05]  /*5f4c0*/  IADD3 R111, P2, R111, R2, RZ ;  /* 0x000000026f6f7210 */ /* 0x000fca0007f5e0ff */
[----:B------:R-:W-:Y:S01]  /*5f4d0*/  IMAD.X R112, R112, 0x1, R0, P2 ;  /* 0x0000000170707824 */ /* 0x000fe200010e0600 */
[----:B------:R-:W-:Y:S01]  /*5f4e0*/  STL [R1+0x15ec], R111 ;  /* 0x0015ec6f01007387 */ /* 0x000fe20000100800 */
[----:B----4-:R-:W-:Y:S02]  /*5f4f0*/  IADD3 R105, P1, R105, R2, RZ ;  /* 0x0000000269697210 */ /* 0x010fe40007f3e0ff */
[----:B------:R-:W-:Y:S01]  /*5f500*/  IMAD.MOV.U32 R113, RZ, RZ, R112 ;  /* 0x000000ffff717224 */ /* 0x000fe200078e0070 */
[----:B-1----:R-:W4:Y:S01]  /*5f510*/  LDL.LU R108, [R1+0x1688] ;  /* 0x00168800016c7983 */ /* 0x002f220000300800 */
        /* <DEDUP_REMOVED lines=11> */
[----:B------:R-:W4:Y:S01]  /*5f5d0*/  LDL.LU R106, [R1+0x16a8] ;  /* 0x0016a800016a7983 */ /* 0x000f220000300800 */
[----:B------:R-:W-:-:S03]  /*5f5e0*/  IMAD.MOV.U32 R112, RZ, RZ, R105 ;  /* 0x000000ffff707224 */ /* 0x000fc600078e0069 */
[----:B------:R1:W-:Y:S04]  /*5f5f0*/  STL [R1+0x1628], R9 ;  /* 0x0016280901007387 */ /* 0x0003e80000100800 */
[----:B------:R-:W4:Y:S04]  /*5f600*/  LDL.LU R105, [R1+0x16ac] ;  /* 0x0016ac0001697983 */ /* 0x000f280000300800 */
[----:B------:R1:W-:Y:S02]  /*5f610*/  LDGSTS.E [R5+0x3b00], desc[UR4][R112.64], P0 ;  /* 0x03b0000070057fae */ /* 0x0003e40008121844 */
[----:B-1----:R-:W-:Y:S01]  /*5f620*/  MOV R112, R8 ;  /* 0x0000000800707202 */ /* 0x002fe20000000f00 */
[----:B------:R-:W-:-:S02]  /*5f630*/  IMAD.MOV.U32 R113, RZ, RZ, R9 ;  /* 0x000000ffff717224 */ /* 0x000fc400078e0009 */
[----:B------:R-:W4:Y:S04]  /*5f640*/  LDL.LU R9, [R1+0x16c8] ;  /* 0x0016c80001097983 */ /* 0x000f280000300800 */
[----:B------:R-:W4:Y:S04]  /*5f650*/  LDL.LU R8, [R1+0x16cc] ;  /* 0x0016cc0001087983 */ /* 0x000f280000300800 */
[----:B------:R1:W-:Y:S01]  /*5f660*/  LDGSTS.E [R5+0x3f00], desc[UR4][R112.64], P0 ;  /* 0x03f0000070057fae */ /* 0x0003e20008121844 */
[----:B---3--:R-:W-:-:S05]  /*5f670*/  IADD3 R6, P1, R6, R2, RZ ;  /* 0x0000000206067210 */ /* 0x008fca0007f3e0ff */
[----:B--2---:R-:W-:Y:S01]  /*5f680*/  IMAD.X R7, R7, 0x1, R0, P1 ;  /* 0x0000000107077824 */ /* 0x004fe200008e0600 */
        /* <DEDUP_REMOVED lines=9> */
[----:B------:R-:W3:Y:S04]  /*5f720*/  LDL.LU R6, [R1+0x16ec] ;  /* 0x0016ec0001067983 */ /* 0x000ee80000300800 */
[----:B------:R1:W-:Y:S02]  /*5f730*/  LDGSTS.E [R5+0x4300], desc[UR4][R112.64], P0 ;  /* 0x0430000070057fae */ /* 0x0003e40008121844 */
[----:B-1----:R-:W-:-:S02]  /*5f740*/  IMAD.MOV.U32 R112, RZ, RZ, R109 ;  /* 0x000000ffff707224 */ /* 0x002fc400078e006d */
[----:B------:R-:W-:Y:S02]  /*5f750*/  IMAD.MOV.U32 R113, RZ, RZ, R110 ;  /* 0x000000ffff717224 */ /* 0x000fe400078e006e */
[----:B------:R-:W2:Y:S04]  /*5f760*/  LDL.LU R110, [R1+0x1708] ;  /* 0x00170800016e7983 */ /* 0x000ea80000300800 */
[----:B------:R-:W2:Y:S04]  /*5f770*/  LDL.LU R109, [R1+0x170c] ;  /* 0x00170c00016d7983 */ /* 0x000ea80000300800 */
[----:B------:R-:W-:Y:S01]  /*5f780*/  LDGSTS.E [R5+0x4700], desc[UR4][R112.64], P0 ;  /* 0x0470000070057fae */ /* 0x000fe20008121844 */
[----:B----4-:R-:W-:-:S04]  /*5f790*/  IADD3 R107, P1, R107, R2, RZ ;  /* 0x000000026b6b7210 */ /* 0x010fc80007f3e0ff */
[----:B------:R-:W-:Y:S01]  /*5f7a0*/  IADD3.X R108, R108, R0, RZ, P1, !PT ;  /* 0x000000006c6c7210 */ /* 0x000fe20000ffe4ff */
        /* <DEDUP_REMOVED lines=13> */
[----:B------:R-:W-:-:S03]  /*5f880*/  MOV R114, R105 ;  /* 0x0000006900727202 */ /* 0x000fc60000000f00 */
[----:B------:R-:W4:Y:S04]  /*5f890*/  LDL.LU R107, [R1+0x174c] ;  /* 0x00174c00016b7983 */ /* 0x000f280000300800 */
[----:B------:R-:W4:Y:S04]  /*5f8a0*/  LDL.LU R106, [R1+0x1768] ;  /* 0x00176800016a7983 */ /* 0x000f280000300800 */
[----:B------:R-:W4:Y:S01]  /*5f8b0*/  LDL.LU R105, [R1+0x176c] ;  /* 0x00176c0001697983 */ /* 0x000f220000300800 */
        /* <DEDUP_REMOVED lines=8> */
[----:B---3--:R-:W-:-:S05]  /*5f940*/  IADD3 R6, P2, R6, R2, RZ ;  /* 0x0000000206067210 */ /* 0x008fca0007f5e0ff */
[----:B--2---:R-:W-:Y:S01]  /*5f950*/  IMAD.X R7, R7, 0x1, R0, P2 ;  /* 0x0000000107077824 */ /* 0x004fe200010e0600 */
[----:B------:R-:W-:Y:S01]  /*5f960*/  STL [R1+0x16ec], R6 ;  /* 0x0016ec0601007387 */ /* 0x000fe20000100800 */
[----:B-1----:R-:W-:-:S03]  /*5f970*/  IMAD.MOV.U32 R114, RZ, RZ, R6 ;  /* 0x000000ffff727224 */ /* 0x002fc600078e0006 */
[----:B------:R-:W2:Y:S01]  /*5f980*/  LDL.LU R9, [R1+0x1788] ;  /* 0x0017880001097983 */ /* 0x000ea20000300800 */
[----:B------:R-:W-:-:S03]  /*5f990*/  IMAD.MOV.U32 R115, RZ, RZ, R7 ;  /* 0x000000ffff737224 */ /* 0x000fc600078e0007 */
[----:B------:R1:W-:Y:S04]  /*5f9a0*/  STL [R1+0x16e8], R7 ;  /* 0x0016e80701007387 */ /* 0x0003e80000100800 */
[----:B------:R-:W3:Y:S04]  /*5f9b0*/  LDL.LU R8, [R1+0x178c] ;  /* 0x00178c0001087983 */ /* 0x000ee80000300800 */
[----:B------:R1:W-:Y:S04]  /*5f9c0*/  LDGSTS.E [R5+0x5700], desc[UR4][R114.64], P0 ;  /* 0x0570000072057fae */ /* 0x0003e80008121844 */
[----:B-1----:R-:W2:Y:S04]  /*5f9d0*/  LDL.LU R7, [R1+0x17a8] ;  /* 0x0017a80001077983 */ /* 0x002ea80000300800 */
[----:B------:R-:W2:Y:S01]  /*5f9e0*/  LDL.LU R6, [R1+0x17ac] ;  /* 0x0017ac0001067983 */ /* 0x000ea20000300800 */
[----:B------:R-:W-:-:S04]  /*5f9f0*/  IADD3 R109, P1, R109, R2, RZ ;  /* 0x000000026d6d7210 */ /* 0x000fc80007f3e0ff */
[----:B------:R-:W-:Y:S01]  /*5fa00*/  IADD3.X R110, R110, R0, RZ, P1, !PT ;  /* 0x000000006e6e7210 */ /* 0x000fe20000ffe4ff */
[----:B------:R-:W-:Y:S01]  /*5fa10*/  STL [R1+0x170c], R109 ;  /* 0x00170c6d01007387 */ /* 0x000fe20000100800 */
[----:B------:R-:W-:-:S03]  /*5fa20*/  IMAD.MOV.U32 R114, RZ, RZ, R109 ;  /* 0x000000ffff727224 */ /* 0x000fc600078e006d */
[----:B------:R1:W-:Y:S01]  /*5fa30*/  STL [R1+0x1708], R110 ;  /* 0x0017086e01007387 */ /* 0x0003e20000100800 */
[----:B------:R-:W-:-:S05]  /*5fa40*/  IMAD.MOV.U32 R115, RZ, RZ, R110 ;  /* 0x000000ffff737224 */ /* 0x000fca00078e006e */
[----:B------:R-:W-:Y:S01]  /*5fa50*/  LDGSTS.E [R5+0x5b00], desc[UR4][R114.64], P0 ;  /* 0x05b0000072057fae */ /* 0x000fe20008121844 */
[----:B------:R-:W-:-:S05]  /*5fa60*/  IADD3 R111, P2, R111, R2, RZ ;  /* 0x000000026f6f7210 */ /* 0x000fca0007f5e0ff */
[----:B------:R-:W-:Y:S01]  /*5fa70*/  IMAD.X R112, R112, 0x1, R0, P2 ;  /* 0x0000000170707824 */ /* 0x000fe200010e0600 */
[----:B------:R-:W-:Y:S01]  /*5fa80*/  STL [R1+0x172c], R111 ;  /* 0x00172c6f01007387 */ /* 0x000fe20000100800 */
[----:B----4-:R-:W-:-:S03]  /*5fa90*/  IADD3 R107, P1, R107, R2, RZ ;  /* 0x000000026b6b7210 */ /* 0x010fc60007f3e0ff */
[----:B-1----:R-:W4:Y:S01]  /*5faa0*/  LDL.LU R110, [R1+0x17c8] ;  /* 0x0017c800016e7983 */ /* 0x002f220000300800 */
        /* <DEDUP_REMOVED lines=23> */
[----:B--2---:R-:W-:Y:S01]  /*5fc20*/  IADD3.X R9, R9, R0, RZ, P1, !PT ;  /* 0x0000000009097210 */ /* 0x004fe20000ffe4ff */
        /* <DEDUP_REMOVED lines=13> */
[----:B------:R-:W2:Y:S04]  /*5fd00*/  LDL.LU.64 R6, [R1+0x1020] ;  /* 0x0010200001067983 */ /* 0x000ea80000300a00 */
[----:B------:R-:W-:Y:S01]  /*5fd10*/  LDGSTS.E [R5+0x6f00], desc[UR4][R112.64], P0 ;  /* 0x06f0000070057fae */ /* 0x000fe20008121844 */
[----:B----4-:R-:W-:-:S05]  /*5fd20*/  IADD3 R109, P1, R109, R2, RZ ;  /* 0x000000026d6d7210 */ /* 0x010fca0007f3e0ff */
[----:B------:R-:W-:Y:S01]  /*5fd30*/  IMAD.X R110, R110, 0x1, R0, P1 ;  /* 0x000000016e6e7824 */ /* 0x000fe200008e0600 */
[----:B------:R-:W-:Y:S04]  /*5fd40*/  STL [R1+0x17cc], R109 ;  /* 0x0017cc6d01007387 */ /* 0x000fe80000100800 */
[----:B------:R1:W-:Y:S01]  /*5fd50*/  STL [R1+0x17c8], R110 ;  /* 0x0017c86e01007387 */ /* 0x0003e20000100800 */
[----:B------:R-:W-:Y:S02]  /*5fd60*/  MOV R111, R110 ;  /* 0x0000006e006f7202 */ /* 0x000fe40000000f00 */
[----:B------:R-:W-:-:S05]  /*5fd70*/  IADD3 R107, P2, R107, R2, RZ ;  /* 0x000000026b6b7210 */ /* 0x000fca0007f5e0ff */
[----:B------:R-:W-:Y:S01]  /*5fd80*/  STL [R1+0x17ec], R107 ;  /* 0x0017ec6b01007387 */ /* 0x000fe20000100800 */
[----:B------:R-:W-:-:S03]  /*5fd90*/  IMAD.X R108, R108, 0x1, R0, P2 ;  /* 0x000000016c6c7824 */ /* 0x000fc600010e0600 */
[----:B------:R-:W4:Y:S04]  /*5fda0*/  LDL.LU.64 R122, [R1+0x1000] ;  /* 0x00100000017a7983 */ /* 0x000f280000300a00 */
[----:B------:R1:W-:Y:S04]  /*5fdb0*/  STL [R1+0x17e8], R108 ;  /* 0x0017e86c01007387 */ /* 0x0003e80000100800 */
[----:B------:R-:W4:Y:S04]  /*5fdc0*/  LDL.LU.64 R116, [R1+0xfe0] ;  /* 0x000fe00001747983 */ /* 0x000f280000300a00 */
[----:B------:R-:W4:Y:S01]  /*5fdd0*/  LDL.LU.64 R114, [R1+0xfc0] ;  /* 0x000fc00001727983 */ /* 0x000f220000300a00 */
[----:B------:R-:W-:Y:S01]  /*5fde0*/  IADD3 R105, P1, R105, R2, RZ ;  /* 0x0000000269697210 */ /* 0x000fe20007f3e0ff */
[----:B-1----:R-:W-:-:S02]  /*5fdf0*/  IMAD.MOV.U32 R110, RZ, RZ, R109 ;  /* 0x000000ffff6e7224 */ /* 0x002fc400078e006d */
[----:B------:R-:W4:Y:S01]  /*5fe00*/  LDL.LU.64 R112, [R1+0xfa0] ;  /* 0x000fa00001707983 */ /* 0x000f220000300a00 */
[----:B------:R-:W-:-:S03]  /*5fe10*/  IADD3.X R106, R106, R0, RZ, P1, !PT ;  /* 0x000000006a6a7210 */ /* 0x000fc60000ffe4ff */
[----:B------:R-:W-:Y:S01]  /*5fe20*/  STL [R1+0x180c], R105 ;  /* 0x00180c6901007387 */ /* 0x000fe20000100800 */
[----:B------:R-:W-:-:S03]  /*5fe30*/  IMAD.MOV.U32 R109, RZ, RZ, R108 ;  /* 0x000000ffff6d7224 */ /* 0x000fc600078e006c */
[----:B------:R1:W-:Y:S01]  /*5fe40*/  STL [R1+0x1808], R106 ;  /* 0x0018086a01007387 */ /* 0x0003e20000100800 */
[----:B------:R-:W-:-:S03]  /*5fe50*/  IMAD.MOV.U32 R108, RZ, RZ, R107 ;  /* 0x000000ffff6c7224 */ /* 0x000fc600078e006b */
[----:B------:R-:W-:Y:S01]  /*5fe60*/  LDGSTS.E [R5+0x7300], desc[UR4][R110.64], P0 ;  /* 0x073000006e057fae */ /* 0x000fe20008121844 */
[----:B------:R-:W-:-:S03]  /*5fe70*/  IMAD.MOV.U32 R107, RZ, RZ, R106 ;  /* 0x000000ffff6b7224 */ /* 0x000fc600078e006a */
[----:B------:R-:W-:Y:S01]  /*5fe80*/  LDGSTS.E [R5+0x7700], desc[UR4][R108.64], P0 ;  /* 0x077000006c057fae */ /* 0x000fe20008121844 */
[----:B-1----:R-:W-:-:S05]  /*5fe90*/  IMAD.MOV.U32 R106, RZ, RZ, R105 ;  /* 0x000000ffff6a7224 */ /* 0x002fca00078e0069 */
[----:B------:R-:W-:Y:S01]  /*5fea0*/  LDGSTS.E [R5+0x7b00], desc[UR4][R106.64], P0 ;  /* 0x07b000006a057fae */ /* 0x000fe20008121844 */
[----:B---3--:R-:W-:-:S05]  /*5feb0*/  IADD3 R8, P2, R8, R2, RZ ;  /* 0x0000000208087210 */ /* 0x008fca0007f5e0ff */
[----:B------:R-:W-:Y:S01]  /*5fec0*/  STL [R1+0x182c], R8 ;  /* 0x00182c0801007387 */ /* 0x000fe20000100800 */
[----:B--2---:R-:W-:-:S03]  /*5fed0*/  IMAD.X R9, R9, 0x1, R0, P2 ;  /* 0x0000000109097824 */ /* 0x004fc600010e0600 */
[----:B------:R-:W2:Y:S04]  /*5fee0*/  LDL.LU.64 R110, [R1+0xf80] ;  /* 0x000f8000016e7983 */ /* 0x000ea80000300a00 */
[----:B------:R1:W-:Y:S04]  /*5fef0*/  STL [R1+0x1828], R9 ;  /* 0x0018280901007387 */ /* 0x0003e80000100800 */
[----:B------:R-:W3:Y:S04]  /*5ff00*/  LDL.LU.64 R108, [R1+0xf60] ;  /* 0x000f6000016c7983 */ /* 0x000ee80000300a00 */
[----:B------:R-:W3:Y:S04]  /*5ff10*/  LDL.LU.64 R106, [R1+0xf40] ;  /* 0x000f4000016a7983 */ /* 0x000ee80000300a00 */
[----:B------:R3:W-:Y:S04]  /*5ff20*/  LDGSTS.E [R5+0x7f00], desc[UR4][R8.64], P0 ;  /* 0x07f0000008057fae */ /* 0x0007e80008121844 */
[----:B-1----:R-:W3:Y:S01]  /*5ff30*/  LDL.LU.64 R8, [R1+0xf20] ;  /* 0x000f200001087983 */ /* 0x002ee20000300a00 */
[----:B------:R-:W-:-:S03]  /*5ff40*/  IADD3 R118, P1, R6, R2, RZ ;  /* 0x0000000206767210 */ /* 0x000fc60007f3e0ff */
[----:B------:R-:W3:Y:S01]  /*5ff50*/  LDL.LU.64 R138, [R1+0xf00] ;  /* 0x000f0000018a7983 */ /* 0x000ee20000300a00 */
[----:B------:R-:W-:-:S03]  /*5ff60*/  IADD3.X R6, R7, R0, RZ, P1, !PT ;  /* 0x0000000007067210 */ /* 0x000fc60000ffe4ff */
[----:B------:R-:W3:Y:S01]  /*5ff70*/  LDL.LU.64 R140, [R1+0xee0] ;  /* 0x000ee000018c7983 */ /* 0x000ee20000300a00 */
[----:B----4-:R-:W-:-:S05]  /*5ff80*/  IADD3 R120, P1, R122, R2, RZ ;  /* 0x000000027a787210 */ /* 0x010fca0007f3e0ff */
[----:B------:R-:W-:Y:S01]  /*5ff90*/  IMAD.X R121, R123, 0x1, R0, P1 ;  /* 0x000000017b797824 */ /* 0x000fe200008e0600 */
[----:B------:R-:W-:-:S05]  /*5ffa0*/  IADD3 R122, P1, R116, R2, RZ ;  /* 0x00000002747a7210 */ /* 0x000fca0007f3e0ff */
[--C-:B------:R-:W-:Y:S01]  /*5ffb0*/  IMAD.X R123, R117, 0x1, R0.reuse, P1 ;  /* 0x00000001757b7824 */ /* 0x100fe200008e0600 */
[-C--:B------:R-:W-:Y:S01]  /*5ffc0*/  IADD3 R124, P1, R114, R2.reuse, RZ ;  /* 0x00000002727c7210 */ /* 0x080fe20007f3e0ff */
[----:B------:R-:W4:Y:S04]  /*5ffd0*/  LDL.LU.64 R116, [R1+0xec0] ;  /* 0x000ec00001747983 */ /* 0x000f280000300a00 */
[----:B------:R-:W-:Y:S01]  /*5ffe0*/  IMAD.X R125, R115, 0x1, R0, P1 ;  /* 0x00000001737d7824 */ /* 0x000fe200008e0600 */
[----:B------:R-:W-:Y:S01]  /*5fff0*/  IADD3 R126, P1, R112, R2, RZ ;  /* 0x00000002707e7210 */ /* 0x000fe20007f3e0ff */
[----:B------:R-:W4:Y:S03]  /*60000*/  LDL.LU.64 R114, [R1+0xea0] ;  /* 0x000ea00001727983 */ /* 0x000f260000300a00 */
[----:B------:R-:W-:-:S02]  /*60010*/  IADD3.X R127, R113, R0, RZ, P1, !PT ;  /* 0x00000000717f7210 */ /* 0x000fc40000ffe4ff */
[----:B------:R-:W4:Y:S01]  /*60020*/  LDL.LU.64 R112, [R1+0xe80] ;  /* 0x000e800001707983 */ /* 0x000f220000300a00 */
[----:B--2---:R-:W-:-:S05]  /*60030*/  IADD3 R128, P1, R110, R2, RZ ;  /* 0x000000026e807210 */ /* 0x004fca0007f3e0ff */
[----:B------:R-:W-:Y:S02]  /*60040*/  IMAD.X R129, R111, 0x1, R0, P1 ;  /* 0x000000016f817824 */ /* 0x000fe400008e0600 */
[----:B------:R-:W2:Y:S01]  /*60050*/  LDL.LU.64 R110, [R1+0xe60] ;  /* 0x000e6000016e7983 */ /* 0x000ea20000300a00 */
[----:B---3--:R-:W-:-:S05]  /*60060*/  IADD3 R130, P1, R108, R2, RZ ;  /* 0x000000026c827210 */ /* 0x008fca0007f3e0ff */
[--C-:B------:R-:W-:Y:S01]  /*60070*/  IMAD.X R131, R109, 0x1, R0.reuse, P1 ;  /* 0x000000016d837824 */ /* 0x100fe200008e0600 */
[-C--:B------:R-:W-:Y:S01]  /*60080*/  IADD3 R132, P1, R106, R2.reuse, RZ ;  /* 0x000000026a847210 */ /* 0x080fe20007f3e0ff */
[----:B------:R-:W3:Y:S04]  /*60090*/  LDL.LU.64 R108, [R1+0xe40] ;  /* 0x000e4000016c7983 */ /* 0x000ee80000300a00 */
[----:B------:R-:W-:Y:S01]  /*600a0*/  IMAD.X R133, R107, 0x1, R0, P1 ;  /* 0x000000016b857824 */ /* 0x000fe200008e0600 */
[----:B------:R-:W-:-:S04]  /*600b0*/  IADD3 R134, P1, R8, R2, RZ ;  /* 0x0000000208867210 */ /* 0x000fc80007f3e0ff */
[----:B------:R-:W-:Y:S02]  /*600c0*/  IADD3.X R135, R9, R0, RZ, P1, !PT ;  /* 0x0000000009877210 */ /* 0x000fe40000ffe4ff */
[----:B------:R-:W3:Y:S04]  /*600d0*/  LDL.LU.64 R8, [R1+0xe20] ;  /* 0x000e200001087983 */ /* 0x000ee80000300a00 */
[----:B------:R-:W3:Y:S01]  /*600e0*/  LDL.LU.64 R106, [R1+0xe00] ;  /* 0x000e0000016a7983 */ /* 0x000ee20000300a00 */
[----:B------:R-:W-:-:S05]  /*600f0*/  IADD3 R136, P1, R138, R2, RZ ;  /* 0x000000028a887210 */ /* 0x000fca0007f3e0ff */
[----:B------:R-:W-:Y:S01]  /*60100*/  IMAD.X R137, R139, 0x1, R0, P1 ;  /* 0x000000018b897824 */ /* 0x000fe200008e0600 */
[----:B------:R-:W-:-:S05]  /*60110*/  IADD3 R138, P1, R140, R2, RZ ;  /* 0x000000028c8a7210 */ /* 0x000fca0007f3e0ff */
[----:B------:R-:W-:Y:S01]  /*60120*/  IMAD.X R139, R141, 0x1, R0, P1 ;  /* 0x000000018d8b7824 */ /* 0x000fe200008e0600 */
[----:B------:R-:W-:-:S05]  /*60130*/  MOV R119, R6 ;  /* 0x0000000600777202 */ /* 0x000fca0000000f00 */
[----:B------:R1:W-:Y:S01]  /*60140*/  STL.64 [R1+0x1020], R118 ;  /* 0x0010207601007387 */ /* 0x0003e20000100a00 */
[----:B----4-:R-:W-:-:S03]  /*60150*/  IADD3 R140, P1, R116, R2, RZ ;  /* 0x00000002748c7210 */ /* 0x010fc60007f3e0ff */
[----:B------:R4:W-:Y:S02]  /*60160*/  LDGSTS.E [R5+0x10300], desc[UR4][R118.64], P0 ;  /* 0x1030000076057fae */ /* 0x0009e40008121844 */
[----:B------:R-:W-:Y:S01]  /*60170*/  IMAD.X R141, R117, 0x1, R0, P1 ;  /* 0x00000001758d7824 */ /* 0x000fe200008e0600 */
[----:B------:R-:W-:Y:S01]  /*60180*/  IADD3 R142, P1, R114, R2, RZ ;  /* 0x00000002728e7210 */ /* 0x000fe20007f3e0ff */
[----:B------:R4:W-:Y:S03]  /*60190*/  STL.64 [R1+0x1000], R120 ;  /* 0x0010007801007387 */ /* 0x0009e60000100a00 */
[----:B------:R-:W-:Y:S01]  /*601a0*/  IADD3.X R143, R115, R0, RZ, P1, !PT ;  /* 0x00000000738f7210 */ /* 0x000fe20000ffe4ff */
[----:B------:R1:W-:Y:S01]  /*601b0*/  LDGSTS.E [R5+0x10700], desc[UR4][R120.64], P0 ;  /* 0x1070000078057fae */ /* 0x0003e20008121844 */
[----:B------:R-:W-:-:S03]  /*601c0*/  IADD3 R144, P1, R112, R2, RZ ;  /* 0x0000000270907210 */ /* 0x000fc60007f3e0ff */
[----:B------:R4:W-:Y:S02]  /*601d0*/  STL.64 [R1+0xfe0], R122 ;  /* 0x000fe07a01007387 */ /* 0x0009e40000100a00 */
[----:B------:R-:W-:Y:S02]  /*601e0*/  IMAD.X R145, R113, 0x1, R0, P1 ;  /* 0x0000000171917824 */ /* 0x000fe400008e0600 */
        /* <DEDUP_REMOVED lines=11> */
[----:B------:R1:W-:Y:S04]  /*602a0*/  LDGSTS.E [R5+0x10b00], desc[UR4][R122.64], P0 ;  /* 0x10b000007a057fae */ /* 0x0003e80008121844 */
        /* <DEDUP_REMOVED lines=10> */
[----:B------:R1:W-:Y:S01]  /*60350*/  LDGSTS.E [R5+0x13700], desc[UR4][R144.64], P0 ;  /* 0x1370000090057fae */ /* 0x0003e20008121844 */
[----:B--2---:R-:W-:-:S05]  /*60360*/  IADD3 R146, P1, R110, R2, RZ ;  /* 0x000000026e927210 */ /* 0x004fca0007f3e0ff */
[----:B------:R-:W-:Y:S01]  /*60370*/  IMAD.X R147, R111, 0x1, R0, P1 ;  /* 0x000000016f937824 */ /* 0x000fe200008e0600 */
[----:B---3--:R-:W-:-:S04]  /*60380*/  IADD3 R148, P1, R108, R2, RZ ;  /* 0x000000026c947210 */ /* 0x008fc80007f3e0ff */
[----:B------:R2:W-:Y:S01]  /*60390*/  LDGSTS.E [R5+0x13b00], desc[UR4][R146.64], P0 ;  /* 0x13b0000092057fae */ /* 0x0005e20008121844 */
[----:B------:R-:W-:-:S03]  /*603a0*/  IMAD.X R149, R109, 0x1, R0, P1 ;  /* 0x000000016d957824 */ /* 0x000fc600008e0600 */
[----:B------:R3:W-:Y:S04]  /*603b0*/  STL.64 [R1+0xe60], R146 ;  /* 0x000e609201007387 */ /* 0x0007e80000100a00 */
[----:B------:R2:W-:Y:S01]  /*603c0*/  LDGSTS.E [R5+0x13f00], desc[UR4][R148.64], P0 ;  /* 0x13f0000094057fae */ /* 0x0005e20008121844 */
[----:B------:R-:W-:-:S04]  /*603d0*/  IADD3 R150, P1, R8, R2, RZ ;  /* 0x0000000208967210 */ /* 0x000fc80007f3e0ff */
[----:B------:R-:W-:Y:S02]  /*603e0*/  IADD3.X R151, R9, R0, RZ, P1, !PT ;  /* 0x0000000009977210 */ /* 0x000fe40000ffe4ff */
[----:B------:R-:W-:-:S03]  /*603f0*/  IADD3 R8, P1, R106, R2, RZ ;  /* 0x000000026a087210 */ /* 0x000fc60007f3e0ff */
[----:B------:R2:W-:Y:S02]  /*60400*/  LDGSTS.E [R5+0x14300], desc[UR4][R150.64], P0 ;  /* 0x1430000096057fae */ /* 0x0005e40008121844 */
[----:B------:R-:W-:Y:S01]  /*60410*/  IMAD.X R9, R107, 0x1, R0, P1 ;  /* 0x000000016b097824 */ /* 0x000fe200008e0600 */
[----:B------:R-:W-:-:S04]  /*60420*/  IADD3 R105, P1, R244, R2, RZ ;  /* 0x00000002f4697210 */ /* 0x000fc80007f3e0ff */
[----:B------:R2:W-:Y:S01]  /*60430*/  LDGSTS.E [R5+0x14700], desc[UR4][R8.64], P0 ;  /* 0x1470000008057fae */ /* 0x0005e20008121844 */
        /* <DEDUP_REMOVED lines=21> */
[-C--:B------:R-:W-:Y:S01]  /*60590*/  IADD3 R116, P1, R156, R2.reuse, RZ ;  /* 0x000000029c747210 */ /* 0x080fe20007f3e0ff */
[----:B------:R-:W-:Y:S02]  /*605a0*/  IMAD.MOV.U32 R245, RZ, RZ, R244 ;  /* 0x000000fffff57224 */ /* 0x000fe400078e00f4 */
[----:B------:R-:W-:Y:S02]  /*605b0*/  IMAD.MOV.U32 R244, RZ, RZ, R105 ;  /* 0x000000fffff47224 */ /* 0x000fe400078e0069 */
[----:B------:R-:W-:Y:S01]  /*605c0*/  IMAD.X R156, R157, 0x1, R0, P1 ;  /* 0x000000019d9c7824 */ /* 0x000fe200008e0600 */
[----:B------:R-:W-:Y:S01]  /*605d0*/  IADD3 R117, P1, R20, R2, RZ ;  /* 0x0000000214757210 */ /* 0x000fe20007f3e0ff */
[----:B------:R2:W5:Y:S01]  /*605e0*/  LDL.LU R105, [R1+0x1c8c] ;  /* 0x001c8c0001697983 */ /* 0x0005620000300800 */
[----:B------:R-:W-:Y:S01]  /*605f0*/  IMAD.MOV.U32 R237, RZ, RZ, R236 ;  /* 0x000000ffffed7224 */ /* 0x000fe200078e00ec */
[----:B------:R-:W-:Y:S01]  /*60600*/  MOV R236, R106 ;  /* 0x0000006a00ec7202 */ /* 0x000fe20000000f00 */
[----:B------:R-:W-:Y:S01]  /*60610*/  IMAD.MOV.U32 R229, RZ, RZ, R228 ;  /* 0x000000ffffe57224 */ /* 0x000fe200078e00e4 */
[----:B------:R2:W-:Y:S01]  /*60620*/  STL.64 [R1+0xe40], R148 ;  /* 0x000e409401007387 */ /* 0x0005e20000100a00 */
[----:B------:R-:W-:-:S03]  /*60630*/  IMAD.MOV.U32 R228, RZ, RZ, R107 ;  /* 0x000000ffffe47224 */ /* 0x000fc600078e006b */
[----:B------:R1:W5:Y:S01]  /*60640*/  LDL.LU R106, [R1+0x1c88] ;  /* 0x001c8800016a7983 */ /* 0x0003620000300800 */
[----:B------:R-:W-:Y:S01]  /*60650*/  IMAD.X R20, R21, 0x1, R0, P1 ;  /* 0x0000000115147824 */ /* 0x000fe200008e0600 */
[----:B------:R-:W-:Y:S01]  /*60660*/  IADD3 R7, P1, R12, R2, RZ ;  /* 0x000000020c077210 */ /* 0x000fe20007f3e0ff */
[----:B------:R-:W-:Y:S01]  /*60670*/  IMAD.MOV.U32 R221, RZ, RZ, R220 ;  /* 0x000000ffffdd7224 */ /* 0x000fe200078e00dc */
[----:B------:R2:W-:Y:S01]  /*60680*/  STL.64 [R1+0xe20], R150 ;  /* 0x000e209601007387 */ /* 0x0005e20000100a00 */
[----:B------:R-:W-:Y:S01]  /*60690*/  MOV R220, R108 ;  /* 0x0000006c00dc7202 */ /* 0x000fe20000000f00 */
[----:B------:R-:W-:Y:S02]  /*606a0*/  IMAD.MOV.U32 R213, RZ, RZ, R212 ;  /* 0x000000ffffd57224 */ /* 0x000fe400078e00d4 */
[----:B------:R1:W5:Y:S01]  /*606b0*/  LDL.LU R107, [R1+0x1c84] ;  /* 0x001c8400016b7983 */ /* 0x0003620000300800 */
[----:B------:R-:W-:Y:S02]  /*606c0*/  IMAD.MOV.U32 R212, RZ, RZ, R109 ;  /* 0x000000ffffd47224 */ /* 0x000fe400078e006d */
[----:B------:R-:W-:Y:S01]  /*606d0*/  IMAD.MOV.U32 R205, RZ, RZ, R204 ;  /* 0x000000ffffcd7224 */ /* 0x000fe200078e00cc */
[----:B------:R2:W-:Y:S01]  /*606e0*/  STL.64 [R1+0xe00], R8 ;  /* 0x000e000801007387 */ /* 0x0005e20000100a00 */
[----:B------:R-:W-:Y:S01]  /*606f0*/  MOV R204, R110 ;  /* 0x0000006e00cc7202 */ /* 0x000fe20000000f00 */
[----:B------:R-:W-:-:S02]  /*60700*/  IMAD.MOV.U32 R197, RZ, RZ, R196 ;  /* 0x000000ffffc57224 */ /* 0x000fc400078e00c4 */
[----:B------:R1:W5:Y:S01]  /*60710*/  LDL.LU R108, [R1+0x1c80] ;  /* 0x001c8000016c7983 */ /* 0x0003620000300800 */
[----:B------:R-:W-:Y:S02]  /*60720*/  IMAD.MOV.U32 R196, RZ, RZ, R111 ;  /* 0x000000ffffc47224 */ /* 0x000fe400078e006f */
[----:B------:R-:W-:Y:S01]  /*60730*/  IMAD.MOV.U32 R189, RZ, RZ, R188 ;  /* 0x000000ffffbd7224 */ /* 0x000fe200078e00bc */
[----:B------:R1:W5:Y:S01]  /*60740*/  LDL.LU R109, [R1+0x1c7c] ;  /* 0x001c7c00016d7983 */ /* 0x0003620000300800 */
[----:B------:R-:W-:Y:S01]  /*60750*/  MOV R188, R112 ;  /* 0x0000007000bc7202 */ /* 0x000fe20000000f00 */
[----:B------:R-:W-:Y:S02]  /*60760*/  IMAD.MOV.U32 R181, RZ, RZ, R180 ;  /* 0x000000ffffb57224 */ /* 0x000fe400078e00b4 */
[----:B------:R1:W5:Y:S01]  /*60770*/  LDL.LU R110, [R1+0x1c78] ;  /* 0x001c7800016e7983 */ /* 0x0003620000300800 */
[----:B------:R-:W-:Y:S02]  /*60780*/  IMAD.X R12, R13, 0x1, R0, P1 ;  /* 0x000000010d0c7824 */ /* 0x000fe400008e0600 */
[----:B------:R-:W-:Y:S01]  /*60790*/  IMAD.MOV.U32 R180, RZ, RZ, R113 ;  /* 0x000000ffffb47224 */ /* 0x000fe200078e0071 */
[----:B------:R1:W5:Y:S01]  /*607a0*/  LDL.LU R111, [R1+0x1c74] ;  /* 0x001c7400016f7983 */ /* 0x0003620000300800 */
[----:B------:R-:W-:Y:S01]  /*607b0*/  IMAD.MOV.U32 R173, RZ, RZ, R172 ;  /* 0x000000ffffad7224 */ /* 0x000fe200078e00ac */
[----:B------:R-:W-:Y:S01]  /*607c0*/  MOV R172, R114 ;  /* 0x0000007200ac7202 */ /* 0x000fe20000000f00 */
[----:B------:R-:W-:Y:S01]  /*607d0*/  IMAD.MOV.U32 R165, RZ, RZ, R164 ;  /* 0x000000ffffa57224 */ /* 0x000fe200078e00a4 */
[----:B------:R1:W5:Y:S01]  /*607e0*/  LDL.LU R112, [R1+0x1c70] ;  /* 0x001c700001707983 */ /* 0x0003620000300800 */
[----:B------:R-:W-:-:S02]  /*607f0*/  IMAD.MOV.U32 R164, RZ, RZ, R115 ;  /* 0x000000ffffa47224 */ /* 0x000fc400078e0073 */
[----:B------:R-:W-:Y:S01]  /*60800*/  IMAD.MOV.U32 R157, RZ, RZ, R156 ;  /* 0x000000ffff9d7224 */ /* 0x000fe200078e009c */
[----:B------:R1:W5:Y:S01]  /*60810*/  LDL.LU R113, [R1+0x1c6c] ;  /* 0x001c6c0001717983 */ /* 0x0003620000300800 */
[----:B------:R-:W-:Y:S01]  /*60820*/  MOV R156, R116 ;  /* 0x00000074009c7202 */ /* 0x000fe20000000f00 */
[----:B------:R-:W-:Y:S02]  /*60830*/  IMAD.MOV.U32 R21, RZ, RZ, R20 ;  /* 0x000000ffff157224 */ /* 0x000fe400078e0014 */
[----:B------:R1:W5:Y:S01]  /*60840*/  LDL.LU R114, [R1+0x1c68] ;  /* 0x001c680001727983 */ /* 0x0003620000300800 */
[----:B------:R-:W-:Y:S02]  /*60850*/  IMAD.MOV.U32 R20, RZ, RZ, R117 ;  /* 0x000000ffff147224 */ /* 0x000fe400078e0075 */
[----:B------:R-:W-:Y:S01]  /*60860*/  IMAD.MOV.U32 R13, RZ, RZ, R12 ;  /* 0x000000ffff0d7224 */ /* 0x000fe200078e000c */
[----:B------:R1:W5:Y:S01]  /*60870*/  LDL.LU R115, [R1+0x1c64] ;  /* 0x001c640001737983 */ /* 0x0003620000300800 */
[----:B------:R-:W-:-:S03]  /*60880*/  MOV R12, R7 ;  /* 0x00000007000c7202 */ /* 0x000fc60000000f00 */
[----:B------:R1:W5:Y:S04]  /*60890*/  LDL.LU R116, [R1+0x1c60] ;  /* 0x001c600001747983 */ /* 0x0003680000300800 */
[----:B------:R1:W5:Y:S04]  /*608a0*/  LDL.LU R117, [R1+0x1c5c] ;  /* 0x001c5c0001757983 */ /* 0x0003680000300800 */
[----:B------:R2:W5:Y:S04]  /*608b0*/  LDL.LU R7, [R1+0x1c58] ;  /* 0x001c580001077983 */ /* 0x0005680000300800 */
[----:B-1----:R1:W5:Y:S04]  /*608c0*/  LDL.LU.64 R118, [R1+0x1c50] ;  /* 0x001c500001767983 */ /* 0x0023680000300a00 */
[----:B----4-:R1:W5:Y:S04]  /*608d0*/  LDL.LU.64 R120, [R1+0x1c48] ;  /* 0x001c480001787983 */ /* 0x0103680000300a00 */
        /* <DEDUP_REMOVED lines=12> */
[----:B---3--:R1:W5:Y:S04]  /*609a0*/  LDL.LU.64 R146, [R1+0x1be0] ;  /* 0x001be00001927983 */ /* 0x0083680000300a00 */
[----:B--2---:R1:W5:Y:S04]  /*609b0*/  LDL.LU.64 R148, [R1+0x1bd8] ;  /* 0x001bd80001947983 */ /* 0x0043680000300a00 */
[----:B------:R1:W5:Y:S04]  /*609c0*/  LDL.LU.64 R150, [R1+0x1bd0] ;  /* 0x001bd00001967983 */ /* 0x0003680000300a00 */
[----:B------:R1:W5:Y:S04]  /*609d0*/  LDL.LU.64 R8, [R1+0x1bc8] ;  /* 0x001bc80001087983 */ /* 0x0003680000300a00 */
[----:B------:R1:W-:Y:S01]  /*609e0*/  LDGSTS.E [R5+0x14b00], desc[UR4][R244.64], P0 ;  /* 0x14b00000f4057fae */ /* 0x0003e20008121844 */
[----:B------:R-:W-:-:S03]  /*609f0*/  UIADD3 UR7, UR7, 0x1, URZ ;  /* 0x0000000107077890 */ /* 0x000fc6000fffe03f */
[----:B------:R1:W-:Y:S04]  /*60a00*/  LDGSTS.E [R5+0x14f00], desc[UR4][R236.64], P0 ;  /* 0x14f00000ec057fae */ /* 0x0003e80008121844 */
[----:B------:R1:W-:Y:S04]  /*60a10*/  LDGSTS.E [R5+0x15300], desc[UR4][R228.64], P0 ;  /* 0x15300000e4057fae */ /* 0x0003e80008121844 */
[----:B------:R1:W-:Y:S04]  /*60a20*/  LDGSTS.E [R5+0x15700], desc[UR4][R220.64], P0 ;  /* 0x15700000dc057fae */ /* 0x0003e80008121844 */
[----:B------:R1:W-:Y:S01]  /*60a30*/  LDGSTS.E [R5+0x15b00], desc[UR4][R212.64], P0 ;  /* 0x15b00000d4057fae */ /* 0x0003e20008121844 */
[----:B------:R-:W-:-:S03]  /*60a40*/  UISETP.NE.U32.AND UP0, UPT, UR7, UR11, UPT ;  /* 0x0000000b0700728c */ /* 0x000fc6000bf05070 */
        /* <DEDUP_REMOVED lines=9> */
[----:B------:R-:W-:-:S03]  /*60ae0*/  PLOP3.LUT P0, PT, PT, PT, UP0, 0x80, 0x0 ;  /* 0x000000000000781c */ /* 0x000fc60003f0f008 */
[----:B------:R-:W0:Y:S10]  /*60af0*/  LDGDEPBAR ;  /* 0x00000000000079af */ /* 0x000e340000000000 */
[----:B-1----:R-:W-:Y:S05]  /*60b00*/  @P0 BRA `(.L_x_1) ;  /* 0xfffffebc00480947 */ /* 0x002fea000383ffff */
.L_x_0:
[----:B------:R1:W-:Y:S01]  /*60b10*/  STL [R1+0x1cd0], R91 ;  /* 0x001cd05b01007387 */ /* 0x0003e20000100800 */
[----:B------:R-:W-:-:S04]  /*60b20*/  DEPBAR.LE SB0, 0x0 ;  /* 0x000080000000791a */ /* 0x000fc80000000000 */
[----:B------:R2:W-:Y:S01]  /*60b30*/  STL [R1+0x1ccc], R90 ;  /* 0x001ccc5a01007387 */ /* 0x0005e20000100800 */
[----:B------:R-:W-:Y:S01]  /*60b40*/  ULDC.64 UR12, c[0x0][0x228] ;  /* 0x00008a00000c7ab9 */ /* 0x000fe20000000a00 */
[----:B-----5:R-:W-:Y:S01]  /*60b50*/  IADD3 R3, R7, 0x104, RZ ;  /* 0x0000010407037810 */ /* 0x020fe20007ffe0ff */
[----:B------:R-:W-:Y:S01]  /*60b60*/  ULDC.64 UR6, c[0x0][0x228] ;  /* 0x00008a0000067ab9 */ /* 0x000fe20000000a00 */
[----:B------:R3:W-:Y:S01]  /*60b70*/  STL [R1+0x1cc8], R89 ;  /* 0x001cc85901007387 */ /* 0x0007e20000100800 */
[----:B------:R-:W-:Y:S01]  /*60b80*/  ULDC.64 UR8, c[0x0][0x228] ;  /* 0x00008a0000087ab9 */ /* 0x000fe20000000a00 */
[----:B------:R-:W-:Y:S01]  /*60b90*/  ISETP.GE.AND P3, PT, R3, UR7, PT ;  /* 0x0000000703007c0c */ /* 0x000fe2000bf66270 */
[----:B------:R-:W-:Y:S01]  /*60ba0*/  ULDC UR7, c[0x0][0x248] ;  /* 0x0000920000077ab9 */ /* 0x000fe20000000800 */
[----:B------:R4:W-:Y:S01]  /*60bb0*/  STL [R1+0x1cc4], R88 ;  /* 0x001cc45801007387 */ /* 0x0009e20000100800 */
[----:B------:R-:W-:Y:S01]  /*60bc0*/  VIADD R3, R7, 0x102 ;  /* 0x0000010207037836 */ /* 0x000fe20000000000 */
[----:B------:R-:W-:Y:S01]  /*60bd0*/  ULDC.64 UR10, c[0x0][0x228] ;  /* 0x00008a00000a7ab9 */ /* 0x000fe20000000a00 */
[----:B------:R-:W1:Y:S01]  /*60be0*/  S2R R0, SR_TID.X ;  /* 0x0000000000007919 */ /* 0x000e620000002100 */
[----:B------:R-:W-:Y:S01]  /*60bf0*/  LOP3.LUT R20, R20, 0xffefffff, RZ, 0xc0, !PT ;  /* 0xffefffff14147812 */ /* 0x000fe200078ec0ff */
[----:B------:R-:W-:Y:S01]  /*60c00*/  ULDC UR26, c[0x0][0x248] ;  /* 0x00009200001a7ab9 */ /* 0x000fe20000000800 */
[----:B------:R-:W-:Y:S01]  /*60c10*/  ISETP.GE.AND P1, PT, R3, UR11, PT ;  /* 0x0000000b03007c0c */ /* 0x000fe2000bf26270 */
[----:B------:R4:W-:Y:S01]  /*60c20*/  STL [R1+0x1cc0], R87 ;  /* 0x001cc05701007387 */ /* 0x0009e20000100800 */
[----:B------:R-:W-:Y:S01]  /*60c30*/  ULDC UR11, c[0x0][0x248] ;  /* 0x00009200000b7ab9 */ /* 0x000fe20000000800 */
[----:B------:R-:W-:Y:S01]  /*60c40*/  ULDC.64 UR30, c[0x0][0x228] ;  /* 0x00008a00001e7ab9 */ /* 0x000fe20000000a00 */
[----:B------:R-:W-:Y:S01]  /*60c50*/  ULDC UR27, c[0x0][0x248] ;  /* 0x00009200001b7ab9 */ /* 0x000fe20000000800 */
[----:B------:R4:W-:Y:S01]  /*60c60*/  STL [R1+0x1cbc], R86 ;  /* 0x001cbc5601007387 */ /* 0x0009e20000100800 */
[----:B------:R-:W-:Y:S01]  /*60c70*/  ULDC.64 UR36, c[0x0][0x228] ;  /* 0x00008a0000247ab9 */ /* 0x000fe20000000a00 */
[----:B------:R-:W-:Y:S01]  /*60c80*/  ULDC UR28, c[0x0][0x248] ;  /* 0x00009200001c7ab9 */ /* 0x000fe20000000800 */
[----:B------:R-:W-:Y:S01]  /*60c90*/  ULDC.64 UR34, c[0x0][0x228] ;  /* 0x00008a0000227ab9 */ /* 0x000fe20000000a00 */
[----:B------:R4:W-:Y:S01]  /*60ca0*/  STL [R1+0x1cb8], R85 ;  /* 0x001cb85501007387 */ /* 0x0009e20000100800 */
[----:B------:R-:W-:Y:S01]  /*60cb0*/  ULDC.64 UR40, c[0x0][0x228] ;  /* 0x00008a0000287ab9 */ /* 0x000fe20000000a00 */
[----:B------:R-:W-:Y:S01]  /*60cc0*/  ULDC.64 UR38, c[0x0][0x228] ;  /* 0x00008a0000267ab9 */ /* 0x000fe20000000a00 */
[----:B------:R-:W-:Y:S01]  /*60cd0*/  ULDC UR33, c[0x0][0x248] ;  /* 0x0000920000217ab9 */ /* 0x000fe20000000800 */
[----:B------:R4:W-:Y:S01]  /*60ce0*/  STL [R1+0x1cb4], R84 ;  /* 0x001cb45401007387 */ /* 0x0009e20000100800 */
[----:B------:R-:W-:Y:S01]  /*60cf0*/  ULDC UR32, c[0x0][0x248] ;  /* 0x0000920000207ab9 */ /* 0x000fe20000000800 */
[----:B------:R-:W-:Y:S01]  /*60d00*/  ULDC UR57, c[0x0][0x228] ;  /* 0x00008a0000397ab9 */ /* 0x000fe20000000800 */
        /* <DEDUP_REMOVED lines=14> */
[C---:B-1----:R-:W-:Y:S01]  /*60df0*/  IMAD.SHL.U32 R5, R0.reuse, 0x40, RZ ;  /* 0x0000004000057824 */ /* 0x042fe200078e00ff */
[----:B------:R-:W-:Y:S01]  /*60e00*/  ULDC UR48, c[0x0][0x228] ;  /* 0x00008a0000307ab9 */ /* 0x000fe20000000800 */
[C---:B------:R-:W-:Y:S01]  /*60e10*/  IMAD.SHL.U32 R2, R0.reuse, 0x10, RZ ;  /* 0x0000001000027824 */ /* 0x040fe200078e00ff */
[----:B------:R1:W-:Y:S01]  /*60e20*/  STL [R1+0x1ca0], R79 ;  /* 0x001ca04f01007387 */ /* 0x0003e20000100800 */
[----:B------:R-:W-:Y:S01]  /*60e30*/  IMAD.SHL.U32 R0, R0, 0x8, RZ ;  /* 0x0000000800007824 */ /* 0x000fe200078e00ff */
[----:B------:R-:W-:Y:S01]  /*60e40*/  LOP3.LUT R5, R5, 0x400, RZ, 0xc0, !PT ;  /* 0x0000040005057812 */ /* 0x000fe200078ec0ff */
[----:B------:R-:W-:Y:S01]  /*60e50*/  ULDC UR50, c[0x0][0x228] ;  /* 0x00008a0000327ab9 */ /* 0x000fe20000000800 */
[----:B------:R1:W-:Y:S01]  /*60e60*/  STL [R1+0x1c9c], R78 ;  /* 0x001c9c4e01007387 */ /* 0x0003e20000100800 */
[----:B------:R-:W-:Y:S01]  /*60e70*/  LOP3.LUT R2, R2, 0xf0, RZ, 0xc0, !PT ;  /* 0x000000f002027812 */ /* 0x000fe200078ec0ff */
[----:B------:R-:W-:Y:S01]  /*60e80*/  ULDC UR52, c[0x0][0x228] ;  /* 0x00008a0000347ab9 */ /* 0x000fe20000000800 */
[----:B------:R-:W-:Y:S01]  /*60e90*/  LOP3.LUT R4, R0, 0x300, RZ, 0xc0, !PT ;  /* 0x0000030000047812 */ /* 0x000fe200078ec0ff */
[----:B------:R1:W-:Y:S01]  /*60ea0*/  STL [R1+0x1c98], R77 ;  /* 0x001c984d01007387 */ /* 0x0003e20000100800 */
[----:B------:R-:W-:Y:S01]  /*60eb0*/  IADD3 R0, R5, UR61, R2 ;  /* 0x0000003d05007c10 */ /* 0x000fe2000fffe002 */
[C---:B------:R-:W-:Y:S01]  /*60ec0*/  VIADD R2, R7.reuse, 0x103 ;  /* 0x0000010307027836 */ /* 0x040fe20000000000 */
[----:B------:R-:W-:Y:S01]  /*60ed0*/  ULDC UR54, c[0x0][0x228] ;  /* 0x00008a0000367ab9 */ /* 0x000fe20000000800 */
[----:B------:R1:W-:Y:S01]  /*60ee0*/  STL [R1+0x1c94], R76 ;  /* 0x001c944c01007387 */ /* 0x0003e20000100800 */
[----:B------:R-:W-:Y:S01]  /*60ef0*/  ULDC UR22, c[0x0][0x228] ;  /* 0x00008a0000167ab9 */ /* 0x000fe20000000800 */
[----:B------:R-:W-:Y:S01]  /*60f00*/  IMAD.IADD R0, R0, 0x1, R4 ;  /* 0x0000000100007824 */ /* 0x000fe200078e0204 */
[----:B------:R-:W-:Y:S01]  /*60f10*/  ISETP.GE.AND P2, PT, R2, UR13, PT ;  /* 0x0000000d02007c0c */ /* 0x000fe2000bf46270 */
[----:B------:R1:W-:Y:S01]  /*60f20*/  STL [R1+0x1c90], R75 ;  /* 0x001c904b01007387 */ /* 0x0003e20000100800 */
[C---:B------:R-:W-:Y:S01]  /*60f30*/  IADD3 R2, R7.reuse, 0x101, RZ ;  /* 0x0000010107027810 */ /* 0x040fe20007ffe0ff */
[----:B------:R-:W-:Y:S01]  /*60f40*/  ULDC UR42, c[0x0][0x228] ;  /* 0x00008a00002a7ab9 */ /* 0x000fe20000000800 */
[----:B------:R-:W-:Y:S01]  /*60f50*/  ULDC UR20, c[0x0][0x228] ;  /* 0x00008a0000147ab9 */ /* 0x000fe20000000800 */
[----:B------:R1:W-:Y:S01]  /*60f60*/  STL [R1+0x1c8c], R74 ;  /* 0x001c8c4a01007387 */ /* 0x0003e20000100800 */
[----:B------:R-:W-:Y:S01]  /*60f70*/  ISETP.GE.AND P0, PT, R2, UR9, PT ;  /* 0x0000000902007c0c */ /* 0x000fe2000bf06270 */
        /* <DEDUP_REMOVED lines=17> */
[----:B------:R-:W1:Y:S01]  /*61090*/  S2R R5, SR_TID.X ;  /* 0x0000000000057919 */ /* 0x000e620000002100 */
[----:B------:R-:W-:Y:S01]  /*610a0*/  BAR.SYNC.DEFER_BLOCKING 0x0 ;  /* 0x0000000000007b1d */ /* 0x000fe20000010000 */
[----:B------:R-:W-:-:S05]  /*610b0*/  IMAD R2, R7, UR7, RZ ;  /* 0x0000000707027c24 */ /* 0x000fca000f8e02ff */
[----:B------:R-:W-:Y:S01]  /*610c0*/  ULDC UR7, c[0x0][0x248] ;  /* 0x0000920000077ab9 */ /* 0x000fe20000000800 */
[----:B------:R-:W-:Y:S01]  /*610d0*/  ULDC UR9, c[0x0][0x248] ;  /* 0x0000920000097ab9 */ /* 0x000fe20000000800 */
[----:B------:R1:W-:Y:S01]  /*610e0*/  STL [R1+0x1c78], R69 ;  /* 0x001c784501007387 */ /* 0x0003e20000100800 */
[----:B------:R-:W-:Y:S02]  /*610f0*/  ISETP.LT.AND P4, PT, R9, UR12, !P3 ;  /* 0x0000000c09007c0c */ /* 0x000fe4000df81270 */
[C---:B------:R-:W-:Y:S01]  /*61100*/  IADD3 R91, R7.reuse, 0x100, RZ ;  /* 0x00000100075b7810 */ /* 0x040fe20007ffe0ff */
[----:B------:R1:W-:Y:S01]  /*61110*/  STL [R1+0x1c74], R68 ;  /* 0x001c744401007387 */ /* 0x0003e20000100800 */
[C---:B--2---:R-:W-:Y:S02]  /*61120*/  VIADD R90, R7.reuse, 0xff ;  /* 0x000000ff075a7836 */ /* 0x044fe40000000000 */
[C---:B---3--:R-:W-:Y:S01]  /*61130*/  VIADD R89, R7.reuse, 0xfe ;  /* 0x000000fe07597836 */ /* 0x048fe20000000000 */
[----:B------:R2:W-:Y:S01]  /*61140*/  STL [R1+0x1c70], R67 ;  /* 0x001c704301007387 */ /* 0x0005e20000100800 */
[----:B----4-:R-:W-:-:S02]  /*61150*/  VIADD R88, R7, 0xfd ;  /* 0x000000fd07587836 */ /* 0x010fc40000000000 */
[C---:B------:R-:W-:Y:S01]  /*61160*/  VIADD R87, R7.reuse, 0xfc ;  /* 0x000000fc07577836 */ /* 0x040fe20000000000 */
[----:B------:R3:W-:Y:S01]  /*61170*/  STL [R1+0x1c6c], R66 ;  /* 0x001c6c4201007387 */ /* 0x0007e20000100800 */
[C---:B------:R-:W-:Y:S01]  /*61180*/  IADD3 R86, R7.reuse, 0xfb, RZ ;  /* 0x000000fb07567810 */ /* 0x040fe20007ffe0ff */
[----:B------:R-:W-:Y:S01]  /*61190*/  VIADD R85, R7, 0xfa ;  /* 0x000000fa07557836 */ /* 0x000fe20000000000 */
[----:B------:R-:W-:Y:S01]  /*611a0*/  LOP3.LUT R19, R19, 0x7fffffff, RZ, 0xc0, !PT ;  /* 0x7fffffff13137812 */ /* 0x000fe200078ec0ff */
[----:B------:R-:W-:Y:S01]  /*611b0*/  STL [R1+0x1c68], R65 ;  /* 0x001c684101007387 */ /* 0x000fe20000100800 */
[C---:B------:R-:W-:Y:S01]  /*611c0*/  VIADD R84, R7.reuse, 0xf9 ;  /* 0x000000f907547836 */ /* 0x040fe20000000000 */
[C---:B------:R-:W-:Y:S01]  /*611d0*/  IADD3 R83, R7.reuse, 0xf8, RZ ;  /* 0x000000f807537810 */ /* 0x040fe20007ffe0ff */
[----:B------:R-:W-:Y:S01]  /*611e0*/  VIADD R82, R7, 0xf7 ;  /* 0x000000f707527836 */ /* 0x000fe20000000000 */
[----:B------:R-:W-:Y:S01]  /*611f0*/  STL [R1+0x1c64], R64 ;  /* 0x001c644001007387 */ /* 0x000fe20000100800 */
[----:B-1----:R-:W-:Y:S01]  /*61200*/  LOP3.LUT R5, R5, 0x7f, RZ, 0xc0, !PT ;  /* 0x0000007f05057812 */ /* 0x002fe200078ec0ff */
[----:B------:R-:W-:-:S02]  /*61210*/  VIADD R81, R7, 0xf6 ;  /* 0x000000f607517836 */ /* 0x000fc40000000000 */
[C---:B------:R-:W-:Y:S01]  /*61220*/  VIADD R80, R7.reuse, 0xf5 ;  /* 0x000000f507507836 */ /* 0x040fe20000000000 */
[----:B------:R-:W-:Y:S01]  /*61230*/  STL [R1+0x1c60], R63 ;  /* 0x001c603f01007387 */ /* 0x000fe20000100800 */
[C---:B------:R-:W-:Y:S01]  /*61240*/  VIADD R79, R7.reuse, 0xf4 ;  /* 0x000000f4074f7836 */ /* 0x040fe20000000000 */
[C---:B------:R-:W-:Y:S01]  /*61250*/  IADD3 R78, R7.reuse, 0xf3, RZ ;  /* 0x000000f3074e7810 */ /* 0x040fe20007ffe0ff */
[C---:B------:R-:W-:Y:S01]  /*61260*/  VIADD R77, R7.reuse, 0xf2 ;  /* 0x000000f2074d7836 */ /* 0x040fe20000000000 */
[----:B------:R-:W-:Y:S01]  /*61270*/  STL [R1+0x1c5c], R62 ;  /* 0x001c5c3e01007387 */ /* 0x000fe20000100800 */
[C---:B------:R-:W-:Y:S01]  /*61280*/  VIADD R76, R7.reuse, 0xf1 ;  /* 0x000000f1074c7836 */ /* 0x040fe20000000000 */
[C---:B------:R-:W-:Y:S01]  /*61290*/  IADD3 R75, R7.reuse, 0xf0, RZ ;  /* 0x000000f0074b7810 */ /* 0x040fe20007ffe0ff */
[C---:B------:R-:W-:Y:S01]  /*612a0*/  VIADD R74, R7.reuse, 0xef ;  /* 0x000000ef074a7836 */ /* 0x040fe20000000000 */
[----:B------:R-:W-:Y:S01]  /*612b0*/  STL [R1+0x1c58], R61 ;  /* 0x001c583d01007387 */ /* 0x000fe20000100800 */
[C---:B------:R-:W-:Y:S01]  /*612c0*/  VIADD R73, R7.reuse, 0xee ;  /* 0x000000ee07497836 */ /* 0x040fe20000000000 */
[----:B------:R-:W-:Y:S01]  /*612d0*/  LOP3.LUT R18, R18, 0x7fffffff, RZ, 0xc0, !PT ;  /* 0x7fffffff12127812 */ /* 0x000fe200078ec0ff */
[C---:B------:R-:W-:Y:S01]  /*612e0*/  VIADD R72, R7.reuse, 0xed ;  /* 0x000000ed07487836 */ /* 0x040fe20000000000 */
[----:B------:R-:W-:Y:S01]  /*612f0*/  STL [R1+0x1c54], R60 ;  /* 0x001c543c01007387 */ /* 0x000fe20000100800 */
[C---:B------:R-:W-:Y:S01]  /*61300*/  VIADD R71, R7.reuse, 0xec ;  /* 0x000000ec07477836 */ /* 0x040fe20000000000 */
[C---:B------:R-:W-:Y:S01]  /*61310*/  IADD3 R70, R7.reuse, 0xeb, RZ ;  /* 0x000000eb07467810 */ /* 0x040fe20007ffe0ff */
[----:B------:R-:W-:Y:S01]  /*61320*/  VIADD R69, R7, 0xea ;  /* 0x000000ea07457836 */ /* 0x000fe20000000000 */
[----:B------:R-:W-:Y:S01]  /*61330*/  STL [R1+0x1c50], R59 ;  /* 0x001c503b01007387 */ /* 0x000fe20000100800 */
[----:B------:R-:W-:Y:S01]  /*61340*/  ULDC UR13, c[0x0][0x228] ;  /* 0x00008a00000d7ab9 */ /* 0x000fe20000000800 */
[----:B------:R-:W-:-:S02]  /*61350*/  ULDC UR12, c[0x0][0x228] ;  /* 0x00008a00000c7ab9 */ /* 0x000fc40000000800 */
[----:B------:R-:W-:Y:S04]  /*61360*/  STL [R1+0x1c4c], R58 ;  /* 0x001c4c3a01007387 */ /* 0x000fe80000100800 */
        /* <DEDUP_REMOVED lines=34> */
[----:B------:R-:W4:Y:S04]  /*61590*/  LDL.LU R152, [R1+0xc00] ;  /* 0x000c000001987983 */ /* 0x000f280000300800 */
[----:B------:R-:W4:Y:S04]  /*615a0*/  LDL.LU R153, [R1+0xc08] ;  /* 0x000c080001997983 */ /* 0x000f280000300800 */
[----:B------:R-:W4:Y:S04]  /*615b0*/  LDL.LU R154, [R1+0x800] ;  /* 0x00080000019a7983 */ /* 0x000f280000300800 */
[----:B------:R-:W4:Y:S01]  /*615c0*/  LDL.LU R155, [R1+0x808] ;  /* 0x00080800019b7983 */ /* 0x000f220000300800 */
[----:B------:R-:W-:Y:S01]  /*615d0*/  LEA R21, R5, UR61, 0x4 ;  /* 0x0000003d05157c11 */ /* 0x000fe2000f8e20ff */
[----:B------:R-:W-:Y:S01]  /*615e0*/  ULDC UR61, c[0x0][0x248] ;  /* 0x00009200003d7ab9 */ /* 0x000fe20000000800 */
[----:B------:R-:W-:Y:S01]  /*615f0*/  @P4 LOP3.LUT R20, R20, 0x100000, RZ, 0xfc, !PT ;  /* 0x0010000014144812 */ /* 0x000fe200078efcff */
[----:B------:R-:W4:Y:S01]  /*61600*/  LDL.LU R156, [R1+0x400] ;  /* 0x00040000019c7983 */ /* 0x000f220000300800 */
[----:B------:R-:W-:Y:S01]  /*61610*/  ISETP.LT.AND P3, PT, R8, UR10, !P3 ;  /* 0x0000000a08007c0c */ /* 0x000fe2000df61270 */
[C---:B------:R-:W-:Y:S01]  /*61620*/  VIADD R68, R7.reuse, 0xe9 ;  /* 0x000000e907447836 */ /* 0x040fe20000000000 */
[C---:B--2---:R-:W-:Y:S01]  /*61630*/  IADD3 R67, R7.reuse, 0xe8, RZ ;  /* 0x000000e807437810 */ /* 0x044fe20007ffe0ff */
[----:B------:R-:W2:Y:S01]  /*61640*/  LDL.LU R157, [R1+0x408] ;  /* 0x00040800019d7983 */ /* 0x000ea20000300800 */
[----:B---3--:R-:W-:Y:S01]  /*61650*/  VIADD R66, R7, 0xe7 ;  /* 0x000000e707427836 */ /* 0x008fe20000000000 */
[----:B------:R-:W1:Y:S02]  /*61660*/  LDC R5, c[0x0][0x244] ;  /* 0x00009100ff057b82 */ /* 0x000e640000000800 */
[----:B------:R-:W2:Y:S04]  /*61670*/  LDL.LU R158, [R1] ;  /* 0x00000000019e7983 */ /* 0x000ea80000300800 */
[----:B------:R-:W2:Y:S04]  /*61680*/  LDL.LU R159, [R1+0x8] ;  /* 0x00000800019f7983 */ /* 0x000ea80000300800 */
[----:B----4-:R3:W-:Y:S01]  /*61690*/  STSM.16.M88.4 [R0], R152 ;  /* 0x0000009800007844 */ /* 0x0107e20000000200 */
[----:B------:R-:W-:Y:S06]  /*616a0*/  BAR.SYNC.DEFER_BLOCKING 0x0 ;  /* 0x0000000000007b1d */ /* 0x000fec0000010000 */
[----:B---3--:R-:W3:Y:S04]  /*616b0*/  LDL.LU R152, [R1+0xc04] ;  /* 0x000c040001987983 */ /* 0x008ee80000300800 */
[----:B------:R-:W3:Y:S04]  /*616c0*/  LDL.LU R153, [R1+0xc0c] ;  /* 0x000c0c0001997983 */ /* 0x000ee80000300800 */
[----:B------:R-:W3:Y:S04]  /*616d0*/  LDL.LU R154, [R1+0x804] ;  /* 0x00080400019a7983 */ /* 0x000ee80000300800 */
[----:B------:R-:W4:Y:S01]  /*616e0*/  LDS.128 R24, [R21] ;  /* 0x0000000015187984 */ /* 0x000f220000000c00 */
[----:B------:R-:W-:Y:S06]  /*616f0*/  BAR.SYNC.DEFER_BLOCKING 0x0 ;  /* 0x0000000000007b1d */ /* 0x000fec0000010000 */
[----:B------:R-:W3:Y:S04]  /*61700*/  LDL.LU R155, [R1+0x80c] ;  /* 0x00080c00019b7983 */ /* 0x000ee80000300800 */
[----:B--2---:R-:W-:Y:S04]  /*61710*/  STSM.16.M88.4 [R0], R156 ;  /* 0x0000009c00007844 */ /* 0x004fe80000000200 */
[----:B----4-:R-:W-:Y:S04]  /*61720*/  STL.64 [R1+0xc00], R24 ;  /* 0x000c001801007387 */ /* 0x010fe80000100a00 */
[----:B------:R-:W-:Y:S01]  /*61730*/  STL.64 [R1+0xc08], R26 ;  /* 0x000c081a01007387 */ /* 0x000fe20000100a00 */
[----:B------:R-:W-:Y:S06]  /*61740*/  BAR.SYNC.DEFER_BLOCKING 0x0 ;  /* 0x0000000000007b1d */ /* 0x000fec0000010000 */
[----:B------:R-:W2:Y:S02]  /*61750*/  LDS.128 R24, [R21] ;  /* 0x0000000015187984 */ /* 0x000ea40000000c00 */
[----:B------:R-:W-:Y:S06]  /*61760*/  BAR.SYNC.DEFER_BLOCKING 0x0 ;  /* 0x0000000000007b1d */ /* 0x000fec0000010000 */
[----:B--2---:R-:W-:Y:S04]  /*61770*/  STL.64 [R1+0x800], R24 ;  /* 0x0008001801007387 */ /* 0x004fe80000100a00 */
[----:B------:R-:W-:Y:S04]  /*61780*/  STL.64 [R1+0x808], R26 ;  /* 0x0008081a01007387 */ /* 0x000fe80000100a00 */
[----:B------:R-:W2:Y:S04]  /*61790*/  LDL.LU R156, [R1+0x404] ;  /* 0x00040400019c7983 */ /* 0x000ea80000300800 */
[----:B------:R-:W2:Y:S04]  /*617a0*/  LDL.LU R157, [R1+0x40c] ;  /* 0x00040c00019d7983 */ /* 0x000ea80000300800 */
[----:B------:R-:W2:Y:S04]  /*617b0*/  LDL.LU R158, [R1+0x4] ;  /* 0x00000400019e7983 */ /* 0x000ea80000300800 */
[----:B------:R-:W2:Y:S04]  /*617c0*/  LDL.LU R159, [R1+0xc] ;  /* 0x00000c00019f7983 */ /* 0x000ea80000300800 */
[----:B---3--:R3:W-:Y:S01]  /*617d0*/  STSM.16.M88.4 [R0], R152 ;  /* 0x0000009800007844 */ /* 0x0087e20000000200 */
[----:B------:R-:W-:Y:S06]  /*617e0*/  BAR.SYNC.DEFER_BLOCKING 0x0 ;  /* 0x0000000000007b1d */ /* 0x000fec0000010000 */
[----:B---3--:R-:W3:Y:S04]  /*617f0*/  LDL.LU R152, [R1+0xc10] ;  /* 0x000c100001987983 */ /* 0x008ee80000300800 */
[----:B------:R-:W3:Y:S04]  /*61800*/  LDL.LU R153, [R1+0xc18] ;  /* 0x000c180001997983 */ /* 0x000ee80000300800 */
[----:B------:R-:W3:Y:S04]  /*61810*/  LDL.LU R154, [R1+0x810] ;  /* 0x00081000019a7983 */ /* 0x000ee80000300800 */
[----:B------:R-:W4:Y:S01]  /*61820*/  LDS.128 R24, [R21] ;  /* 0x0000000015187984 */ /* 0x000f220000000c00 */
[----:B------:R-:W-:Y:S06]  /*61830*/  BAR.SYNC.DEFER_BLOCKING 0x0 ;  /* 0x0000000000007b1d */ /* 0x000fec0000010000 */
[----:B------:R-:W3:Y:S04]  /*61840*/  LDL.LU R155, [R1+0x818] ;  /* 0x00081800019b7983 */ /* 0x000ee80000300800 */
[----:B----4-:R-:W-:Y:S04]  /*61850*/  STL.64 [R1+0x400], R24 ;  /* 0x0004001801007387 */ /* 0x010fe80000100a00 */
[----:B------:R-:W-:Y:S04]  /*61860*/  STL.64 [R1+0x408], R26 ;  /* 0x0004081a01007387 */ /* 0x000fe80000100a00 */
[----:B--2---:R-:W-:Y:S01]  /*61870*/  STSM.16.M88.4 [R0], R156 ;  /* 0x0000009c00007844 */ /* 0x004fe20000000200 */
[----:B------:R-:W-:Y:S06]  /*61880*/  BAR.SYNC.DEFER_BLOCKING 0x0 ;  /* 0x0000000000007b1d */ /* 0x000fec0000010000 */
[----:B------:R-:W2:Y:S02]  /*61890*/  LDS.128 R24, [R21] ;  /* 0x0000000015187984 */ /* 0x000ea40000000c00 */
[----:B------:R-:W-:Y:S06]  /*618a0*/  BAR.SYNC.DEFER_BLOCKING 0x0 ;  /* 0x0000000000007b1d */ /* 0x000fec0000010000 */
[----:B--2---:R-:W-:Y:S04]  /*618b0*/  STL.64 [R1], R24 ;  /* 0x0000001801007387 */ /* 0x004fe80000100a00 */
        /* <DEDUP_REMOVED lines=50> */
[----:B------:R-:W3:Y:S04]  /*61be0*/  LDL.LU R155, [R1+0x82c] ;  /* 0x00082c00019b7983 */ /* 0x000ee80000300800 */
[----:B------:R-:W4:Y:S01]  /*61bf0*/  LDS.128 R24, [R21] ;  /* 0x0000000015187984 */ /* 0x000f220000000c00 */
[----:B------:R-:W-:Y:S06]  /*61c00*/  BAR.SYNC.DEFER_BLOCKING 0x0 ;  /* 0x0000000000007b1d */ /* 0x000fec0000010000 */
        /* <DEDUP_REMOVED lines=66> */
[----:B---3--:R3:W-:Y:S04]  /*62030*/  STSM.16.M88.4 [R0], R152 ;  /* 0x0000009800007844 */ /* 0x0087e80000000200 */
[----:B--2---:R-:W-:Y:S04]  /*62040*/  STL.64 [R1+0x30], R24 ;  /* 0x0000301801007387 */ /* 0x004fe80000100a00 */
[----:B------:R-:W-:Y:S04]  /*62050*/  STL.64 [R1+0x38], R26 ;  /* 0x0000381a01007387 */ /* 0x000fe80000100a00 */
[----:B---3--:R-:W2:Y:S04]  /*62060*/  LDL.LU R152, [R1+0x440] ;  /* 0x0004400001987983 */ /* 0x008ea80000300800 */
[----:B------:R-:W2:Y:S04]  /*62070*/  LDL.LU R153, [R1+0x448] ;  /* 0x0004480001997983 */ /* 0x000ea80000300800 */
[----:B------:R-:W2:Y:S04]  /*62080*/  LDL.LU R154, [R1+0x40] ;  /* 0x00004000019a7983 */ /* 0x000ea80000300800 */
[----:B------:R-:W2:Y:S01]  /*62090*/  LDL.LU R155, [R1+0x48] ;  /* 0x00004800019b7983 */ /* 0x000ea20000300800 */
[----:B------:R-:W-:Y:S06]  /*620a0*/  BAR.SYNC.DEFER_BLOCKING 0x0 ;  /* 0x0000000000007b1d */ /* 0x000fec0000010000 */
[----:B------:R-:W3:Y:S02]  /*620b0*/  LDS.128 R24, [R21] ;  /* 0x0000000015187984 */ /* 0x000ee40000000c00 */
[----:B------:R-:W-:Y:S06]  /*620c0*/  BAR.SYNC.DEFER_BLOCKING 0x0 ;  /* 0x0000000000007b1d */ /* 0x000fec0000010000 */
[----:B------:R4:W-:Y:S02]  /*620d0*/  STL [R1+0x173c], R2 ;  /* 0x00173c0201007387 */ /* 0x0009e40000100800 */
[----:B----4-:R-:W-:Y:S01]  /*620e0*/  VIADD R2, R2, UR7 ;  /* 0x0000000702027c36 */ /* 0x010fe20008000000 */
[----:B------:R-:W-:Y:S01]  /*620f0*/  ULDC UR7, c[0x0][0x248] ;  /* 0x0000920000077ab9 */ /* 0x000fe20000000800 */
[----:B---3--:R-:W-:Y:S04]  /*62100*/  STL.64 [R1+0xe10], R24 ;  /* 0x000e101801007387 */ /* 0x008fe80000100a00 */
[----:B------:R-:W-:Y:S04]  /*62110*/  STL.64 [R1+0xe18], R26 ;  /* 0x000e181a01007387 */ /* 0x000fe80000100a00 */
[----:B--2---:R2:W-:Y:S01]  /*62120*/  STSM.16.M88.4 [R0], R152 ;  /* 0x0000009800007844 */ /* 0x0045e20000000200 */
[----:B------:R-:W-:Y:S06]  /*62130*/  BAR.SYNC.DEFER_BLOCKING 0x0 ;  /* 0x0000000000007b1d */ /* 0x000fec0000010000 */
[----:B--2---:R-:W2:Y:S04]  /*62140*/  LDL.LU R152, [R1+0xc44] ;  /* 0x000c440001987983 */ /* 0x004ea80000300800 */
[----:B------:R3:W-:Y:S04]  /*62150*/  STL [R1+0x1438], R2 ;  /* 0x0014380201007387 */ /* 0x0007e80000100800 */
[----:B------:R-:W2:Y:S04]  /*62160*/  LDL.LU R153, [R1+0xc4c] ;  /* 0x000c4c0001997983 */ /* 0x000ea80000300800 */
[----:B------:R-:W2:Y:S04]  /*62170*/  LDL.LU R154, [R1+0x844] ;  /* 0x00084400019a7983 */ /* 0x000ea80000300800 */
[----:B------:R-:W2:Y:S04]  /*62180*/  LDL.LU R155, [R1+0x84c] ;  /* 0x00084c00019b7983 */ /* 0x000ea80000300800 */
[----:B------:R-:W4:Y:S01]  /*62190*/  LDS.128 R24, [R21] ;  /* 0x0000000015187984 */ /* 0x000f220000000c00 */
[----:B------:R-:W-:Y:S01]  /*621a0*/  BAR.SYNC.DEFER_BLOCKING 0x0 ;  /* 0x0000000000007b1d */ /* 0x000fe20000010000 */
[----:B---3--:R-:W-:-:S05]  /*621b0*/  VIADD R2, R2, UR9 ;  /* 0x0000000902027c36 */ /* 0x008fca0008000000 */
[----:B------:R-:W-:Y:S01]  /*621c0*/  ULDC UR9, c[0x0][0x248] ;  /* 0x0000920000097ab9 */ /* 0x000fe20000000800 */
[----:B------:R3:W-:Y:S02]  /*621d0*/  STL [R1+0x128c], R2 ;  /* 0x00128c0201007387 */ /* 0x0007e40000100800 */
[----:B---3--:R-:W-:Y:S01]  /*621e0*/  VIADD R2, R2, UR7 ;  /* 0x0000000702027c36 */ /* 0x008fe20008000000 */
[----:B------:R-:W-:-:S04]  /*621f0*/  ULDC UR7, c[0x0][0x248] ;  /* 0x0000920000077ab9 */ /* 0x000fc80000000800 */
[----:B------:R3:W-:Y:S02]  /*62200*/  STL [R1+0xf50], R2 ;  /* 0x000f500201007387 */ /* 0x0007e40000100800 */
[----:B---3--:R-:W-:Y:S01]  /*62210*/  IADD3 R2, R2, UR11, RZ ;  /* 0x0000000b02027c10 */ /* 0x008fe2000fffe0ff */
[----:B------:R-:W-:Y:S01]  /*62220*/  ULDC UR11, c[0x0][0x248] ;  /* 0x00009200000b7ab9 */ /* 0x000fe20000000800 */
[----:B----4-:R-:W-:Y:S04]  /*62230*/  STL.64 [R1+0x840], R24 ;  /* 0x0008401801007387 */ /* 0x010fe80000100a00 */
        /* <DEDUP_REMOVED lines=16> */
[----:B---3--:R-:W-:Y:S01]  /*62340*/  VIADD R2, R2, UR7 ;  /* 0x0000000702027c36 */ /* 0x008fe20008000000 */
        /* <DEDUP_REMOVED lines=12> */
[----:B---3--:R-:W-:-:S05]  /*62410*/  IADD3 R2, R2, UR9, RZ ;  /* 0x0000000902027c10 */ /* 0x008fca000fffe0ff */
        /* <DEDUP_REMOVED lines=21> */
[----:B---3--:R-:W-:Y:S01]  /*62570*/  IADD3 R2, R2, UR9, RZ ;  /* 0x0000000902027c10 */ /* 0x008fe2000fffe0ff */
        /* <DEDUP_REMOVED lines=1160> */
[----:B------:R3:W-:Y:S04]  /*66e00*/  STL [R1+0x1254], R2 ;  /* 0x0012540201007387 */ /* 0x0007e80000100800 */
[----:B----4-:R-:W-:Y:S04]  /*66e10*/  STL.64 [R1+0x940], R24 ;  /* 0x0009401801007387 */ /* 0x010fe80000100a00 */
[----:B------:R-:W-:Y:S01]  /*66e20*/  STL.64 [R1+0x948], R26 ;  /* 0x0009481a01007387 */ /* 0x000fe20000100a00 */
[----:B---3--:R-:W-:Y:S01]  /*66e30*/  IADD3 R2, R2, UR11, RZ ;  /* 0x0000000b02027c10 */ /* 0x008fe2000fffe0ff */
[----:B------:R-:W-:-:S04]  /*66e40*/  ULDC UR11, c[0x0][0x248] ;  /* 0x00009200000b7ab9 */ /* 0x000fc80000000800 */
[----:B------:R3:W-:Y:S02]  /*66e50*/  STL [R1+0x1250], R2 ;  /* 0x0012500201007387 */ /* 0x0007e40000100800 */
[----:B---3--:R-:W-:Y:S01]  /*66e60*/  VIADD R2, R2, UR7 ;  /* 0x0000000702027c36 */ /* 0x008fe20008000000 */
[----:B------:R-:W-:Y:S01]  /*66e70*/  ULDC UR7, c[0x0][0x248] ;  /* 0x0000920000077ab9 */ /* 0x000fe20000000800 */
[----:B--2---:R2:W-:Y:S01]  /*66e80*/  STSM.16.M88.4 [R0], R152 ;  /* 0x0000009800007844 */ /* 0x0045e20000000200 */
[----:B------:R-:W-:Y:S06]  /*66e90*/  BAR.SYNC.DEFER_BLOCKING 0x0 ;  /* 0x0000000000007b1d */ /* 0x000fec0000010000 */
[----:B--2---:R-:W2:Y:S04]  /*66ea0*/  LDL.LU R152, [R1+0x544] ;  /* 0x0005440001987983 */ /* 0x004ea80000300800 */
[----:B------:R-:W3:Y:S04]  /*66eb0*/  LDS.128 R24, [R21] ;  /* 0x0000000015187984 */ /* 0x000ee80000000c00 */
[----:B------:R4:W-:Y:S04]  /*66ec0*/  STL [R1+0x1258], R2 ;  /* 0x0012580201007387 */ /* 0x0009e80000100800 */
[----:B------:R-:W2:Y:S04]  /*66ed0*/  LDL.LU R153, [R1+0x54c] ;  /* 0x00054c0001997983 */ /* 0x000ea80000300800 */
[----:B------:R-:W2:Y:S01]  /*66ee0*/  LDL.LU R154, [R1+0x144] ;  /* 0x00014400019a7983 */ /* 0x000ea20000300800 */
[----:B----4-:R-:W-:Y:S01]  /*66ef0*/  VIADD R2, R2, UR9 ;  /* 0x0000000902027c36 */ /* 0x010fe20008000000 */
[----:B------:R-:W-:-:S02]  /*66f00*/  ULDC UR9, c[0x0][0x248] ;  /* 0x0000920000097ab9 */ /* 0x000fc40000000800 */
[----:B------:R-:W2:Y:S04]  /*66f10*/  LDL.LU R155, [R1+0x14c] ;  /* 0x00014c00019b7983 */ /* 0x000ea80000300800 */
[----:B------:R4:W-:Y:S01]  /*66f20*/  STL [R1+0x125c], R2 ;  /* 0x00125c0201007387 */ /* 0x0009e20000100800 */
[----:B------:R-:W-:Y:S01]  /*66f30*/  ISETP.LT.AND P4, PT, R9, UR8, !P2 ;  /* 0x0000000809007c0c */ /* 0x000fe2000d781270 */
[----:B------:R-:W-:Y:S01]  /*66f40*/  ULDC UR8, c[0x0][0x248] ;  /* 0x0000920000087ab9 */ /* 0x000fe20000000800 */
[----:B------:R-:W-:Y:S01]  /*66f50*/  LOP3.LUT R20, R20, 0xfff7ffff, RZ, 0xc0, !PT ;  /* 0xfff7ffff14147812 */ /* 0x000fe200078ec0ff */
[C---:B------:R-:W-:Y:S02]  /*66f60*/  VIADD R65, R7.reuse, 0xe6 ;  /* 0x000000e607417836 */ /* 0x040fe40000000000 */
[----:B------:R-:W-:-:S02]  /*66f70*/  VIADD R64, R7, 0xe5 ;  /* 0x000000e507407836 */ /* 0x000fc40000000000 */
[C---:B------:R-:W-:Y:S01]  /*66f80*/  VIADD R63, R7.reuse, 0xe4 ;  /* 0x000000e4073f7836 */ /* 0x040fe20000000000 */
[C---:B------:R-:W-:Y:S01]  /*66f90*/  IADD3 R62, R7.reuse, 0xe3, RZ ;  /* 0x000000e3073e7810 */ /* 0x040fe20007ffe0ff */
[----:B----4-:R-:W-:Y:S01]  /*66fa0*/  VIADD R2, R2, UR7 ;  /* 0x0000000702027c36 */ /* 0x010fe20008000000 */
[----:B------:R-:W-:Y:S01]  /*66fb0*/  ULDC UR7, c[0x0][0x244] ;  /* 0x0000910000077ab9 */ /* 0x000fe20000000800 */
[C---:B------:R-:W-:Y:S02]  /*66fc0*/  VIADD R61, R7.reuse, 0xe2 ;  /* 0x000000e2073d7836 */ /* 0x040fe40000000000 */
[C---:B------:R-:W-:Y:S01]  /*66fd0*/  VIADD R60, R7.reuse, 0xe1 ;  /* 0x000000e1073c7836 */ /* 0x040fe20000000000 */
[----:B------:R4:W-:Y:S01]  /*66fe0*/  STL [R1+0x1264], R2 ;  /* 0x0012640201007387 */ /* 0x0009e20000100800 */
[C---:B------:R-:W-:Y:S01]  /*66ff0*/  IADD3 R59, R7.reuse, 0xe0, RZ ;  /* 0x000000e0073b7810 */ /* 0x040fe20007ffe0ff */
[C---:B------:R-:W-:Y:S02]  /*67000*/  VIADD R58, R7.reuse, 0xdf ;  /* 0x000000df073a7836 */ /* 0x040fe40000000000 */
[C---:B------:R-:W-:Y:S01]  /*67010*/  VIADD R57, R7.reuse, 0xde ;  /* 0x000000de07397836 */ /* 0x040fe20000000000 */
[----:B---3--:R-:W-:Y:S01]  /*67020*/  STL.64 [R1+0x540], R24 ;  /* 0x0005401801007387 */ /* 0x008fe20000100a00 */
[----:B------:R-:W-:-:S02]  /*67030*/  VIADD R56, R7, 0xdd ;  /* 0x000000dd07387836 */ /* 0x000fc40000000000 */
[C---:B------:R-:W-:Y:S01]  /*67040*/  VIADD R55, R7.reuse, 0xdc ;  /* 0x000000dc07377836 */ /* 0x040fe20000000000 */
[C---:B------:R-:W-:Y:S01]  /*67050*/  IADD3 R54, R7.reuse, 0xdb, RZ ;  /* 0x000000db07367810 */ /* 0x040fe20007ffe0ff */
[C---:B------:R-:W-:Y:S01]  /*67060*/  VIADD R53, R7.reuse, 0xda ;  /* 0x000000da07357836 */ /* 0x040fe20000000000 */
[----:B----4-:R-:W-:Y:S01]  /*67070*/  IADD3 R2, R2, UR11, RZ ;  /* 0x0000000b02027c10 */ /* 0x010fe2000fffe0ff */
[----:B------:R-:W-:Y:S01]  /*67080*/  STL.64 [R1+0x548], R26 ;  /* 0x0005481a01007387 */ /* 0x000fe20000100a00 */
[----:B------:R-:W-:Y:S01]  /*67090*/  IMAD R3, R8, UR7, RZ ;  /* 0x0000000708037c24 */ /* 0x000fe2000f8e02ff */
[----:B------:R-:W-:Y:S01]  /*670a0*/  ULDC UR7, c[0x0][0x248] ;  /* 0x0000920000077ab9 */ /* 0x000fe20000000800 */
[----:B------:R-:W-:Y:S01]  /*670b0*/  @P3 LOP3.LUT R20, R20, 0x80000, RZ, 0xfc, !PT ;  /* 0x0008000014143812 */ /* 0x000fe200078efcff */
[----:B------:R3:W-:Y:S01]  /*670c0*/  STL [R1+0x1260], R2 ;  /* 0x0012600201007387 */ /* 0x0007e20000100800 */
[----:B------:R-:W-:Y:S01]  /*670d0*/  ISETP.LT.AND P2, PT, R8, UR30, !P2 ;  /* 0x0000001e08007c0c */ /* 0x000fe2000d741270 */
[----:B------:R-:W-:Y:S01]  /*670e0*/  ULDC.64 UR10, c[0x0][0x220] ;  /* 0x00008800000a7ab9 */ /* 0x000fe20000000a00 */
[----:B------:R-:W-:Y:S01]  /*670f0*/  VIADD R52, R7, 0xd9 ;  /* 0x000000d907347836 */ /* 0x000fe20000000000 */
[----:B------:R-:W-:-:S02]  /*67100*/  LOP3.LUT R17, R17, 0x7fffffff, RZ, 0xc0, !PT ;  /* 0x7fffffff11117812 */ /* 0x000fc400078ec0ff */
[C---:B------:R-:W-:Y:S01]  /*67110*/  IADD3 R51, R7.reuse, 0xd8, RZ ;  /* 0x000000d807337810 */ /* 0x040fe20007ffe0ff */
[C---:B------:R-:W-:Y:S02]  /*67120*/  VIADD R50, R7.reuse, 0xd7 ;  /* 0x000000d707327836 */ /* 0x040fe40000000000 */
[C---:B------:R-:W-:Y:S02]  /*67130*/  VIADD R49, R7.reuse, 0xd6 ;  /* 0x000000d607317836 */ /* 0x040fe40000000000 */
[C---:B------:R-:W-:Y:S02]  /*67140*/  VIADD R48, R7.reuse, 0xd5 ;  /* 0x000000d507307836 */ /* 0x040fe40000000000 */
[C---:B------:R-:W-:Y:S01]  /*67150*/  VIADD R47, R7.reuse, 0xd4 ;  /* 0x000000d4072f7836 */ /* 0x040fe20000000000 */
[C---:B------:R-:W-:Y:S01]  /*67160*/  IADD3 R46, R7.reuse, 0xd3, RZ ;  /* 0x000000d3072e7810 */ /* 0x040fe20007ffe0ff */
[----:B---3--:R-:W-:Y:S01]  /*67170*/  VIADD R2, R2, UR9 ;  /* 0x0000000902027c36 */ /* 0x008fe20008000000 */
[----:B------:R-:W-:Y:S01]  /*67180*/  ULDC UR9, c[0x0][0x248] ;  /* 0x0000920000097ab9 */ /* 0x000fe20000000800 */
[----:B------:R-:W-:-:S02]  /*67190*/  VIADD R45, R7, 0xd2 ;  /* 0x000000d2072d7836 */ /* 0x000fc40000000000 */
[C---:B------:R-:W-:Y:S01]  /*671a0*/  VIADD R44, R7.reuse, 0xd1 ;  /* 0x000000d1072c7836 */ /* 0x040fe20000000000 */
[C---:B------:R-:W-:Y:S01]  /*671b0*/  IADD3 R43, R7.reuse, 0xd0, RZ ;  /* 0x000000d0072b7810 */ /* 0x040fe20007ffe0ff */
[----:B------:R-:W-:Y:S01]  /*671c0*/  VIADD R4, R2, UR9 ;  /* 0x0000000902047c36 */ /* 0x000fe20008000000 */
[----:B------:R-:W-:Y:S01]  /*671d0*/  STL [R1+0x1268], R2 ;  /* 0x0012680201007387 */ /* 0x000fe20000100800 */
[----:B------:R-:W-:Y:S01]  /*671e0*/  LOP3.LUT R20, R20, 0xfffbffff, RZ, 0xc0, !PT ;  /* 0xfffbffff14147812 */ /* 0x000fe200078ec0ff */
[----:B------:R-:W-:Y:S02]  /*671f0*/  ULDC UR9, c[0x0][0x228] ;  /* 0x00008a0000097ab9 */ /* 0x000fe40000000800 */
[----:B------:R3:W-:Y:S01]  /*67200*/  STL [R1+0x126c], R4 ;  /* 0x00126c0401007387 */ /* 0x0007e20000100800 */
[C---:B------:R-:W-:Y:S02]  /*67210*/  VIADD R42, R7.reuse, 0xcf ;  /* 0x000000cf072a7836 */ /* 0x040fe40000000000 */
[----:B------:R-:W-:-:S02]  /*67220*/  VIADD R41, R7, 0xce ;  /* 0x000000ce07297836 */ /* 0x000fc40000000000 */
[C---:B------:R-:W-:Y:S02]  /*67230*/  VIADD R40, R7.reuse, 0xcd ;  /* 0x000000cd07287836 */ /* 0x040fe40000000000 */
[C---:B------:R-:W-:Y:S01]  /*67240*/  VIADD R39, R7.reuse, 0xcc ;  /* 0x000000cc07277836 */ /* 0x040fe20000000000 */
[C---:B------:R-:W-:Y:S01]  /*67250*/  IADD3 R38, R7.reuse, 0xcb, RZ ;  /* 0x000000cb07267810 */ /* 0x040fe20007ffe0ff */
[C---:B------:R-:W-:Y:S01]  /*67260*/  VIADD R37, R7.reuse, 0xca ;  /* 0x000000ca07257836 */ /* 0x040fe20000000000 */
[----:B------:R-:W-:Y:S01]  /*67270*/  LOP3.LUT R16, R16, 0x7fffffff, RZ, 0xc0, !PT ;  /* 0x7fffffff10107812 */ /* 0x000fe200078ec0ff */
[----:B---3--:R-:W-:Y:S01]  /*67280*/  VIADD R4, R4, UR7 ;  /* 0x0000000704047c36 */ /* 0x008fe20008000000 */
[----:B------:R-:W-:Y:S01]  /*67290*/  ULDC UR7, c[0x0][0x248] ;  /* 0x0000920000077ab9 */ /* 0x000fe20000000800 */
[C---:B------:R-:W-:Y:S01]  /*672a0*/  VIADD R36, R7.reuse, 0xc9 ;  /* 0x000000c907247836 */ /* 0x040fe20000000000 */
[----:B------:R-:W-:Y:S01]  /*672b0*/  IADD3 R35, R7, 0xc8, RZ ;  /* 0x000000c807237810 */ /* 0x000fe20007ffe0ff */
[----:B------:R-:W-:Y:S01]  /*672c0*/  VIADD R22, R4, UR7 ;  /* 0x0000000704167c36 */ /* 0x000fe20008000000 */
[----:B------:R-:W-:Y:S01]  /*672d0*/  STL [R1+0x1270], R4 ;  /* 0x0012700401007387 */ /* 0x000fe20000100800 */
[----:B------:R-:W-:-:S03]  /*672e0*/  ULDC UR7, c[0x0][0x248] ;  /* 0x0000920000077ab9 */ /* 0x000fc60000000800 */
[----:B------:R3:W-:Y:S01]  /*672f0*/  STL [R1+0x1274], R22 ;  /* 0x0012741601007387 */ /* 0x0007e20000100800 */
[C---:B------:R-:W-:Y:S02]  /*67300*/  VIADD R34, R7.reuse, 0xc7 ;  /* 0x000000c707227836 */ /* 0x040fe40000000000 */
[C---:B------:R-:W-:Y:S02]  /*67310*/  VIADD R33, R7.reuse, 0xc6 ;  /* 0x000000c607217836 */ /* 0x040fe40000000000 */
[C---:B------:R-:W-:Y:S02]  /*67320*/  VIADD R32, R7.reuse, 0xc5 ;  /* 0x000000c507207836 */ /* 0x040fe40000000000 */
[C---:B------:R-:W-:Y:S01]  /*67330*/  VIADD R31, R7.reuse, 0xc4 ;  /* 0x000000c4071f7836 */ /* 0x040fe20000000000 */
[C---:B------:R-:W-:Y:S01]  /*67340*/  IADD3 R30, R7.reuse, 0xc3, RZ ;  /* 0x000000c3071e7810 */ /* 0x040fe20007ffe0ff */
[C---:B------:R-:W-:Y:S02]  /*67350*/  VIADD R29, R7.reuse, 0xc2 ;  /* 0x000000c2071d7836 */ /* 0x040fe40000000000 */
[----:B------:R-:W-:-:S02]  /*67360*/  VIADD R28, R7, 0xc1 ;  /* 0x000000c1071c7836 */ /* 0x000fc40000000000 */
[C---:B------:R-:W-:Y:S02]  /*67370*/  VIADD R252, R7.reuse, 0xbd ;  /* 0x000000bd07fc7836 */ /* 0x040fe40000000000 */
[C---:B------:R-:W-:Y:S01]  /*67380*/  VIADD R251, R7.reuse, 0xbc ;  /* 0x000000bc07fb7836 */ /* 0x040fe20000000000 */
[C---:B------:R-:W-:Y:S01]  /*67390*/  IADD3 R250, R7.reuse, 0xbb, RZ ;  /* 0x000000bb07fa7810 */ /* 0x040fe20007ffe0ff */
[----:B---3--:R-:W-:Y:S01]  /*673a0*/  VIADD R22, R22, UR7 ;  /* 0x0000000716167c36 */ /* 0x008fe20008000000 */
[----:B------:R-:W-:Y:S01]  /*673b0*/  ULDC UR7, c[0x0][0x248] ;  /* 0x0000920000077ab9 */ /* 0x000fe20000000800 */
[----:B------:R-:W-:Y:S01]  /*673c0*/  VIADD R249, R7, 0xba ;  /* 0x000000ba07f97836 */ /* 0x000fe20000000000 */
[----:B------:R-:W-:Y:S01]  /*673d0*/  LOP3.LUT R15, R15, 0x7fffffff, RZ, 0xc0, !PT ;  /* 0x7fffffff0f0f7812 */ /* 0x000fe200078ec0ff */
[C---:B------:R-:W-:Y:S01]  /*673e0*/  VIADD R248, R7.reuse, 0xb9 ;  /* 0x000000b907f87836 */ /* 0x040fe20000000000 */
[----:B------:R3:W-:Y:S01]  /*673f0*/  STL [R1+0x1278], R22 ;  /* 0x0012781601007387 */ /* 0x0007e20000100800 */
[C---:B------:R-:W-:Y:S01]  /*67400*/  IADD3 R247, R7.reuse, 0xb8, RZ ;  /* 0x000000b807f77810 */ /* 0x040fe20007ffe0ff */
[----:B------:R-:W-:-:S02]  /*67410*/  VIADD R246, R7, 0xb7 ;  /* 0x000000b707f67836 */ /* 0x000fc40000000000 */
[C---:B------:R-:W-:Y:S02]  /*67420*/  VIADD R245, R7.reuse, 0xb6 ;  /* 0x000000b607f57836 */ /* 0x040fe40000000000 */
[C---:B------:R-:W-:Y:S02]  /*67430*/  VIADD R244, R7.reuse, 0xb5 ;  /* 0x000000b507f47836 */ /* 0x040fe40000000000 */
[C---:B------:R-:W-:Y:S01]  /*67440*/  VIADD R243, R7.reuse, 0xb4 ;  /* 0x000000b407f37836 */ /* 0x040fe20000000000 */
[C---:B------:R-:W-:Y:S01]  /*67450*/  IADD3 R242, R7.reuse, 0xb3, RZ ;  /* 0x000000b307f27810 */ /* 0x040fe20007ffe0ff */
[----:B---3--:R-:W-:Y:S01]  /*67460*/  VIADD R22, R22, UR7 ;  /* 0x0000000716167c36 */ /* 0x008fe20008000000 */
[----:B------:R-:W-:Y:S01]  /*67470*/  ULDC UR7, c[0x0][0x248] ;  /* 0x0000920000077ab9 */ /* 0x000fe20000000800 */
[C---:B------:R-:W-:Y:S02]  /*67480*/  VIADD R241, R7.reuse, 0xb2 ;  /* 0x000000b207f17836 */ /* 0x040fe40000000000 */
        /* <DEDUP_REMOVED lines=10> */
[C---:B------:R-:W-:Y:S01]  /*67530*/  VIADD R233, R7.reuse, 0xaa ;  /* 0x000000aa07e97836 */ /* 0x040fe20000000000 */
        /* <DEDUP_REMOVED lines=9> */
[C---:B------:R-:W-:Y:S01]  /*675d0*/  VIADD R225, R7.reuse, 0xa2 ;  /* 0x000000a207e17836 */ /* 0x040fe20000000000 */
[----:B---3--:R-:W-:Y:S01]  /*675e0*/  IADD3 R22, R22, UR7, RZ ;  /* 0x0000000716167c10 */ /* 0x008fe2000fffe0ff */
[----:B------:R-:W-:Y:S01]  /*675f0*/  ULDC UR7, c[0x0][0x248] ;  /* 0x0000920000077ab9 */ /* 0x000fe20000000800 */
[C---:B------:R-:W-:Y:S01]  /*67600*/  VIADD R224, R7.reuse, 0xa1 ;  /* 0x000000a107e07836 */ /* 0x040fe20000000000 */
[C---:B------:R-:W-:Y:S01]  /*67610*/  IADD3 R223, R7.reuse, 0xa0, RZ ;  /* 0x000000a007df7810 */ /* 0x040fe20007ffe0ff */
[C---:B------:R-:W-:Y:S01]  /*67620*/  VIADD R222, R7.reuse, 0x9f ;  /* 0x0000009f07de7836 */ /* 0x040fe20000000000 */
[----:B------:R3:W-:Y:S01]  /*67630*/  STL [R1+0x1284], R22 ;  /* 0x0012841601007387 */ /* 0x0007e20000100800 */
[----:B------:R-:W-:-:S02]  /*67640*/  VIADD R221, R7, 0x9e ;  /* 0x0000009e07dd7836 */ /* 0x000fc40000000000 */
[C---:B------:R-:W-:Y:S02]  /*67650*/  VIADD R220, R7.reuse, 0x9d ;  /* 0x0000009d07dc7836 */ /* 0x040fe40000000000 */
[C---:B------:R-:W-:Y:S01]  /*67660*/  VIADD R219, R7.reuse, 0x9c ;  /* 0x0000009c07db7836 */ /* 0x040fe20000000000 */
[C---:B------:R-:W-:Y:S01]  /*67670*/  IADD3 R218, R7.reuse, 0x9b, RZ ;  /* 0x0000009b07da7810 */ /* 0x040fe20007ffe0ff */
[----:B------:R-:W-:Y:S01]  /*67680*/  VIADD R217, R7, 0x9a ;  /* 0x0000009a07d97836 */ /* 0x000fe20000000000 */
[----:B------:R-:W-:Y:S01]  /*67690*/  LOP3.LUT R13, R13, 0x7fffffff, RZ, 0xc0, !PT ;  /* 0x7fffffff0d0d7812 */ /* 0x000fe200078ec0ff */
[C---:B------:R-:W-:Y:S01]  /*676a0*/  VIADD R216, R7.reuse, 0x99 ;  /* 0x0000009907d87836 */ /* 0x040fe20000000000 */
[C---:B------:R-:W-:Y:S01]  /*676b0*/  IADD3 R215, R7.reuse, 0x98, RZ ;  /* 0x0000009807d77810 */ /* 0x040fe20007ffe0ff */
[----:B---3--:R-:W-:Y:S01]  /*676c0*/  VIADD R22, R22, UR7 ;  /* 0x0000000716167c36 */ /* 0x008fe20008000000 */
[----:B------:R-:W-:Y:S01]  /*676d0*/  ULDC UR7, c[0x0][0x248] ;  /* 0x0000920000077ab9 */ /* 0x000fe20000000800 */
[----:B------:R-:W-:-:S02]  /*676e0*/  VIADD R214, R7, 0x97 ;  /* 0x0000009707d67836 */ /* 0x000fc40000000000 */
[C---:B------:R-:W-:Y:S01]  /*676f0*/  VIADD R213, R7.reuse, 0x96 ;  /* 0x0000009607d57836 */ /* 0x040fe20000000000 */
[----:B------:R3:W-:Y:S01]  /*67700*/  STL [R1+0x1288], R22 ;  /* 0x0012881601007387 */ /* 0x0007e20000100800 */
[C---:B------:R-:W-:Y:S02]  /*67710*/  VIADD R212, R7.reuse, 0x95 ;  /* 0x0000009507d47836 */ /* 0x040fe40000000000 */
[C---:B------:R-:W-:Y:S01]  /*67720*/  VIADD R211, R7.reuse, 0x94 ;  /* 0x0000009407d37836 */ /* 0x040fe20000000000 */
[C---:B------:R-:W-:Y:S01]  /*67730*/  IADD3 R210, R7.reuse, 0x93, RZ ;  /* 0x0000009307d27810 */ /* 0x040fe20007ffe0ff */
[C---:B------:R-:W-:Y:S02]  /*67740*/  VIADD R209, R7.reuse, 0x92 ;  /* 0x0000009207d17836 */ /* 0x040fe40000000000 */
[C---:B------:R-:W-:Y:S01]  /*67750*/  VIADD R208, R7.reuse, 0x91 ;  /* 0x0000009107d07836 */ /* 0x040fe20000000000 */
        /* <DEDUP_REMOVED lines=32> */
[----:B------:R-:W-:Y:S01]  /*67960*/  VIADD R184, R7, 0x79 ;  /* 0x0000007907b87836 */ /* 0x000fe20000000000 */
[----:B------:R-:W-:-:S02]  /*67970*/  LOP3.LUT R11, R11, 0x7fffffff, RZ, 0xc0, !PT ;  /* 0x7fffffff0b0b7812 */ /* 0x000fc400078ec0ff */
[C---:B------:R-:W-:Y:S01]  /*67980*/  IADD3 R183, R7.reuse, 0x78, RZ ;  /* 0x0000007807b77810 */ /* 0x040fe20007ffe0ff */
[----:B------:R3:W-:Y:S01]  /*67990*/  STL [R1+0x1298], R22 ;  /* 0x0012981601007387 */ /* 0x0007e20000100800 */
[C---:B------:R-:W-:Y:S02]  /*679a0*/  VIADD R182, R7.reuse, 0x77 ;  /* 0x0000007707b67836 */ /* 0x040fe40000000000 */
[C---:B------:R-:W-:Y:S02]  /*679b0*/  VIADD R181, R7.reuse, 0x76 ;  /* 0x0000007607b57836 */ /* 0x040fe40000000000 */
[C---:B------:R-:W-:Y:S02]  /*679c0*/  VIADD R180, R7.reuse, 0x75 ;  /* 0x0000007507b47836 */ /* 0x040fe40000000000 */
[C---:B------:R-:W-:Y:S01]  /*679d0*/  VIADD R179, R7.reuse, 0x74 ;  /* 0x0000007407b37836 */ /* 0x040fe20000000000 */
[C---:B------:R-:W-:Y:S01]  /*679e0*/  IADD3 R178, R7.reuse, 0x73, RZ ;  /* 0x0000007307b27810 */ /* 0x040fe20007ffe0ff */
[----:B------:R-:W-:-:S02]  /*679f0*/  VIADD R177, R7, 0x72 ;  /* 0x0000007207b17836 */ /* 0x000fc40000000000 */
[C---:B------:R-:W-:Y:S01]  /*67a00*/  VIADD R176, R7.reuse, 0x71 ;  /* 0x0000007107b07836 */ /* 0x040fe20000000000 */
[C---:B------:R-:W-:Y:S01]  /*67a10*/  IADD3 R175, R7.reuse, 0x70, RZ ;  /* 0x0000007007af7810 */ /* 0x040fe20007ffe0ff */
[----:B---3--:R-:W-:Y:S01]  /*67a20*/  VIADD R22, R22, UR7 ;  /* 0x0000000716167c36 */ /* 0x008fe20008000000 */
[----:B------:R-:W-:Y:S01]  /*67a30*/  ULDC UR7, c[0x0][0x248] ;  /* 0x0000920000077ab9 */ /* 0x000fe20000000800 */
[C---:B------:R-:W-:Y:S02]  /*67a40*/  VIADD R174, R7.reuse, 0x6f ;  /* 0x0000006f07ae7836 */ /* 0x040fe40000000000 */
[C---:B------:R-:W-:Y:S01]  /*67a50*/  VIADD R173, R7.reuse, 0x6e ;  /* 0x0000006e07ad7836 */ /* 0x040fe20000000000 */
[----:B------:R3:W-:Y:S01]  /*67a60*/  STL [R1+0x129c], R22 ;  /* 0x00129c1601007387 */ /* 0x0007e20000100800 */
[C---:B------:R-:W-:Y:S02]  /*67a70*/  VIADD R172, R7.reuse, 0x6d ;  /* 0x0000006d07ac7836 */ /* 0x040fe40000000000 */
[C---:B------:R-:W-:Y:S01]  /*67a80*/  VIADD R171, R7.reuse, 0x6c ;  /* 0x0000006c07ab7836 */ /* 0x040fe20000000000 */
[C---:B------:R-:W-:Y:S01]  /*67a90*/  IADD3 R170, R7.reuse, 0x6b, RZ ;  /* 0x0000006b07aa7810 */ /* 0x040fe20007ffe0ff */
[C---:B------:R-:W-:Y:S01]  /*67aa0*/  VIADD R169, R7.reuse, 0x6a ;  /* 0x0000006a07a97836 */ /* 0x040fe20000000000 */
[----:B------:R-:W-:Y:S01]  /*67ab0*/  LOP3.LUT R10, R10, 0x7fffffff, RZ, 0xc0, !PT ;  /* 0x7fffffff0a0a7812 */ /* 0x000fe200078ec0ff */
        /* <DEDUP_REMOVED lines=14> */
[----:B------:R-:W-:Y:S01]  /*67ba0*/  VIADD R157, R7, 0x5e ;  /* 0x0000005e079d7836 */ /* 0x000fe20000000000 */
        /* <DEDUP_REMOVED lines=227> */
[----:B------:R-:W-:-:S03]  /*689e0*/  ULDC UR7, c[0x0][0x248] ;  /* 0x0000920000077ab9 */ /* 0x000fc60000000800 */
[----:B------:R-:W-:Y:S01]  /*689f0*/  VIADD R24, R22, UR7 ;  /* 0x0000000716187c36 */ /* 0x000fe20008000000 */
[----:B------:R-:W-:Y:S01]  /*68a00*/  STL [R1+0x13d0], R22 ;  /* 0x0013d01601007387 */ /* 0x000fe20000100800 */
[----:B------:R-:W-:-:S03]  /*68a10*/  ULDC UR7, c[0x0][0x248] ;  /* 0x0000920000077ab9 */ /* 0x000fc60000000800 */
        /* <DEDUP_REMOVED lines=68> */
[----:B------:R-:W-:Y:S01]  /*68e60*/  @P4 LOP3.LUT R20, R20, 0x40000, RZ, 0xfc, !PT ;  /* 0x0004000014144812 */ /* 0x000fe200078efcff */
[----:B------:R-:W-:-:S03]  /*68e70*/  ULDC UR7, c[0x0][0x228] ;  /* 0x00008a0000077ab9 */ /* 0x000fc60000000800 */
[----:B------:R3:W-:Y:S02]  /*68e80*/  STL [R1+0x1430], R24 ;  /* 0x0014301801007387 */ /* 0x0007e40000100800 */
[----:B---3--:R-:W-:Y:S01]  /*68e90*/  VIADD R24, R24, UR8 ;  /* 0x0000000818187c36 */ /* 0x008fe20008000000 */
[----:B------:R-:W-:Y:S01]  /*68ea0*/  LOP3.LUT R20, R20, 0xfffdffff, RZ, 0xc0, !PT ;  /* 0xfffdffff14147812 */ /* 0x000fe200078ec0ff */
        /* <DEDUP_REMOVED lines=19> */
[----:B------:R3:W-:Y:S01]  /*68fe0*/  STL [R1+0x1450], R24 ;  /* 0x0014501801007387 */ /* 0x0007e20000100800 */
[----:B------:R-:W-:Y:S02]  /*68ff0*/  @P2 LOP3.LUT R20, R20, 0x20000, RZ, 0xfc, !PT ;  /* 0x0002000014142812 */ /* 0x000fe400078efcff */
[----:B------:R-:W-:Y:S01]  /*69000*/  ISETP.LT.AND P2, PT, R9, UR36, !P1 ;  /* 0x0000002409007c0c */ /* 0x000fe2000cf41270 */
[----:B---3--:R-:W-:Y:S01]  /*69010*/  VIADD R24, R24, UR26 ;  /* 0x0000001a18187c36 */ /* 0x008fe20008000000 */
[----:B------:R-:W-:Y:S01]  /*69020*/  LOP3.LUT R20, R20, 0xfffeffff, RZ, 0xc0, !PT ;  /* 0xfffeffff14147812 */ /* 0x000fe200078ec0ff */
[----:B------:R-:W-:-:S03]  /*69030*/  ULDC UR26, c[0x0][0x248] ;  /* 0x00009200001a7ab9 */ /* 0x000fc60000000800 */
[----:B------:R3:W-:Y:S02]  /*69040*/  STL [R1+0x1454], R24 ;  /* 0x0014541801007387 */ /* 0x0007e40000100800 */
[----:B---3--:R-:W-:-:S05]  /*69050*/  VIADD R24, R24, UR27 ;  /* 0x0000001b18187c36 */ /* 0x008fca0008000000 */
[----:B------:R3:W-:Y:S01]  /*69060*/  STL [R1+0x1458], R24 ;  /* 0x0014581801007387 */ /* 0x0007e20000100800 */
[----:B------:R-:W-:Y:S01]  /*69070*/  @P2 LOP3.LUT R20, R20, 0x10000, RZ, 0xfc, !PT ;  /* 0x0001000014142812 */ /* 0x000fe200078efcff */
[----:B---3--:R-:W-:Y:S01]  /*69080*/  VIADD R24, R24, UR28 ;  /* 0x0000001c18187c36 */ /* 0x008fe20008000000 */
[----:B------:R-:W-:Y:S02]  /*69090*/  ULDC.64 UR28, c[0x0][0x228] ;  /* 0x00008a00001c7ab9 */ /* 0x000fe40000000a00 */
[----:B------:R-:W-:Y:S02]  /*690a0*/  ISETP.LT.AND P1, PT, R8, UR28, !P1 ;  /* 0x0000001c08007c0c */ /* 0x000fe4000cf21270 */
[----:B------:R-:W-:Y:S01]  /*690b0*/  LOP3.LUT R20, R20, 0xffff7fff, RZ, 0xc0, !PT ;  /* 0xffff7fff14147812 */ /* 0x000fe200078ec0ff */
[----:B------:R3:W-:Y:S02]  /*690c0*/  STL [R1+0x145c], R24 ;  /* 0x00145c1801007387 */ /* 0x0007e40000100800 */
[----:B---3--:R-:W-:Y:S01]  /*690d0*/  IADD3 R24, R24, UR26, RZ ;  /* 0x0000001a18187c10 */ /* 0x008fe2000fffe0ff */
[----:B------:R-:W-:-:S07]  /*690e0*/  ULDC.64 UR26, c[0x0][0x228] ;  /* 0x00008a00001a7ab9 */ /* 0x000fce0000000a00 */
[----:B------:R-:W-:Y:S02]  /*690f0*/  @P1 LOP3.LUT R20, R20, 0x8000, RZ, 0xfc, !PT ;  /* 0x0000800014141812 */ /* 0x000fe400078efcff */
[----:B------:R-:W-:Y:S01]  /*69100*/  ISETP.LT.AND P1, PT, R9, UR26, !P0 ;  /* 0x0000001a09007c0c */ /* 0x000fe2000c721270 */
[----:B------:R3:W-:Y:S01]  /*69110*/  STL [R1+0x1460], R24 ;  /* 0x0014601801007387 */ /* 0x0007e20000100800 */
[----:B------:R-:W-:Y:S01]  /*69120*/  ISETP.LT.AND P0, PT, R8, UR34, !P0 ;  /* 0x0000002208007c0c */ /* 0x000fe2000c701270 */
[----:B------:R-:W-:Y:S01]  /*69130*/  ULDC UR26, c[0x0][0x248] ;  /* 0x00009200001a7ab9 */ /* 0x000fe20000000800 */
[----:B------:R-:W-:-:S09]  /*69140*/  LOP3.LUT R20, R20, 0xffffbfff, RZ, 0xc0, !PT ;  /* 0xffffbfff14147812 */ /* 0x000fd200078ec0ff */
[----:B------:R-:W-:-:S04]  /*69150*/  @P1 LOP3.LUT R20, R20, 0x4000, RZ, 0xfc, !PT ;  /* 0x0000400014141812 */ /* 0x000fc800078efcff */
[----:B------:R-:W-:-:S04]  /*69160*/  LOP3.LUT R20, R20, 0xffffdfff, RZ, 0xc0, !PT ;  /* 0xffffdfff14147812 */ /* 0x000fc800078ec0ff */
[----:B------:R-:W-:Y:S02]  /*69170*/  @P0 LOP3.LUT R20, R20, 0x2000, RZ, 0xfc, !PT ;  /* 0x0000200014140812 */ /* 0x000fe400078efcff */
[----:B------:R-:W-:Y:S01]  /*69180*/  ISETP.GE.AND P0, PT, R91, UR31, PT ;  /* 0x0000001f5b007c0c */ /* 0x000fe2000bf06270 */
[----:B---3--:R-:W-:Y:S01]  /*69190*/  VIADD R24, R24, UR33 ;  /* 0x0000002118187c36 */ /* 0x008fe20008000000 */
[----:B------:R-:W-:Y:S01]  /*691a0*/  LOP3.LUT R20, R20, 0xffffefff, RZ, 0xc0, !PT ;  /* 0xffffefff14147812 */ /* 0x000fe200078ec0ff */
[----:B------:R-:W-:Y:S01]  /*691b0*/  ULDC.64 UR30, c[0x0][0x228] ;  /* 0x00008a00001e7ab9 */ /* 0x000fe20000000a00 */
[----:B------:R-:W-:Y:S02]  /*691c0*/  ISETP.LT.AND P1, PT, R9, UR40, !P0 ;  /* 0x0000002809007c0c */ /* 0x000fe4000c721270 */
[----:B------:R-:W-:Y:S01]  /*691d0*/  ISETP.LT.AND P0, PT, R8, UR38, !P0 ;  /* 0x0000002608007c0c */ /* 0x000fe2000c701270 */
[----:B------:R3:W-:Y:S10]  /*691e0*/  STL [R1+0x1464], R24 ;  /* 0x0014641801007387 */ /* 0x0007f40000100800 */
[----:B------:R-:W-:-:S04]  /*691f0*/  @P1 LOP3.LUT R20, R20, 0x1000, RZ, 0xfc, !PT ;  /* 0x0000100014141812 */ /* 0x000fc800078efcff */
[----:B------:R-:W-:Y:S01]  /*69200*/  LOP3.LUT R20, R20, 0xfffff7ff, RZ, 0xc0, !PT ;  /* 0xfffff7ff14147812 */ /* 0x000fe200078ec0ff */
[----:B---3--:R-:W-:Y:S01]  /*69210*/  VIADD R24, R24, UR32 ;  /* 0x0000002018187c36 */ /* 0x008fe20008000000 */
[----:B------:R-:W-:Y:S02]  /*69220*/  ULDC.64 UR32, c[0x0][0x228] ;  /* 0x00008a0000207ab9 */ /* 0x000fe40000000a00 */
[----:B------:R-:W-:Y:S02]  /*69230*/  @P0 LOP3.LUT R20, R20, 0x800, RZ, 0xfc, !PT ;  /* 0x0000080014140812 */ /* 0x000fe400078efcff */
[----:B------:R-:W-:Y:S01]  /*69240*/  ISETP.GE.AND P0, PT, R90, UR37, PT ;  /* 0x000000255a007c0c */ /* 0x000fe2000bf06270 */
[----:B------:R-:W-:-:S03]  /*69250*/  ULDC.64 UR36, c[0x0][0x228] ;  /* 0x00008a0000247ab9 */ /* 0x000fc60000000a00 */
[----:B------:R-:W-:Y:S02]  /*69260*/  ISETP.LT.AND P1, PT, R9, UR32, !P0 ;  /* 0x0000002009007c0c */ /* 0x000fe4000c721270 */
[----:B------:R-:W-:Y:S02]  /*69270*/  ISETP.LT.AND P0, PT, R8, UR30, !P0 ;  /* 0x0000001e08007c0c */ /* 0x000fe4000c701270 */
[----:B------:R-:W-:-:S09]  /*69280*/  LOP3.LUT R20, R20, 0xfffffbff, RZ, 0xc0, !PT ;  /* 0xfffffbff14147812 */ /* 0x000fd200078ec0ff */
[----:B------:R-:W-:-:S04]  /*69290*/  @P1 LOP3.LUT R20, R20, 0x400, RZ, 0xfc, !PT ;  /* 0x0000040014141812 */ /* 0x000fc800078efcff */
[----:B------:R-:W-:-:S04]  /*692a0*/  LOP3.LUT R20, R20, 0xfffffdff, RZ, 0xc0, !PT ;  /* 0xfffffdff14147812 */ /* 0x000fc800078ec0ff */
[----:B------:R-:W-:Y:S02]  /*692b0*/  @P0 LOP3.LUT R20, R20, 0x200, RZ, 0xfc, !PT ;  /* 0x0000020014140812 */ /* 0x000fe400078efcff */
[----:B------:R-:W-:Y:S01]  /*692c0*/  ISETP.GE.AND P0, PT, R89, UR29, PT ;  /* 0x0000001d59007c0c */ /* 0x000fe2000bf06270 */
[----:B------:R-:W-:-:S03]  /*692d0*/  ULDC.64 UR28, c[0x0][0x228] ;  /* 0x00008a00001c7ab9 */ /* 0x000fc60000000a00 */
[----:B------:R-:W-:Y:S01]  /*692e0*/  ISETP.LT.AND P1, PT, R9, UR57, !P0 ;  /* 0x0000003909007c0c */ /* 0x000fe2000c721270 */
[----:B------:R3:W-:Y:S01]  /*692f0*/  STL [R1+0x1468], R24 ;  /* 0x0014681801007387 */ /* 0x0007e20000100800 */
[----:B------:R-:W-:Y:S01]  /*69300*/  ISETP.LT.AND P0, PT, R8, UR36, !P0 ;  /* 0x0000002408007c0c */ /* 0x000fe2000c701270 */
[----:B------:R-:W-:Y:S01]  /*69310*/  ULDC UR57, c[0x0][0x228] ;  /* 0x00008a0000397ab9 */ /* 0x000fe20000000800 */
[----:B------:R-:W-:Y:S01]  /*69320*/  LOP3.LUT R20, R20, 0xfffffeff, RZ, 0xc0, !PT ;  /* 0xfffffeff14147812 */ /* 0x000fe200078ec0ff */
[----:B------:R-:W4:Y:S08]  /*69330*/  LDL.LU R91, [R1+0x1cd0] ;  /* 0x001cd000015b7983 */ /* 0x000f300000300800 */
[----:B------:R-:W-:-:S04]  /*69340*/  @P1 LOP3.LUT R20, R20, 0x100, RZ, 0xfc, !PT ;  /* 0x0000010014141812 */ /* 0x000fc800078efcff */
[----:B------:R-:W-:-:S04]  /*69350*/  LOP3.LUT R20, R20, 0xffffff7f, RZ, 0xc0, !PT ;  /* 0xffffff7f14147812 */ /* 0x000fc800078ec0ff */
[----:B------:R-:W-:Y:S02]  /*69360*/  @P0 LOP3.LUT R20, R20, 0x80, RZ, 0xfc, !PT ;  /* 0x0000008014140812 */ /* 0x000fe400078efcff */
[----:B------:R-:W-:-:S04]  /*69370*/  ISETP.GE.AND P0, PT, R88, UR27, PT ;  /* 0x0000001b58007c0c */ /* 0x000fc8000bf06270 */
[----:B------:R-:W-:Y:S01]  /*69380*/  ISETP.LT.AND P1, PT, R9, UR55, !P0 ;  /* 0x0000003709007c0c */ /* 0x000fe2000c721270 */
[----:B---3--:R-:W-:Y:S01]  /*69390*/  VIADD R24, R24, UR61 ;  /* 0x0000003d18187c36 */ /* 0x008fe20008000000 */
[----:B------:R-:W-:Y:S01]  /*693a0*/  ISETP.LT.AND P0, PT, R8, UR28, !P0 ;  /* 0x0000001c08007c0c */ /* 0x000fe2000c701270 */
[----:B------:R-:W-:Y:S01]  /*693b0*/  ULDC UR61, c[0x0][0x228] ;  /* 0x00008a00003d7ab9 */ /* 0x000fe20000000800 */
[----:B------:R-:W-:Y:S01]  /*693c0*/  LOP3.LUT R20, R20, 0xffffffbf, RZ, 0xc0, !PT ;  /* 0xffffffbf14147812 */ /* 0x000fe200078ec0ff */
[----:B------:R-:W-:Y:S01]  /*693d0*/  ULDC UR55, c[0x0][0x228] ;  /* 0x00008a0000377ab9 */ /* 0x000fe20000000800 */
[----:B------:R3:W-:Y:S04]  /*693e0*/  STL [R1+0x146c], R24 ;  /* 0x00146c1801007387 */ /* 0x0007e80000100800 */
[----:B------:R-:W4:Y:S03]  /*693f0*/  LDL.LU R90, [R1+0x1ccc] ;  /* 0x001ccc00015a7983 */ /* 0x000f260000300800 */
[----:B------:R-:W-:-:S04]  /*69400*/  @P1 LOP3.LUT R20, R20, 0x40, RZ, 0xfc, !PT ;  /* 0x0000004014141812 */ /* 0x000fc800078efcff */
[----:B------:R-:W-:Y:S02]  /*69410*/  LOP3.LUT R20, R20, 0xffffffdf, RZ, 0xc0, !PT ;  /* 0xffffffdf14147812 */ /* 0x000fe400078ec0ff */
[----:B---3--:R-:W-:Y:S01]  /*69420*/  IADD3 R24, R24, UR26, RZ ;  /* 0x0000001a18187c10 */ /* 0x008fe2000fffe0ff */
[----:B------:R-:W-:Y:S01]  /*69430*/  ULDC UR26, c[0x0][0x248] ;  /* 0x00009200001a7ab9 */ /* 0x000fe20000000800 */
[----:B------:R-:W-:Y:S02]  /*69440*/  @P0 LOP3.LUT R20, R20, 0x20, RZ, 0xfc, !PT ;  /* 0x0000002014140812 */ /* 0x000fe400078efcff */
[----:B------:R-:W-:Y:S01]  /*69450*/  ISETP.GE.AND P0, PT, R87, UR35, PT ;  /* 0x0000002357007c0c */ /* 0x000fe2000bf06270 */
[----:B------:R3:W-:Y:S01]  /*69460*/  STL [R1+0x1470], R24 ;  /* 0x0014701801007387 */ /* 0x0007e20000100800 */
[----:B------:R-:W-:Y:S01]  /*69470*/  LOP3.LUT R20, R20, 0xffffffef, RZ, 0xc0, !PT ;  /* 0xffffffef14147812 */ /* 0x000fe200078ec0ff */
[----:B------:R-:W-:Y:S01]  /*69480*/  ULDC.64 UR34, c[0x0][0x228] ;  /* 0x00008a0000227ab9 */ /* 0x000fe20000000a00 */
[----:B------:R-:W-:Y:S01]  /*69490*/  ISETP.LT.AND P1, PT, R9, UR53, !P0 ;  /* 0x0000003509007c0c */ /* 0x000fe2000c721270 */
[----:B------:R-:W4:Y:S01]  /*694a0*/  LDL.LU R89, [R1+0x1cc8] ;  /* 0x001cc80001597983 */ /* 0x000f220000300800 */
[----:B------:R-:W-:Y:S01]  /*694b0*/  LEA R2, P3, R3, UR10, 0x2 ;  /* 0x0000000a03027c11 */ /* 0x000fe2000f8610ff */
[----:B------:R-:W-:Y:S01]  /*694c0*/  VIADD R26, R7, 0xbf ;  /* 0x000000bf071a7836 */ /* 0x000fe20000000000 */
[----:B-1----:R-:W-:Y:S01]  /*694d0*/  LEA R5, R5, R3, 0x7 ;  /* 0x0000000305057211 */ /* 0x002fe200078e38ff */
[----:B------:R-:W-:Y:S01]  /*694e0*/  ULDC UR53, c[0x0][0x228] ;  /* 0x00008a0000357ab9 */ /* 0x000fe20000000800 */
[----:B---3--:R-:W-:Y:S01]  /*694f0*/  VIADD R24, R24, UR26 ;  /* 0x0000001a18187c36 */ /* 0x008fe20008000000 */
[----:B------:R-:W-:-:S04]  /*69500*/  ULDC UR26, c[0x0][0x248] ;  /* 0x00009200001a7ab9 */ /* 0x000fc80000000800 */
[----:B------:R1:W-:Y:S02]  /*69510*/  STL [R1+0x1474], R24 ;  /* 0x0014741801007387 */ /* 0x0003e40000100800 */
[----:B------:R-:W-:Y:S02]  /*69520*/  @P1 LOP3.LUT R20, R20, 0x10, RZ, 0xfc, !PT ;  /* 0x0000001014141812 */ /* 0x000fe400078efcff */
[----:B------:R-:W3:Y:S01]  /*69530*/  LDL.LU R88, [R1+0x1cc4] ;  /* 0x001cc40001587983 */ /* 0x000ee20000300800 */
[----:B-1----:R-:W-:Y:S01]  /*69540*/  VIADD R24, R24, UR26 ;  /* 0x0000001a18187c36 */ /* 0x002fe20008000000 */
[----:B------:R-:W-:Y:S02]  /*69550*/  ULDC.64 UR26, c[0x0][0x228] ;  /* 0x00008a00001a7ab9 */ /* 0x000fe40000000a00 */
[----:B------:R-:W-:Y:S01]  /*69560*/  ISETP.LT.AND P0, PT, R8, UR26, !P0 ;  /* 0x0000001a08007c0c */ /* 0x000fe2000c701270 */
[----:B------:R-:W-:Y:S01]  /*69570*/  ULDC UR26, c[0x0][0x248] ;  /* 0x00009200001a7ab9 */ /* 0x000fe20000000800 */
[----:B------:R-:W-:-:S11]  /*69580*/  LOP3.LUT R20, R20, 0xfffffff7, RZ, 0xc0, !PT ;  /* 0xfffffff714147812 */ /* 0x000fd600078ec0ff */
[----:B------:R-:W-:Y:S02]  /*69590*/  @P0 LOP3.LUT R20, R20, 0x8, RZ, 0xfc, !PT ;  /* 0x0000000814140812 */ /* 0x000fe400078efcff */
[----:B------:R-:W-:Y:S01]  /*695a0*/  ISETP.GE.AND P0, PT, R86, UR41, PT ;  /* 0x0000002956007c0c */ /* 0x000fe2000bf06270 */
[----:B------:R-:W-:-:S03]  /*695b0*/  ULDC.64 UR40, c[0x0][0x228] ;  /* 0x00008a0000287ab9 */ /* 0x000fc60000000a00 */
[----:B------:R-:W-:Y:S01]  /*695c0*/  ISETP.LT.AND P1, PT, R9, UR51, !P0 ;  /* 0x0000003309007c0c */ /* 0x000fe2000c721270 */
[----:B------:R1:W-:Y:S01]  /*695d0*/  STL [R1+0x1478], R24 ;  /* 0x0014781801007387 */ /* 0x0003e20000100800 */
[----:B------:R-:W-:Y:S01]  /*695e0*/  ISETP.LT.AND P0, PT, R8, UR34, !P0 ;  /* 0x0000002208007c0c */ /* 0x000fe2000c701270 */
[----:B------:R-:W-:Y:S01]  /*695f0*/  VIADD R25, R7, 0xbe ;  /* 0x000000be07197836 */ /* 0x000fe20000000000 */
[----:B------:R-:W-:Y:S01]  /*69600*/  LOP3.LUT R20, R20, 0xfffffffb, RZ, 0xc0, !PT ;  /* 0xfffffffb14147812 */ /* 0x000fe200078ec0ff */
[----:B------:R-:W4:Y:S01]  /*69610*/  LDL.LU R87, [R1+0x1cc0] ;  /* 0x001cc00001577983 */ /* 0x000f220000300800 */
[----:B------:R-:W-:Y:S01]  /*69620*/  LEA.HI.X.SX32 R3, R3, UR11, 0x2, P3 ;  /* 0x0000000b03037c11 */ /* 0x000fe200098f16ff */
[----:B------:R-:W-:Y:S01]  /*69630*/  ULDC.64 UR10, c[0x0][0x220] ;  /* 0x00008800000a7ab9 */ /* 0x000fe20000000a00 */
[----:B------:R-:W-:Y:S01]  /*69640*/  IADD3 R27, R7, 0xc0, RZ ;  /* 0x000000c0071b7810 */ /* 0x000fe20007ffe0ff */
[----:B------:R-:W-:-:S04]  /*69650*/  ULDC UR51, c[0x0][0x228] ;  /* 0x00008a0000337ab9 */ /* 0x000fc80000000800 */
[----:B------:R-:W-:-:S04]  /*69660*/  @P1 LOP3.LUT R20, R20, 0x4, RZ, 0xfc, !PT ;  /* 0x0000000414141812 */ /* 0x000fc800078efcff */
[----:B------:R-:W-:-:S04]  /*69670*/  LOP3.LUT R20, R20, 0xfffffffd, RZ, 0xc0, !PT ;  /* 0xfffffffd14147812 */ /* 0x000fc800078ec0ff */
[----:B------:R-:W-:Y:S02]  /*69680*/  @P0 LOP3.LUT R20, R20, 0x2, RZ, 0xfc, !PT ;  /* 0x0000000214140812 */ /* 0x000fe400078efcff */
[----:B------:R-:W-:Y:S01]  /*69690*/  ISETP.GE.AND P0, PT, R85, UR39, PT ;  /* 0x0000002755007c0c */ /* 0x000fe2000bf06270 */
[----:B------:R-:W-:-:S03]  /*696a0*/  ULDC.64 UR38, c[0x0][0x228] ;  /* 0x00008a0000267ab9 */ /* 0x000fc60000000a00 */
[----:B------:R-:W-:Y:S01]  /*696b0*/  ISETP.LT.AND P1, PT, R9, UR49, !P0 ;  /* 0x0000003109007c0c */ /* 0x000fe2000c721270 */
[----:B-1----:R-:W-:Y:S01]  /*696c0*/  VIADD R24, R24, UR26 ;  /* 0x0000001a18187c36 */ /* 0x002fe20008000000 */
[----:B------:R-:W-:Y:S01]  /*696d0*/  ISETP.LT.AND P0, PT, R8, UR40, !P0 ;  /* 0x0000002808007c0c */ /* 0x000fe2000c701270 */
[----:B------:R-:W-:Y:S01]  /*696e0*/  ULDC UR26, c[0x0][0x248] ;  /* 0x00009200001a7ab9 */ /* 0x000fe20000000800 */
[----:B------:R-:W-:Y:S01]  /*696f0*/  LOP3.LUT R20, R20, 0xfffffffe, RZ, 0xc0, !PT ;  /* 0xfffffffe14147812 */ /* 0x000fe200078ec0ff */
[----:B------:R-:W-:-:S10]  /*69700*/  ULDC UR49, c[0x0][0x228] ;  /* 0x00008a0000317ab9 */ /* 0x000fd40000000800 */
[----:B------:R-:W-:Y:S02]  /*69710*/  @P0 LOP3.LUT R19, R19, 0x80000000, RZ, 0xfc, !PT ;  /* 0x8000000013130812 */ /* 0x000fe400078efcff */
[----:B------:R-:W-:Y:S01]  /*69720*/  ISETP.GE.AND P0, PT, R84, UR33, PT ;  /* 0x0000002154007c0c */ /* 0x000fe2000bf06270 */
[----:B------:R-:W-:Y:S01]  /*69730*/  ULDC.64 UR32, c[0x0][0x228] ;  /* 0x00008a0000207ab9 */ /* 0x000fe20000000a00 */
[----:B------:R-:W-:Y:S02]  /*69740*/  @P1 LOP3.LUT R20, R20, 0x1, RZ, 0xfc, !PT ;  /* 0x0000000114141812 */ /* 0x000fe400078efcff */
[----:B------:R-:W-:Y:S01]  /*69750*/  ISETP.LT.AND P1, PT, R9, UR47, !P0 ;  /* 0x0000002f09007c0c */ /* 0x000fe2000c721270 */
[----:B------:R1:W-:Y:S01]  /*69760*/  STL [R1+0x147c], R24 ;  /* 0x00147c1801007387 */ /* 0x0003e20000100800 */
[----:B------:R-:W-:Y:S01]  /*69770*/  ISETP.LT.AND P0, PT, R8, UR38, !P0 ;  /* 0x0000002608007c0c */ /* 0x000fe2000c701270 */
[----:B------:R-:W-:Y:S01]  /*69780*/  ULDC UR47, c[0x0][0x228] ;  /* 0x00008a00002f7ab9 */ /* 0x000fe20000000800 */
[----:B------:R-:W-:Y:S01]  /*69790*/  LOP3.LUT R19, R19, 0xbfffffff, RZ, 0xc0, !PT ;  /* 0xbfffffff13137812 */ /* 0x000fe200078ec0ff */
[----:B------:R-:W3:Y:S08]  /*697a0*/  LDL.LU R86, [R1+0x1cbc] ;  /* 0x001cbc0001567983 */ /* 0x000ef00000300800 */
[----:B------:R-:W-:-:S04]  /*697b0*/  @P1 LOP3.LUT R19, R19, 0x40000000, RZ, 0xfc, !PT ;  /* 0x4000000013131812 */ /* 0x000fc800078efcff */
[----:B------:R-:W-:-:S04]  /*697c0*/  LOP3.LUT R19, R19, 0xdfffffff, RZ, 0xc0, !PT ;  /* 0xdfffffff13137812 */ /* 0x000fc800078ec0ff */
[----:B------:R-:W-:Y:S02]  /*697d0*/  @P0 LOP3.LUT R19, R19, 0x20000000, RZ, 0xfc, !PT ;  /* 0x2000000013130812 */ /* 0x000fe400078efcff */
[----:B------:R-:W-:Y:S01]  /*697e0*/  ISETP.GE.AND P0, PT, R83, UR31, PT ;  /* 0x0000001f53007c0c */ /* 0x000fe2000bf06270 */
[----:B------:R-:W-:-:S03]  /*697f0*/  ULDC.64 UR30, c[0x0][0x228] ;  /* 0x00008a00001e7ab9 */ /* 0x000fc60000000a00 */
[----:B------:R-:W-:Y:S01]  /*69800*/  ISETP.LT.AND P1, PT, R9, UR45, !P0 ;  /* 0x0000002d09007c0c */ /* 0x000fe2000c721270 */
[----:B------:R-:W-:Y:S01]  /*69810*/  ULDC UR45, c[0x0][0x228] ;  /* 0x00008a00002d7ab9 */ /* 0x000fe20000000800 */
        /* <DEDUP_REMOVED lines=23> */
[----:B------:R-:W-:-:S04]  /*69990*/  ISETP.GE.AND P0, PT, R80, UR27, PT ;  /* 0x0000001b50007c0c */ /* 0x000fc8000bf06270 */
[----:B------:R-:W-:Y:S01]  /*699a0*/  ISETP.LT.AND P1, PT, R9, UR44, !P0 ;  /* 0x0000002c09007c0c */ /* 0x000fe2000c721270 */
[----:B------:R-:W-:Y:S01]  /*699b0*/  ULDC UR44, c[0x0][0x228] ;  /* 0x00008a00002c7ab9 */ /* 0x000fe20000000800 */
[----:B-1----:R-:W-:Y:S01]  /*699c0*/  IADD3 R24, R24, UR26, RZ ;  /* 0x0000001a18187c10 */ /* 0x002fe2000fffe0ff */
[----:B------:R-:W-:Y:S01]  /*699d0*/  ULDC UR26, c[0x0][0x248] ;  /* 0x00009200001a7ab9 */ /* 0x000fe20000000800 */
[----:B------:R-:W-:Y:S02]  /*699e0*/  ISETP.LT.AND P0, PT, R8, UR28, !P0 ;  /* 0x0000001c08007c0c */ /* 0x000fe4000c701270 */
[----:B------:R-:W-:Y:S01]  /*699f0*/  LOP3.LUT R19, R19, 0xffbfffff, RZ, 0xc0, !PT ;  /* 0xffbfffff13137812 */ /* 0x000fe200078ec0ff */
[----:B------:R1:W-:Y:S04]  /*69a00*/  STL [R1+0x1480], R24 ;  /* 0x0014801801007387 */ /* 0x0003e80000100800 */
[----:B------:R-:W4:Y:S02]  /*69a10*/  LDL.LU R85, [R1+0x1cb8] ;  /* 0x001cb80001557983 */ /* 0x000f240000300800 */
[----:B------:R-:W-:Y:S01]  /*69a20*/  @P1 LOP3.LUT R19, R19, 0x400000, RZ, 0xfc, !PT ;  /* 0x0040000013131812 */ /* 0x000fe200078efcff */
[----:B-1----:R-:W-:Y:S01]  /*69a30*/  VIADD R24, R24, UR26 ;  /* 0x0000001a18187c36 */ /* 0x002fe20008000000 */
[----:B------:R-:W-:-:S02]  /*69a40*/  ULDC UR26, c[0x0][0x248] ;  /* 0x00009200001a7ab9 */ /* 0x000fc40000000800 */
[----:B------:R-:W-:Y:S02]  /*69a50*/  LOP3.LUT R19, R19, 0xffdfffff, RZ, 0xc0, !PT ;  /* 0xffdfffff13137812 */ /* 0x000fe400078ec0ff */
[----:B------:R1:W-:Y:S02]  /*69a60*/  STL [R1+0x1484], R24 ;  /* 0x0014841801007387 */ /* 0x0003e40000100800 */
[----:B------:R-:W-:Y:S02]  /*69a70*/  @P0 LOP3.LUT R19, R19, 0x200000, RZ, 0xfc, !PT ;  /* 0x0020000013130812 */ /* 0x000fe400078efcff */
[----:B------:R-:W-:Y:S01]  /*69a80*/  ISETP.GE.AND P0, PT, R79, UR35, PT ;  /* 0x000000234f007c0c */ /* 0x000fe2000bf06270 */
[----:B------:R-:W3:Y:S01]  /*69a90*/  LDL.LU R84, [R1+0x1cb4] ;  /* 0x001cb40001547983 */ /* 0x000ee20000300800 */
[----:B-1----:R-:W-:Y:S01]  /*69aa0*/  VIADD R24, R24, UR26 ;  /* 0x0000001a18187c36 */ /* 0x002fe20008000000 */
[----:B------:R-:W-:Y:S01]  /*69ab0*/  ULDC UR26, c[0x0][0x248] ;  /* 0x00009200001a7ab9 */ /* 0x000fe20000000800 */
[----:B------:R-:W-:Y:S01]  /*69ac0*/  ISETP.LT.AND P1, PT, R9, UR46, !P0 ;  /* 0x0000002e09007c0c */ /* 0x000fe2000c721270 */
[----:B------:R-:W-:Y:S01]  /*69ad0*/  ULDC.64 UR34, c[0x0][0x228] ;  /* 0x00008a0000227ab9 */ /* 0x000fe20000000a00 */
[----:B------:R-:W-:Y:S01]  /*69ae0*/  LOP3.LUT R19, R19, 0xffefffff, RZ, 0xc0, !PT ;  /* 0xffefffff13137812 */ /* 0x000fe200078ec0ff */
[----:B------:R1:W-:Y:S01]  /*69af0*/  STL [R1+0x1488], R24 ;  /* 0x0014881801007387 */ /* 0x0003e20000100800 */
[----:B------:R-:W-:Y:S01]  /*69b00*/  LEA R4, P3, R5, UR10, 0x2 ;  /* 0x0000000a05047c11 */ /* 0x000fe2000f8610ff */
[----:B------:R-:W-:Y:S01]  /*69b10*/  ULDC UR10, c[0x0][0x228] ;  /* 0x00008a00000a7ab9 */ /* 0x000fe20000000800 */
[----:B------:R-:W-:Y:S01]  /*69b20*/  ULDC UR46, c[0x0][0x228] ;  /* 0x00008a00002e7ab9 */ /* 0x000fe20000000800 */
[----:B------:R-:W4:Y:S01]  /*69b30*/  LDL.LU R83, [R1+0x1cb0] ;  /* 0x001cb00001537983 */ /* 0x000f220000300800 */
[----:B-1----:R-:W-:Y:S01]  /*69b40*/  VIADD R24, R24, UR26 ;  /* 0x0000001a18187c36 */ /* 0x002fe20008000000 */
[----:B------:R-:W-:-:S04]  /*69b50*/  ULDC UR26, c[0x0][0x248] ;  /* 0x00009200001a7ab9 */ /* 0x000fc80000000800 */
[----:B------:R1:W-:Y:S01]  /*69b60*/  STL [R1+0x148c], R24 ;  /* 0x00148c1801007387 */ /* 0x0003e20000100800 */
[----:B------:R-:W-:-:S03]  /*69b70*/  @P1 LOP3.LUT R19, R19, 0x100000, RZ, 0xfc, !PT ;  /* 0x0010000013131812 */ /* 0x000fc600078efcff */
[----:B------:R-:W3:Y:S01]  /*69b80*/  LDL.LU R82, [R1+0x1cac] ;  /* 0x001cac0001527983 */ /* 0x000ee20000300800 */
[----:B-1----:R-:W-:Y:S01]  /*69b90*/  IADD3 R24, R24, UR26, RZ ;  /* 0x0000001a18187c10 */ /* 0x002fe2000fffe0ff */
[----:B------:R-:W-:Y:S02]  /*69ba0*/  ULDC.64 UR26, c[0x0][0x228] ;  /* 0x00008a00001a7ab9 */ /* 0x000fe40000000a00 */
[----:B------:R-:W-:Y:S02]  /*69bb0*/  ISETP.LT.AND P0, PT, R8, UR26, !P0 ;  /* 0x0000001a08007c0c */ /* 0x000fe4000c701270 */
[----:B------:R-:W-:-:S11]  /*69bc0*/  LOP3.LUT R19, R19, 0xfff7ffff, RZ, 0xc0, !PT ;  /* 0xfff7ffff13137812 */ /* 0x000fd600078ec0ff */
        /* <DEDUP_REMOVED lines=19> */
[----:B------:R-:W-:-:S08]  /*69d00*/  ULDC UR50, c[0x0][0x228] ;  /* 0x00008a0000327ab9 */ /* 0x000fd00000000800 */
        /* <DEDUP_REMOVED lines=69> */
[----:B-1----:R-:W-:Y:S01]  /*6a160*/  VIADD R24, R24, UR19 ;  /* 0x0000001318187c36 */ /* 0x002fe20008000000 */
[----:B------:R-:W-:Y:S01]  /*6a170*/  LOP3.LUT R19, R19, 0xfffffffe, RZ, 0xc0, !PT ;  /* 0xfffffffe13137812 */ /* 0x000fe200078ec0ff */
[----:B------:R-:W-:Y:S01]  /*6a180*/  ULDC UR19, c[0x0][0x248] ;  /* 0x0000920000137ab9 */ /* 0x000fe20000000800 */
[----:B------:R-:W-:Y:S01]  /*6a190*/  ISETP.LT.AND P1, PT, R9, UR24, !P0 ;  /* 0x0000001809007c0c */ /* 0x000fe2000c721270 */
[----:B------:R-:W-:Y:S01]  /*6a1a0*/  ULDC.64 UR24, c[0x0][0x228] ;  /* 0x00008a0000187ab9 */ /* 0x000fe20000000a00 */
[----:B------:R-:W-:Y:S01]  /*6a1b0*/  ISETP.LT.AND P0, PT, R8, UR40, !P0 ;  /* 0x0000002808007c0c */ /* 0x000fe2000c701270 */
[----:B------:R-:W-:-:S12]  /*6a1c0*/  ULDC.64 UR38, c[0x0][0x228] ;  /* 0x00008a0000267ab9 */ /* 0x000fd80000000a00 */
        /* <DEDUP_REMOVED lines=16> */
[----:B------:R-:W-:Y:S01]  /*6a2d0*/  ULDC.64 UR20, c[0x0][0x228] ;  /* 0x00008a0000147ab9 */ /* 0x000fe20000000a00 */
        /* <DEDUP_REMOVED lines=10> */
[----:B------:R-:W-:Y:S02]  /*6a380*/  LOP3.LUT R18, R18, 0xfbffffff, RZ, 0xc0, !PT ;  /* 0xfbffffff12127812 */ /* 0x000fe400078ec0ff */
[----:B-1----:R-:W-:Y:S01]  /*6a390*/  IADD3 R24, R24, UR19, RZ ;  /* 0x0000001318187c10 */ /* 0x002fe2000fffe0ff */
[----:B------:R-:W-:-:S06]  /*6a3a0*/  ULDC UR19, c[0x0][0x248] ;  /* 0x0000920000137ab9 */ /* 0x000fcc0000000800 */
[----:B------:R-:W-:Y:S01]  /*6a3b0*/  @P1 LOP3.LUT R18, R18, 0x4000000, RZ, 0xfc, !PT ;  /* 0x0400000012121812 */ /* 0x000fe200078efcff */
[----:B------:R1:W-:Y:S03]  /*6a3c0*/  STL [R1+0x14a0], R24 ;  /* 0x0014a01801007387 */ /* 0x0003e60000100800 */
[----:B------:R-:W-:Y:S01]  /*6a3d0*/  LOP3.LUT R18, R18, 0xfdffffff, RZ, 0xc0, !PT ;  /* 0xfdffffff12127812 */ /* 0x000fe200078ec0ff */
[----:B------:R-:W4:Y:S03]  /*6a3e0*/  LDL.LU R77, [R1+0x1c98] ;  /* 0x001c9800014d7983 */ /* 0x000f260000300800 */
[----:B------:R-:W-:Y:S01]  /*6a3f0*/  @P0 LOP3.LUT R18, R18, 0x2000000, RZ, 0xfc, !PT ;  /* 0x0200000012120812 */ /* 0x000fe200078efcff */
[----:B------:R-:W3:Y:S01]  /*6a400*/  LDL.LU R76, [R1+0x1c94] ;  /* 0x001c9400014c7983 */ /* 0x000ee20000300800 */
[----:B------:R-:W-:Y:S01]  /*6a410*/  ISETP.GE.AND P0, PT, R65, UR29, PT ;  /* 0x0000001d41007c0c */ /* 0x000fe2000bf06270 */
[----:B-1----:R-:W-:Y:S01]  /*6a420*/  VIADD R24, R24, UR19 ;  /* 0x0000001318187c36 */ /* 0x002fe20008000000 */
[----:B------:R-:W-:Y:S01]  /*6a430*/  ULDC UR19, c[0x0][0x248] ;  /* 0x0000920000137ab9 */ /* 0x000fe20000000800 */
[----:B------:R-:W-:Y:S01]  /*6a440*/  LOP3.LUT R18, R18, 0xfeffffff, RZ, 0xc0, !PT ;  /* 0xfeffffff12127812 */ /* 0x000fe200078ec0ff */
[----:B------:R-:W-:Y:S01]  /*6a450*/  ULDC.64 UR28, c[0x0][0x228] ;  /* 0x00008a00001c7ab9 */ /* 0x000fe20000000a00 */
[----:B------:R-:W-:Y:S01]  /*6a460*/  ISETP.LT.AND P1, PT, R9, UR18, !P0 ;  /* 0x0000001209007c0c */ /* 0x000fe2000c721270 */
[----:B------:R1:W-:Y:S01]  /*6a470*/  STL [R1+0x14a4], R24 ;  /* 0x0014a41801007387 */ /* 0x0003e20000100800 */
[----:B------:R-:W-:-:S03]  /*6a480*/  ISETP.LT.AND P0, PT, R8, UR30, !P0 ;  /* 0x0000001e08007c0c */ /* 0x000fc6000c701270 */
[----:B------:R-:W4:Y:S01]  /*6a490*/  LDL.LU R75, [R1+0x1c90] ;  /* 0x001c9000014b7983 */ /* 0x000f220000300800 */
[----:B-1----:R-:W-:Y:S01]  /*6a4a0*/  VIADD R24, R24, UR19 ;  /* 0x0000001318187c36 */ /* 0x002fe20008000000 */
[----:B------:R-:W-:-:S04]  /*6a4b0*/  ULDC UR19, c[0x0][0x248] ;  /* 0x0000920000137ab9 */ /* 0x000fc80000000800 */
[----:B------:R1:W-:Y:S02]  /*6a4c0*/  STL [R1+0x14a8], R24 ;  /* 0x0014a81801007387 */ /* 0x0003e40000100800 */
[----:B------:R-:W-:Y:S02]  /*6a4d0*/  @P1 LOP3.LUT R18, R18, 0x1000000, RZ, 0xfc, !PT ;  /* 0x0100000012121812 */ /* 0x000fe400078efcff */
[----:B------:R-:W3:Y:S01]  /*6a4e0*/  LDL.LU R74, [R1+0x1c8c] ;  /* 0x001c8c00014a7983 */ /* 0x000ee20000300800 */
[----:B-1----:R-:W-:Y:S01]  /*6a4f0*/  VIADD R24, R24, UR19 ;  /* 0x0000001318187c36 */ /* 0x002fe20008000000 */
[----:B------:R-:W-:-:S04]  /*6a500*/  ULDC UR19, c[0x0][0x248] ;  /* 0x0000920000137ab9 */ /* 0x000fc80000000800 */
[----:B------:R1:W-:Y:S01]  /*6a510*/  STL [R1+0x14ac], R24 ;  /* 0x0014ac1801007387 */ /* 0x0003e20000100800 */
[----:B------:R-:W-:-:S03]  /*6a520*/  LOP3.LUT R18, R18, 0xff7fffff, RZ, 0xc0, !PT ;  /* 0xff7fffff12127812 */ /* 0x000fc600078ec0ff */
[----:B------:R-:W4:Y:S01]  /*6a530*/  LDL.LU R73, [R1+0x1c88] ;  /* 0x001c880001497983 */ /* 0x000f220000300800 */
[----:B-1----:R-:W-:Y:S01]  /*6a540*/  IADD3 R24, R24, UR19, RZ ;  /* 0x0000001318187c10 */ /* 0x002fe2000fffe0ff */
[----:B------:R-:W-:Y:S01]  /*6a550*/  ULDC UR19, c[0x0][0x248] ;  /* 0x0000920000137ab9 */ /* 0x000fe20000000800 */
[----:B------:R-:W-:-:S03]  /*6a560*/  @P0 LOP3.LUT R18, R18, 0x800000, RZ, 0xfc, !PT ;  /* 0x0080000012120812 */ /* 0x000fc600078efcff */
[----:B------:R1:W-:Y:S01]  /*6a570*/  STL [R1+0x14b0], R24 ;  /* 0x0014b01801007387 */ /* 0x0003e20000100800 */
[----:B------:R-:W-:Y:S01]  /*6a580*/  ISETP.GE.AND P0, PT, R64, UR27, PT ;  /* 0x0000001b40007c0c */ /* 0x000fe2000bf06270 */
[----:B------:R-:W-:Y:S01]  /*6a590*/  ULDC.64 UR26, c[0x0][0x228] ;  /* 0x00008a00001a7ab9 */ /* 0x000fe20000000a00 */
[----:B------:R-:W-:Y:S01]  /*6a5a0*/  LEA.HI.X.SX32 R5, R5, UR11, 0x2, P3 ;  /* 0x0000000b05057c11 */ /* 0x000fe200098f16ff */
[----:B------:R-:W3:Y:S01]  /*6a5b0*/  LDL.LU R72, [R1+0x1c84] ;  /* 0x001c840001487983 */ /* 0x000ee20000300800 */
[----:B------:R-:W-:Y:S01]  /*6a5c0*/  ULDC UR11, c[0x0][0x228] ;  /* 0x00008a00000b7ab9 */ /* 0x000fe20000000800 */
[----:B-1----:R-:W-:Y:S01]  /*6a5d0*/  VIADD R24, R24, UR19 ;  /* 0x0000001318187c36 */ /* 0x002fe20008000000 */
[----:B------:R-:W-:Y:S01]  /*6a5e0*/  ULDC UR19, c[0x0][0x248] ;  /* 0x0000920000137ab9 */ /* 0x000fe20000000800 */
[----:B------:R-:W-:Y:S01]  /*6a5f0*/  ISETP.LT.AND P1, PT, R9, UR11, !P0 ;  /* 0x0000000b09007c0c */ /* 0x000fe2000c721270 */
[----:B------:R-:W-:Y:S02]  /*6a600*/  ULDC UR11, c[0x0][0x248] ;  /* 0x00009200000b7ab9 */ /* 0x000fe40000000800 */
[----:B------:R1:W-:Y:S04]  /*6a610*/  STL [R1+0x14b4], R24 ;  /* 0x0014b41801007387 */ /* 0x0003e80000100800 */
[----:B------:R-:W4:Y:S01]  /*6a620*/  LDL.LU R71, [R1+0x1c80] ;  /* 0x001c800001477983 */ /* 0x000f220000300800 */
[----:B-1----:R-:W-:Y:S01]  /*6a630*/  VIADD R24, R24, UR19 ;  /* 0x0000001318187c36 */ /* 0x002fe20008000000 */
[----:B------:R-:W-:-:S04]  /*6a640*/  ULDC UR19, c[0x0][0x248] ;  /* 0x0000920000137ab9 */ /* 0x000fc80000000800 */
[----:B------:R1:W-:Y:S01]  /*6a650*/  STL [R1+0x14b8], R24 ;  /* 0x0014b81801007387 */ /* 0x0003e20000100800 */
[----:B------:R-:W-:-:S03]  /*6a660*/  LOP3.LUT R18, R18, 0xffbfffff, RZ, 0xc0, !PT ;  /* 0xffbfffff12127812 */ /* 0x000fc600078ec0ff */
[----:B------:R-:W3:Y:S01]  /*6a670*/  LDL.LU R70, [R1+0x1c7c] ;  /* 0x001c7c0001467983 */ /* 0x000ee20000300800 */
[----:B-1----:R-:W-:Y:S01]  /*6a680*/  VIADD R24, R24, UR19 ;  /* 0x0000001318187c36 */ /* 0x002fe20008000000 */
[----:B------:R-:W-:Y:S02]  /*6a690*/  ULDC.64 UR18, c[0x0][0x228] ;  /* 0x00008a0000127ab9 */ /* 0x000fe40000000a00 */
[----:B------:R-:W-:Y:S02]  /*6a6a0*/  ISETP.LT.AND P0, PT, R8, UR18, !P0 ;  /* 0x0000001208007c0c */ /* 0x000fe4000c701270 */
[----:B------:R-:W-:-:S04]  /*6a6b0*/  @P1 LOP3.LUT R18, R18, 0x400000, RZ, 0xfc, !PT ;  /* 0x0040000012121812 */ /* 0x000fc800078efcff */
[----:B------:R-:W-:-:S07]  /*6a6c0*/  LOP3.LUT R18, R18, 0xffdfffff, RZ, 0xc0, !PT ;  /* 0xffdfffff12127812 */ /* 0x000fce00078ec0ff */
[----:B------:R-:W-:Y:S02]  /*6a6d0*/  @P0 LOP3.LUT R18, R18, 0x200000, RZ, 0xfc, !PT ;  /* 0x0020000012120812 */ /* 0x000fe400078efcff */
[----:B------:R-:W-:Y:S01]  /*6a6e0*/  ISETP.GE.AND P0, PT, R63, UR35, PT ;  /* 0x000000233f007c0c */ /* 0x000fe2000bf06270 */
[----:B------:R1:W-:Y:S01]  /*6a6f0*/  STL [R1+0x14bc], R24 ;  /* 0x0014bc1801007387 */ /* 0x0003e20000100800 */
[----:B------:R-:W-:Y:S01]  /*6a700*/  LOP3.LUT R18, R18, 0xffefffff, RZ, 0xc0, !PT ;  /* 0xffefffff12127812 */ /* 0x000fe200078ec0ff */
[----:B------:R-:W-:Y:S01]  /*6a710*/  ULDC.64 UR34, c[0x0][0x228] ;  /* 0x00008a0000227ab9 */ /* 0x000fe20000000a00 */
[----:B------:R-:W-:Y:S01]  /*6a720*/  ISETP.LT.AND P1, PT, R9, UR16, !P0 ;  /* 0x0000001009007c0c */ /* 0x000fe2000c721270 */
[----:B------:R-:W4:Y:S01]  /*6a730*/  LDL.LU R69, [R1+0x1c78] ;  /* 0x001c780001457983 */ /* 0x000f220000300800 */
[----:B------:R-:W-:-:S11]  /*6a740*/  ISETP.LT.AND P0, PT, R8, UR26, !P0 ;  /* 0x0000001a08007c0c */ /* 0x000fd6000c701270 */
[----:B------:R-:W-:-:S04]  /*6a750*/  @P1 LOP3.LUT R18, R18, 0x100000, RZ, 0xfc, !PT ;  /* 0x0010000012121812 */ /* 0x000fc800078efcff */
[----:B------:R-:W-:-:S04]  /*6a760*/  LOP3.LUT R18, R18, 0xfff7ffff, RZ, 0xc0, !PT ;  /* 0xfff7ffff12127812 */ /* 0x000fc800078ec0ff */
[----:B------:R-:W-:Y:S02]  /*6a770*/  @P0 LOP3.LUT R18, R18, 0x80000, RZ, 0xfc, !PT ;  /* 0x0008000012120812 */ /* 0x000fe400078efcff */
[----:B------:R-:W-:Y:S01]  /*6a780*/  ISETP.GE.AND P0, PT, R62, UR41, PT ;  /* 0x000000293e007c0c */ /* 0x000fe2000bf06270 */
[----:B------:R-:W-:Y:S01]  /*6a790*/  ULDC.64 UR40, c[0x0][0x228] ;  /* 0x00008a0000287ab9 */ /* 0x000fe20000000a00 */
[----:B-1----:R-:W-:Y:S01]  /*6a7a0*/  IADD3 R24, R24, UR17, RZ ;  /* 0x0000001118187c10 */ /* 0x002fe2000fffe0ff */
[----:B------:R-:W-:Y:S01]  /*6a7b0*/  ULDC UR17, c[0x0][0x248] ;  /* 0x0000920000117ab9 */ /* 0x000fe20000000800 */
[----:B------:R-:W-:Y:S01]  /*6a7c0*/  ISETP.LT.AND P1, PT, R9, UR9, !P0 ;  /* 0x0000000909007c0c */ /* 0x000fe2000c721270 */
[----:B------:R-:W-:Y:S02]  /*6a7d0*/  ULDC UR9, c[0x0][0x228] ;  /* 0x00008a0000097ab9 */ /* 0x000fe40000000800 */
[----:B------:R1:W-:Y:S01]  /*6a7e0*/  STL [R1+0x14c0], R24 ;  /* 0x0014c01801007387 */ /* 0x0003e20000100800 */
[----:B------:R-:W-:-:S03]  /*6a7f0*/  LOP3.LUT R18, R18, 0xfffbffff, RZ, 0xc0, !PT ;  /* 0xfffbffff12127812 */ /* 0x000fc600078ec0ff */
[----:B------:R-:W3:Y:S01]  /*6a800*/  LDL.LU R68, [R1+0x1c74] ;  /* 0x001c740001447983 */ /* 0x000ee20000300800 */
[----:B-1----:R-:W-:Y:S01]  /*6a810*/  VIADD R24, R24, UR17 ;  /* 0x0000001118187c36 */ /* 0x002fe20008000000 */
[----:B------:R-:W-:Y:S02]  /*6a820*/  ULDC.64 UR16, c[0x0][0x228] ;  /* 0x00008a0000107ab9 */ /* 0x000fe40000000a00 */
[----:B------:R-:W-:Y:S01]  /*6a830*/  ISETP.LT.AND P0, PT, R8, UR16, !P0 ;  /* 0x0000001008007c0c */ /* 0x000fe2000c701270 */
[----:B------:R-:W-:Y:S01]  /*6a840*/  ULDC UR16, c[0x0][0x248] ;  /* 0x0000920000107ab9 */ /* 0x000fe20000000800 */
        /* <DEDUP_REMOVED lines=9> */
[----:B------:R-:W-:Y:S01]  /*6a8e0*/  ISETP.LT.AND P0, PT, R8, UR28, !P0 ;  /* 0x0000001c08007c0c */ /* 0x000fe2000c701270 */
[----:B------:R-:W-:Y:S01]  /*6a8f0*/  ULDC UR10, c[0x0][0x228] ;  /* 0x00008a00000a7ab9 */ /* 0x000fe20000000800 */
[----:B-1----:R-:W-:Y:S01]  /*6a900*/  VIADD R24, R24, UR15 ;  /* 0x0000000f18187c36 */ /* 0x002fe20008000000 */
[----:B------:R-:W-:-:S04]  /*6a910*/  ULDC UR15, c[0x0][0x248] ;  /* 0x00009200000f7ab9 */ /* 0x000fc80000000800 */
[----:B------:R1:W-:Y:S04]  /*6a920*/  STL [R1+0x14c8], R24 ;  /* 0x0014c81801007387 */ /* 0x0003e80000100800 */
[----:B------:R-:W-:Y:S01]  /*6a930*/  @P1 LOP3.LUT R18, R18, 0x10000, RZ, 0xfc, !PT ;  /* 0x0001000012121812 */ /* 0x000fe200078efcff */
[----:B------:R-:W3:Y:S03]  /*6a940*/  LDL.LU R66, [R1+0x1c6c] ;  /* 0x001c6c0001427983 */ /* 0x000ee60000300800 */
[----:B------:R-:W-:Y:S01]  /*6a950*/  LOP3.LUT R18, R18, 0xffff7fff, RZ, 0xc0, !PT ;  /* 0xffff7fff12127812 */ /* 0x000fe200078ec0ff */
[----:B-1----:R-:W-:-:S03]  /*6a960*/  VIADD R24, R24, UR15 ;  /* 0x0000000f18187c36 */ /* 0x002fc60008000000 */
[----:B------:R-:W-:Y:S02]  /*6a970*/  @P0 LOP3.LUT R18, R18, 0x8000, RZ, 0xfc, !PT ;  /* 0x0000800012120812 */ /* 0x000fe400078efcff */
[----:B------:R-:W-:Y:S01]  /*6a980*/  ISETP.GE.AND P0, PT, R60, UR33, PT ;  /* 0x000000213c007c0c */ /* 0x000fe2000bf06270 */
[----:B------:R-:W-:Y:S01]  /*6a990*/  ULDC.64 UR32, c[0x0][0x228] ;  /* 0x00008a0000207ab9 */ /* 0x000fe20000000a00 */
[----:B------:R1:W-:Y:S02]  /*6a9a0*/  STL [R1+0x14cc], R24 ;  /* 0x0014cc1801007387 */ /* 0x0003e40000100800 */
[----:B------:R-:W-:Y:S01]  /*6a9b0*/  ISETP.LT.AND P1, PT, R9, UR14, !P0 ;  /* 0x0000000e09007c0c */ /* 0x000fe2000c721270 */
[----:B------:R-:W-:Y:S01]  /*6a9c0*/  ULDC UR14, c[0x0][0x248] ;  /* 0x00009200000e7ab9 */ /* 0x000fe20000000800 */
[----:B------:R-:W4:Y:S01]  /*6a9d0*/  LDL.LU R65, [R1+0x1c68] ;  /* 0x001c680001417983 */ /* 0x000f220000300800 */
[----:B-1----:R-:W-:Y:S01]  /*6a9e0*/  IADD3 R24, R24, UR13, RZ ;  /* 0x0000000d18187c10 */ /* 0x002fe2000fffe0ff */
[----:B------:R-:W-:-:S04]  /*6a9f0*/  ULDC UR13, c[0x0][0x248] ;  /* 0x00009200000d7ab9 */ /* 0x000fc80000000800 */
[----:B------:R1:W-:Y:S01]  /*6aa00*/  STL [R1+0x14d0], R24 ;  /* 0x0014d01801007387 */ /* 0x0003e20000100800 */
[----:B------:R-:W-:-:S03]  /*6aa10*/  ISETP.LT.AND P0, PT, R8, UR24, !P0 ;  /* 0x0000001808007c0c */ /* 0x000fc6000c701270 */
[----:B------:R-:W3:Y:S01]  /*6aa20*/  LDL.LU R64, [R1+0x1c64] ;  /* 0x001c640001407983 */ /* 0x000ee20000300800 */
[----:B-1----:R-:W-:Y:S01]  /*6aa30*/  VIADD R24, R24, UR13 ;  /* 0x0000000d18187c36 */ /* 0x002fe20008000000 */
[----:B------:R-:W-:Y:S01]  /*6aa40*/  LOP3.LUT R18, R18, 0xffffbfff, RZ, 0xc0, !PT ;  /* 0xffffbfff12127812 */ /* 0x000fe200078ec0ff */
[----:B------:R-:W-:-:S03]  /*6aa50*/  ULDC UR13, c[0x0][0x248] ;  /* 0x00009200000d7ab9 */ /* 0x000fc60000000800 */
[----:B------:R1:W-:Y:S01]  /*6aa60*/  STL [R1+0x14d4], R24 ;  /* 0x0014d41801007387 */ /* 0x0003e20000100800 */
[----:B------:R-:W-:-:S03]  /*6aa70*/  @P1 LOP3.LUT R18, R18, 0x4000, RZ, 0xfc, !PT ;  /* 0x0000400012121812 */ /* 0x000fc600078efcff */
[----:B------:R-:W4:Y:S01]  /*6aa80*/  LDL.LU R63, [R1+0x1c60] ;  /* 0x001c6000013f7983 */ /* 0x000f220000300800 */
[----:B-1----:R-:W-:Y:S01]  /*6aa90*/  VIADD R24, R24, UR11 ;  /* 0x0000000b18187c36 */ /* 0x002fe20008000000 */
[----:B------:R-:W-:Y:S01]  /*6aaa0*/  LOP3.LUT R18, R18, 0xffffdfff, RZ, 0xc0, !PT ;  /* 0xffffdfff12127812 */ /* 0x000fe200078ec0ff */
[----:B------:R-:W-:-:S03]  /*6aab0*/  ULDC UR11, c[0x0][0x228] ;  /* 0x00008a00000b7ab9 */ /* 0x000fc60000000800 */
[----:B------:R1:W-:Y:S04]  /*6aac0*/  STL [R1+0x14d8], R24 ;  /* 0x0014d81801007387 */ /* 0x0003e80000100800 */
[----:B------:R-:W3:Y:S01]  /*6aad0*/  LDL.LU R62, [R1+0x1c5c] ;  /* 0x001c5c00013e7983 */ /* 0x000ee20000300800 */
[----:B-1----:R-:W-:Y:S01]  /*6aae0*/  VIADD R24, R24, UR13 ;  /* 0x0000000d18187c36 */ /* 0x002fe20008000000 */
[----:B------:R-:W-:Y:S01]  /*6aaf0*/  ULDC UR13, c[0x0][0x248] ;  /* 0x00009200000d7ab9 */ /* 0x000fe20000000800 */
[----:B------:R-:W-:-:S03]  /*6ab00*/  @P0 LOP3.LUT R18, R18, 0x2000, RZ, 0xfc, !PT ;  /* 0x0000200012120812 */ /* 0x000fc600078efcff */
[----:B------:R1:W-:Y:S01]  /*6ab10*/  STL [R1+0x14dc], R24 ;  /* 0x0014dc1801007387 */ /* 0x0003e20000100800 */
[----:B------:R-:W-:Y:S01]  /*6ab20*/  ISETP.GE.AND P0, PT, R59, UR21, PT ;  /* 0x000000153b007c0c */ /* 0x000fe2000bf06270 */
[----:B------:R-:W-:Y:S02]  /*6ab30*/  ULDC.64 UR20, c[0x0][0x228] ;  /* 0x00008a0000147ab9 */ /* 0x000fe40000000a00 */
[----:B------:R-:W4:Y:S01]  /*6ab40*/  LDL.LU R61, [R1+0x1c58] ;  /* 0x001c5800013d7983 */ /* 0x000f220000300800 */
[----:B-1----:R-:W-:Y:S01]  /*6ab50*/  IADD3 R24, R24, UR13, RZ ;  /* 0x0000000d18187c10 */ /* 0x002fe2000fffe0ff */
[----:B------:R-:W-:Y:S01]  /*6ab60*/  ULDC UR13, c[0x0][0x248] ;  /* 0x00009200000d7ab9 */ /* 0x000fe20000000800 */
[----:B------:R-:W-:Y:S01]  /*6ab70*/  ISETP.LT.AND P1, PT, R9, UR23, !P0 ;  /* 0x0000001709007c0c */ /* 0x000fe2000c721270 */
[----:B------:R-:W-:Y:S02]  /*6ab80*/  ULDC.64 UR22, c[0x0][0x228] ;  /* 0x00008a0000167ab9 */ /* 0x000fe40000000a00 */
[----:B------:R1:W-:Y:S04]  /*6ab90*/  STL [R1+0x14e0], R24 ;  /* 0x0014e01801007387 */ /* 0x0003e80000100800 */
        /* <DEDUP_REMOVED lines=20> */
[----:B------:R-:W3:Y:S01]  /*6ace0*/  LDL.LU R58, [R1+0x1c4c] ;  /* 0x001c4c00013a7983 */ /* 0x000ee20000300800 */
[----:B------:R-:W-:-:S07]  /*6acf0*/  ULDC UR7, c[0x0][0x228] ;  /* 0x00008a0000077ab9 */ /* 0x000fce0000000800 */
        /* <DEDUP_REMOVED lines=10> */
[----:B------:R-:W-:Y:S01]  /*6ada0*/  ULDC UR22, c[0x0][0x248] ;  /* 0x0000920000167ab9 */ /* 0x000fe20000000800 */
[----:B------:R-:W-:-:S07]  /*6adb0*/  ULDC UR12, c[0x0][0x228] ;  /* 0x00008a00000c7ab9 */ /* 0x000fce0000000800 */
        /* <DEDUP_REMOVED lines=10> */
[----:B------:R-:W4:Y:S01]  /*6ae60*/  LDL.LU R57, [R1+0x1c48] ;  /* 0x001c480001397983 */ /* 0x000f220000300800 */
[----:B------:R-:W-:-:S07]  /*6ae70*/  ULDC UR8, c[0x0][0x228] ;  /* 0x00008a0000087ab9 */ /* 0x000fce0000000800 */
[----:B------:R-:W-:-:S04]  /*6ae80*/  @P1 LOP3.LUT R18, R18, 0x40, RZ, 0xfc, !PT ;  /* 0x0000004012121812 */ /* 0x000fc800078efcff */
[----:B------:R-:W-:-:S04]  /*6ae90*/  LOP3.LUT R18, R18, 0xffffffdf, RZ, 0xc0, !PT ;  /* 0xffffffdf12127812 */ /* 0x000fc800078ec0ff */
[----:B------:R-:W-:Y:S02]  /*6aea0*/  @P0 LOP3.LUT R18, R18, 0x20, RZ, 0xfc, !PT ;  /* 0x0000002012120812 */ /* 0x000fe400078efcff */
[----:B------:R-:W-:Y:S01]  /*6aeb0*/  ISETP.GE.AND P0, PT, R55, UR17, PT ;  /* 0x0000001137007c0c */ /* 0x000fe2000bf06270 */
[----:B------:R-:W-:-:S03]  /*6aec0*/  ULDC UR17, c[0x0][0x248] ;  /* 0x0000920000117ab9 */ /* 0x000fc60000000800 */
        /* <DEDUP_REMOVED lines=20> */
[----:B------:R-:W-:Y:S01]  /*6b010*/  ISETP.LT.AND P0, PT, R8, UR28, !P0 ;  /* 0x0000001c08007c0c */ /* 0x000fe2000c701270 */
[----:B------:R-:W-:Y:S01]  /*6b020*/  ULDC UR28, c[0x0][0x248] ;  /* 0x00009200001c7ab9 */ /* 0x000fe20000000800 */
[----:B------:R-:W-:-:S11]  /*6b030*/  LOP3.LUT R18, R18, 0xfffffffe, RZ, 0xc0, !PT ;  /* 0xfffffffe12127812 */ /* 0x000fd600078ec0ff */
[----:B------:R-:W-:Y:S02]  /*6b040*/  @P0 LOP3.LUT R17, R17, 0x80000000, RZ, 0xfc, !PT ;  /* 0x8000000011110812 */ /* 0x000fe400078efcff */
[----:B------:R-:W-:Y:S01]  /*6b050*/  ISETP.GE.AND P0, PT, R52, UR15, PT ;  /* 0x0000000f34007c0c */ /* 0x000fe2000bf06270 */
[----:B------:R-:W-:Y:S01]  /*6b060*/  ULDC UR15, c[0x0][0x228] ;  /* 0x00008a00000f7ab9 */ /* 0x000fe20000000800 */
[----:B------:R-:W-:Y:S02]  /*6b070*/  @P1 LOP3.LUT R18, R18, 0x1, RZ, 0xfc, !PT ;  /* 0x0000000112121812 */ /* 0x000fe400078efcff */
[----:B------:R-:W-:Y:S01]  /*6b080*/  ISETP.LT.AND P1, PT, R9, UR60, !P0 ;  /* 0x0000003c09007c0c */ /* 0x000fe2000c721270 */
[----:B------:R-:W-:Y:S01]  /*6b090*/  ULDC UR60, c[0x0][0x228] ;  /* 0x00008a00003c7ab9 */ /* 0x000fe20000000800 */
[----:B------:R-:W-:Y:S01]  /*6b0a0*/  ISETP.LT.AND P0, PT, R8, UR24, !P0 ;  /* 0x0000001808007c0c */ /* 0x000fe2000c701270 */
[----:B------:R-:W-:Y:S01]  /*6b0b0*/  ULDC UR24, c[0x0][0x248] ;  /* 0x0000920000187ab9 */ /* 0x000fe20000000800 */
[----:B------:R-:W-:-:S09]  /*6b0c0*/  LOP3.LUT R17, R17, 0xbfffffff, RZ, 0xc0, !PT ;  /* 0xbfffffff11117812 */ /* 0x000fd200078ec0ff */
        /* <DEDUP_REMOVED lines=8> */
[----:B-1----:R-:W-:Y:S01]  /*6b150*/  IADD3 R24, R24, UR16, RZ ;  /* 0x0000001018187c10 */ /* 0x002fe2000fffe0ff */
[----:B------:R-:W-:Y:S01]  /*6b160*/  ULDC UR16, c[0x0][0x248] ;  /* 0x0000920000107ab9 */ /* 0x000fe20000000800 */
[----:B------:R-:W-:-:S03]  /*6b170*/  LOP3.LUT R17, R17, 0xefffffff, RZ, 0xc0, !PT ;  /* 0xefffffff11117812 */ /* 0x000fc600078ec0ff */
[----:B------:R1:W-:Y:S04]  /*6b180*/  STL [R1+0x14f0], R24 ;  /* 0x0014f01801007387 */ /* 0x0003e80000100800 */
[----:B------:R-:W-:Y:S01]  /*6b190*/  @P1 LOP3.LUT R17, R17, 0x10000000, RZ, 0xfc, !PT ;  /* 0x1000000011111812 */ /* 0x000fe200078efcff */
[----:B------:R-:W3:Y:S03]  /*6b1a0*/  LDL.LU R56, [R1+0x1c44] ;  /* 0x001c440001387983 */ /* 0x000ee60000300800 */
[----:B------:R-:W-:Y:S01]  /*6b1b0*/  LOP3.LUT R17, R17, 0xf7ffffff, RZ, 0xc0, !PT ;  /* 0xf7ffffff11117812 */ /* 0x000fe200078ec0ff */
[----:B-1----:R-:W-:Y:S01]  /*6b1c0*/  VIADD R24, R24, UR16 ;  /* 0x0000001018187c36 */ /* 0x002fe20008000000 */
[----:B------:R-:W-:-:S02]  /*6b1d0*/  ULDC UR16, c[0x0][0x248] ;  /* 0x0000920000107ab9 */ /* 0x000fc40000000800 */
[----:B------:R-:W-:Y:S02]  /*6b1e0*/  @P0 LOP3.LUT R17, R17, 0x8000000, RZ, 0xfc, !PT ;  /* 0x0800000011110812 */ /* 0x000fe400078efcff */
[----:B------:R1:W-:Y:S01]  /*6b1f0*/  STL [R1+0x14f4], R24 ;  /* 0x0014f41801007387 */ /* 0x0003e20000100800 */
[----:B------:R-:W-:-:S03]  /*6b200*/  ISETP.GE.AND P0, PT, R50, UR23, PT ;  /* 0x0000001732007c0c */ /* 0x000fc6000bf06270 */
[----:B------:R-:W4:Y:S01]  /*6b210*/  LDL.LU R55, [R1+0x1c40] ;  /* 0x001c400001377983 */ /* 0x000f220000300800 */
[----:B------:R-:W-:Y:S01]  /*6b220*/  ISETP.LT.AND P1, PT, R9, UR43, !P0 ;  /* 0x0000002b09007c0c */ /* 0x000fe2000c721270 */
[----:B------:R-:W-:Y:S01]  /*6b230*/  ULDC UR43, c[0x0][0x228] ;  /* 0x00008a00002b7ab9 */ /* 0x000fe20000000800 */
[----:B-1----:R-:W-:Y:S01]  /*6b240*/  VIADD R24, R24, UR16 ;  /* 0x0000001018187c36 */ /* 0x002fe20008000000 */
[----:B------:R-:W-:Y:S01]  /*6b250*/  ISETP.LT.AND P0, PT, R8, UR34, !P0 ;  /* 0x0000002208007c0c */ /* 0x000fe2000c701270 */
[----:B------:R-:W-:-:S03]  /*6b260*/  ULDC UR16, c[0x0][0x228] ;  /* 0x00008a0000107ab9 */ /* 0x000fc60000000800 */
        /* <DEDUP_REMOVED lines=8> */
[----:B-1----:R-:W-:Y:S01]  /*6b2f0*/  IADD3 R24, R24, UR18, RZ ;  /* 0x0000001218187c10 */ /* 0x002fe2000fffe0ff */
[----:B------:R-:W-:-:S04]  /*6b300*/  ULDC UR18, c[0x0][0x228] ;  /* 0x00008a0000127ab9 */ /* 0x000fc80000000800 */
[----:B------:R1:W-:Y:S01]  /*6b310*/  STL [R1+0x1500], R24 ;  /* 0x0015001801007387 */ /* 0x0003e20000100800 */
[----:B------:R-:W-:-:S03]  /*6b320*/  LOP3.LUT R17, R17, 0xfdffffff, RZ, 0xc0, !PT ;  /* 0xfdffffff11117812 */ /* 0x000fc600078ec0ff */
[----:B------:R-:W3:Y:S01]  /*6b330*/  LDL.LU R52, [R1+0x1c34] ;  /* 0x001c340001347983 */ /* 0x000ee20000300800 */
[----:B-1----:R-:W-:Y:S01]  /*6b340*/  VIADD R24, R24, UR20 ;  /* 0x0000001418187c36 */ /* 0x002fe20008000000 */
[----:B------:R-:W-:Y:S01]  /*6b350*/  ULDC UR20, c[0x0][0x248] ;  /* 0x0000920000147ab9 */ /* 0x000fe20000000800 */
[----:B------:R-:W-:-:S03]  /*6b360*/  @P0 LOP3.LUT R17, R17, 0x2000000, RZ, 0xfc, !PT ;  /* 0x0200000011110812 */ /* 0x000fc600078efcff */
[----:B------:R1:W-:Y:S01]  /*6b370*/  STL [R1+0x1504], R24 ;  /* 0x0015041801007387 */ /* 0x0003e20000100800 */
[----:B------:R-:W-:Y:S01]  /*6b380*/  ISETP.GE.AND P0, PT, R49, UR19, PT ;  /* 0x0000001331007c0c */ /* 0x000fe2000bf06270 */
[----:B------:R-:W-:Y:S02]  /*6b390*/  ULDC UR19, c[0x0][0x228] ;  /* 0x00008a0000137ab9 */ /* 0x000fe40000000800 */
[----:B------:R-:W4:Y:S01]  /*6b3a0*/  LDL.LU R51, [R1+0x1c30] ;  /* 0x001c300001337983 */ /* 0x000f220000300800 */
[----:B-1----:R-:W-:Y:S01]  /*6b3b0*/  VIADD R24, R24, UR20 ;  /* 0x0000001418187c36 */ /* 0x002fe20008000000 */
[----:B------:R-:W-:Y:S01]  /*6b3c0*/  ISETP.LT.AND P1, PT, R9, UR43, !P0 ;  /* 0x0000002b09007c0c */ /* 0x000fe2000c721270 */
[----:B------:R-:W-:Y:S01]  /*6b3d0*/  ULDC UR43, c[0x0][0x228] ;  /* 0x00008a00002b7ab9 */ /* 0x000fe20000000800 */
[----:B------:R-:W-:Y:S01]  /*6b3e0*/  LOP3.LUT R17, R17, 0xfeffffff, RZ, 0xc0, !PT ;  /* 0xfeffffff11117812 */ /* 0x000fe200078ec0ff */
[----:B------:R-:W-:Y:S01]  /*6b3f0*/  ULDC UR20, c[0x0][0x228] ;  /* 0x00008a0000147ab9 */ /* 0x000fe20000000800 */
[----:B------:R1:W-:Y:S04]  /*6b400*/  STL [R1+0x1508], R24 ;  /* 0x0015081801007387 */ /* 0x0003e80000100800 */
[----:B------:R-:W3:Y:S01]  /*6b410*/  LDL.LU R50, [R1+0x1c2c] ;  /* 0x001c2c0001327983 */ /* 0x000ee20000300800 */
[----:B-1----:R-:W-:-:S04]  /*6b420*/  VIADD R24, R24, UR21 ;  /* 0x0000001518187c36 */ /* 0x002fc80008000000 */
[----:B------:R-:W-:Y:S01]  /*6b430*/  @P1 LOP3.LUT R17, R17, 0x1000000, RZ, 0xfc, !PT ;  /* 0x0100000011111812 */ /* 0x000fe200078efcff */
[----:B------:R-:W-:Y:S01]  /*6b440*/  ULDC UR21, c[0x0][0x228] ;  /* 0x00008a0000157ab9 */ /* 0x000fe20000000800 */
[----:B------:R1:W-:Y:S02]  /*6b450*/  STL [R1+0x1510], R24 ;  /* 0x0015101801007387 */ /* 0x0003e40000100800 */
[----:B------:R-:W-:Y:S02]  /*6b460*/  LOP3.LUT R17, R17, 0xff7fffff, RZ, 0xc0, !PT ;  /* 0xff7fffff11117812 */ /* 0x000fe400078ec0ff */
[----:B------:R-:W4:Y:S01]  /*6b470*/  LDL.LU R49, [R1+0x1c28] ;  /* 0x001c280001317983 */ /* 0x000f220000300800 */
[----:B-1----:R-:W-:Y:S01]  /*6b480*/  IADD3 R24, R24, UR22, RZ ;  /* 0x0000001618187c10 */ /* 0x002fe2000fffe0ff */
[----:B------:R-:W-:Y:S02]  /*6b490*/  ULDC.64 UR22, c[0x0][0x228] ;  /* 0x00008a0000167ab9 */ /* 0x000fe40000000a00 */
[----:B------:R-:W-:Y:S01]  /*6b4a0*/  ISETP.LT.AND P0, PT, R8, UR22, !P0 ;  /* 0x0000001608007c0c */ /* 0x000fe2000c701270 */
[----:B------:R-:W-:-:S12]  /*6b4b0*/  ULDC UR22, c[0x0][0x248] ;  /* 0x0000920000167ab9 */ /* 0x000fd80000000800 */
        /* <DEDUP_REMOVED lines=15> */
[----:B------:R1:W-:Y:S01]  /*6b5b0*/  STL [R1+0x1514], R24 ;  /* 0x0015141801007387 */ /* 0x0003e20000100800 */
[----:B------:R-:W-:Y:S01]  /*6b5c0*/  LOP3.LUT R17, R17, 0xffefffff, RZ, 0xc0, !PT ;  /* 0xffefffff11117812 */ /* 0x000fe200078ec0ff */
[----:B------:R-:W-:Y:S02]  /*6b5d0*/  ULDC UR26, c[0x0][0x248] ;  /* 0x00009200001a7ab9 */ /* 0x000fe40000000800 */
[----:B------:R-:W3:Y:S06]  /*6b5e0*/  LDL.LU R48, [R1+0x1c24] ;  /* 0x001c240001307983 */ /* 0x000eec0000300800 */
[----:B------:R-:W-:-:S04]  /*6b5f0*/  @P1 LOP3.LUT R17, R17, 0x100000, RZ, 0xfc, !PT ;  /* 0x0010000011111812 */ /* 0x000fc800078efcff */
[----:B------:R-:W-:-:S04]  /*6b600*/  LOP3.LUT R17, R17, 0xfff7ffff, RZ, 0xc0, !PT ;  /* 0xfff7ffff11117812 */ /* 0x000fc800078ec0ff */
[----:B------:R-:W-:Y:S02]  /*6b610*/  @P0 LOP3.LUT R17, R17, 0x80000, RZ, 0xfc, !PT ;  /* 0x0008000011110812 */ /* 0x000fe400078efcff */
[----:B------:R-:W-:-:S04]  /*6b620*/  ISETP.GE.AND P0, PT, R46, UR29, PT ;  /* 0x0000001d2e007c0c */ /* 0x000fc8000bf06270 */
[----:B------:R-:W-:Y:S01]  /*6b630*/  ISETP.LT.AND P1, PT, R9, UR43, !P0 ;  /* 0x0000002b09007c0c */ /* 0x000fe2000c721270 */
[----:B-1----:R-:W-:Y:S01]  /*6b640*/  VIADD R24, R24, UR22 ;  /* 0x0000001618187c36 */ /* 0x002fe20008000000 */
[----:B------:R-:W-:Y:S01]  /*6b650*/  ISETP.LT.AND P0, PT, R8, UR30, !P0 ;  /* 0x0000001e08007c0c */ /* 0x000fe2000c701270 */
[----:B------:R-:W-:Y:S01]  /*6b660*/  ULDC UR43, c[0x0][0x228] ;  /* 0x00008a00002b7ab9 */ /* 0x000fe20000000800 */
[----:B------:R-:W-:Y:S01]  /*6b670*/  LOP3.LUT R17, R17, 0xfffbffff, RZ, 0xc0, !PT ;  /* 0xfffbffff11117812 */ /* 0x000fe200078ec0ff */
[----:B------:R-:W-:Y:S01]  /*6b680*/  ULDC UR22, c[0x0][0x228] ;  /* 0x00008a0000167ab9 */ /* 0x000fe20000000800 */
[----:B------:R1:W-:Y:S04]  /*6b690*/  STL [R1+0x1520], R24 ;  /* 0x0015201801007387 */ /* 0x0003e80000100800 */
[----:B------:R-:W4:Y:S03]  /*6b6a0*/  LDL.LU R47, [R1+0x1c20] ;  /* 0x001c2000012f7983 */ /* 0x000f260000300800 */
[----:B------:R-:W-:-:S04]  /*6b6b0*/  @P1 LOP3.LUT R17, R17, 0x40000, RZ, 0xfc, !PT ;  /* 0x0004000011111812 */ /* 0x000fc800078efcff */
[----:B------:R-:W-:Y:S01]  /*6b6c0*/  LOP3.LUT R17, R17, 0xfffdffff, RZ, 0xc0, !PT ;  /* 0xfffdffff11117812 */ /* 0x000fe200078ec0ff */
[----:B-1----:R-:W-:Y:S01]  /*6b6d0*/  VIADD R24, R24, UR24 ;  /* 0x0000001818187c36 */ /* 0x002fe20008000000 */
[----:B------:R-:W-:Y:S02]  /*6b6e0*/  ULDC UR24, c[0x0][0x228] ;  /* 0x00008a0000187ab9 */ /* 0x000fe40000000800 */
[----:B------:R-:W-:Y:S02]  /*6b6f0*/  @P0 LOP3.LUT R17, R17, 0x20000, RZ, 0xfc, !PT ;  /* 0x0002000011110812 */ /* 0x000fe400078efcff */
[----:B------:R-:W-:Y:S01]  /*6b700*/  ISETP.GE.AND P0, PT, R45, UR25, PT ;  /* 0x000000192d007c0c */ /* 0x000fe2000bf06270 */
[----:B------:R1:W-:Y:S01]  /*6b710*/  STL [R1+0x1524], R24 ;  /* 0x0015241801007387 */ /* 0x0003e20000100800 */
[----:B------:R-:W-:Y:S01]  /*6b720*/  LOP3.LUT R17, R17, 0xfffeffff, RZ, 0xc0, !PT ;  /* 0xfffeffff11117812 */ /* 0x000fe200078ec0ff */
[----:B------:R-:W-:Y:S01]  /*6b730*/  ULDC UR25, c[0x0][0x228] ;  /* 0x00008a0000197ab9 */ /* 0x000fe20000000800 */
[----:B------:R-:W-:Y:S01]  /*6b740*/  ISETP.LT.AND P1, PT, R9, UR43, !P0 ;  /* 0x0000002b09007c0c */ /* 0x000fe2000c721270 */
[----:B------:R-:W3:Y:S01]  /*6b750*/  LDL.LU R46, [R1+0x1c1c] ;  /* 0x001c1c00012e7983 */ /* 0x000ee20000300800 */
[----:B------:R-:W-:Y:S01]  /*6b760*/  ULDC UR43, c[0x0][0x228] ;  /* 0x00008a00002b7ab9 */ /* 0x000fe20000000800 */
[----:B-1----:R-:W-:Y:S01]  /*6b770*/  VIADD R24, R24, UR26 ;  /* 0x0000001a18187c36 */ /* 0x002fe20008000000 */
[----:B------:R-:W-:-:S04]  /*6b780*/  ULDC UR26, c[0x0][0x228] ;  /* 0x00008a00001a7ab9 */ /* 0x000fc80000000800 */
[----:B------:R1:W-:Y:S05]  /*6b790*/  STL [R1+0x152c], R24 ;  /* 0x00152c1801007387 */ /* 0x0003ea0000100800 */
[----:B------:R-:W-:Y:S01]  /*6b7a0*/  @P1 LOP3.LUT R17, R17, 0x10000, RZ, 0xfc, !PT ;  /* 0x0001000011111812 */ /* 0x000fe200078efcff */
[----:B------:R-:W4:Y:S01]  /*6b7b0*/  LDL.LU R45, [R1+0x1c18] ;  /* 0x001c1800012d7983 */ /* 0x000f220000300800 */
[----:B-1----:R-:W-:Y:S01]  /*6b7c0*/  IADD3 R24, R24, UR28, RZ ;  /* 0x0000001c18187c10 */ /* 0x002fe2000fffe0ff */
        /* <DEDUP_REMOVED lines=24> */
[----:B------:R1:W-:Y:S01]  /*6b950*/  STL [R1+0x1530], R24 ;  /* 0x0015301801007387 */ /* 0x0003e20000100800 */
[----:B------:R-:W-:Y:S01]  /*6b960*/  LOP3.LUT R17, R17, 0xfffffbff, RZ, 0xc0, !PT ;  /* 0xfffffbff11117812 */ /* 0x000fe200078ec0ff */
[----:B------:R-:W-:Y:S01]  /*6b970*/  ULDC UR23, c[0x0][0x248] ;  /* 0x0000920000177ab9 */ /* 0x000fe20000000800 */
[----:B------:R-:W-:Y:S01]  /*6b980*/  ISETP.LT.AND P1, PT, R9, UR43, !P0 ;  /* 0x0000002b09007c0c */ /* 0x000fe2000c721270 */
[----:B------:R-:W-:Y:S01]  /*6b990*/  ULDC UR43, c[0x0][0x228] ;  /* 0x00008a00002b7ab9 */ /* 0x000fe20000000800 */
[----:B------:R-:W-:Y:S01]  /*6b9a0*/  ISETP.LT.AND P0, PT, R8, UR34, !P0 ;  /* 0x0000002208007c0c */ /* 0x000fe2000c701270 */
[----:B------:R-:W3:Y:S10]  /*6b9b0*/  LDL.LU R44, [R1+0x1c14] ;  /* 0x001c1400012c7983 */ /* 0x000ef40000300800 */
        /* <DEDUP_REMOVED lines=19> */
[----:B------:R-:W-:-:S10]  /*6baf0*/  ULDC UR27, c[0x0][0x248] ;  /* 0x00009200001b7ab9 */ /* 0x000fd40000000800 */
[----:B------:R-:W-:-:S04]  /*6bb00*/  @P1 LOP3.LUT R17, R17, 0x40, RZ, 0xfc, !PT ;  /* 0x0000004011111812 */ /* 0x000fc800078efcff */
[----:B------:R-:W-:-:S04]  /*6bb10*/  LOP3.LUT R17, R17, 0xffffffdf, RZ, 0xc0, !PT ;  /* 0xffffffdf11117812 */ /* 0x000fc800078ec0ff */
[----:B------:R-:W-:Y:S02]  /*6bb20*/  @P0 LOP3.LUT R17, R17, 0x20, RZ, 0xfc, !PT ;  /* 0x0000002011110812 */ /* 0x000fe400078efcff */
[----:B------:R-:W-:Y:S01]  /*6bb30*/  ISETP.GE.AND P0, PT, R39, UR31, PT ;  /* 0x0000001f27007c0c */ /* 0x000fe2000bf06270 */
[----:B------:R1:W-:Y:S01]  /*6bb40*/  STL [R1+0x1538], R24 ;  /* 0x0015381801007387 */ /* 0x0003e20000100800 */
[----:B------:R-:W-:Y:S01]  /*6bb50*/  LOP3.LUT R17, R17, 0xffffffef, RZ, 0xc0, !PT ;  /* 0xffffffef11117812 */ /* 0x000fe200078ec0ff */
[----:B------:R-:W-:Y:S01]  /*6bb60*/  ULDC.64 UR30, c[0x0][0x228] ;  /* 0x00008a00001e7ab9 */ /* 0x000fe20000000a00 */
[----:B------:R-:W-:Y:S01]  /*6bb70*/  ISETP.LT.AND P1, PT, R9, UR56, !P0 ;  /* 0x0000003809007c0c */ /* 0x000fe2000c721270 */
[----:B------:R-:W-:Y:S01]  /*6bb80*/  ULDC UR56, c[0x0][0x228] ;  /* 0x00008a0000387ab9 */ /* 0x000fe20000000800 */
[----:B------:R-:W-:Y:S01]  /*6bb90*/  ISETP.LT.AND P0, PT, R8, UR42, !P0 ;  /* 0x0000002a08007c0c */ /* 0x000fe2000c701270 */
[----:B------:R-:W4:Y:S10]  /*6bba0*/  LDL.LU R43, [R1+0x1c10] ;  /* 0x001c1000012b7983 */ /* 0x000f340000300800 */
        /* <DEDUP_REMOVED lines=11> */
[----:B------:R-:W3:Y:S03]  /*6bc60*/  LDL.LU R42, [R1+0x1c0c] ;  /* 0x001c0c00012a7983 */ /* 0x000ee60000300800 */
[----:B------:R-:W-:Y:S01]  /*6bc70*/  @P1 LOP3.LUT R17, R17, 0x4, RZ, 0xfc, !PT ;  /* 0x0000000411111812 */ /* 0x000fe200078efcff */
[----:B-1----:R-:W-:-:S03]  /*6bc80*/  VIADD R24, R24, UR28 ;  /* 0x0000001c18187c36 */ /* 0x002fc60008000000 */
[----:B------:R-:W-:Y:S01]  /*6bc90*/  LOP3.LUT R17, R17, 0xfffffffd, RZ, 0xc0, !PT ;  /* 0xfffffffd11117812 */ /* 0x000fe200078ec0ff */
[----:B------:R-:W-:Y:S01]  /*6bca0*/  ULDC UR28, c[0x0][0x248] ;  /* 0x00009200001c7ab9 */ /* 0x000fe20000000800 */
[----:B------:R1:W-:Y:S02]  /*6bcb0*/  STL [R1+0x1548], R24 ;  /* 0x0015481801007387 */ /* 0x0003e40000100800 */
[----:B------:R-:W-:Y:S02]  /*6bcc0*/  @P0 LOP3.LUT R17, R17, 0x2, RZ, 0xfc, !PT ;  /* 0x0000000211110812 */ /* 0x000fe400078efcff */
[----:B------:R-:W-:Y:S01]  /*6bcd0*/  ISETP.GE.AND P0, PT, R37, UR39, PT ;  /* 0x0000002725007c0c */ /* 0x000fe2000bf06270 */
[----:B------:R-:W4:Y:S01]  /*6bce0*/  LDL.LU R41, [R1+0x1c08] ;  /* 0x001c080001297983 */ /* 0x000f220000300800 */
[----:B-1----:R-:W-:Y:S01]  /*6bcf0*/  IADD3 R24, R24, UR23, RZ ;  /* 0x0000001718187c10 */ /* 0x002fe2000fffe0ff */
[----:B------:R-:W-:Y:S01]  /*6bd00*/  ULDC.64 UR38, c[0x0][0x228] ;  /* 0x00008a0000267ab9 */ /* 0x000fe20000000a00 */
[----:B------:R-:W-:Y:S01]  /*6bd10*/  ISETP.LT.AND P1, PT, R9, UR56, !P0 ;  /* 0x0000003809007c0c */ /* 0x000fe2000c721270 */
[----:B------:R-:W-:Y:S01]  /*6bd20*/  ULDC UR56, c[0x0][0x228] ;  /* 0x00008a0000387ab9 */ /* 0x000fe20000000800 */
[----:B------:R-:W-:Y:S01]  /*6bd30*/  LOP3.LUT R17, R17, 0xfffffffe, RZ, 0xc0, !PT ;  /* 0xfffffffe11117812 */ /* 0x000fe200078ec0ff */
[----:B------:R1:W-:Y:S01]  /*6bd40*/  STL [R1+0x1550], R24 ;  /* 0x0015501801007387 */ /* 0x0003e20000100800 */
[----:B------:R-:W-:-:S03]  /*6bd50*/  ULDC UR23, c[0x0][0x228] ;  /* 0x00008a0000177ab9 */ /* 0x000fc60000000800 */
[----:B------:R-:W3:Y:S01]  /*6bd60*/  LDL.LU R40, [R1+0x1c04] ;  /* 0x001c040001287983 */ /* 0x000ee20000300800 */
[----:B-1----:R-:W-:Y:S01]  /*6bd70*/  VIADD R24, R24, UR28 ;  /* 0x0000001c18187c36 */ /* 0x002fe20008000000 */
[----:B------:R-:W-:Y:S02]  /*6bd80*/  ULDC.64 UR28, c[0x0][0x228] ;  /* 0x00008a00001c7ab9 */ /* 0x000fe40000000a00 */
[----:B------:R-:W-:Y:S02]  /*6bd90*/  ISETP.LT.AND P0, PT, R8, UR28, !P0 ;  /* 0x0000001c08007c0c */ /* 0x000fe4000c701270 */
[----:B------:R-:W-:-:S11]  /*6bda0*/  @P1 LOP3.LUT R17, R17, 0x1, RZ, 0xfc, !PT ;  /* 0x0000000111111812 */ /* 0x000fd600078efcff */
        /* <DEDUP_REMOVED lines=151> */
[----:B------:R-:W-:-:S11]  /*6c720*/  LOP3.LUT R16, R16, 0xfffffffe, RZ, 0xc0, !PT ;  /* 0xfffffffe10107812 */ /* 0x000fd600078ec0ff */
[----:B------:R-:W-:Y:S02]  /*6c730*/  @P0 LOP3.LUT R15, R15, 0x80000000, RZ, 0xfc, !PT ;  /* 0x800000000f0f0812 */ /* 0x000fe400078efcff */
[----:B------:R-:W-:Y:S01]  /*6c740*/  ISETP.GE.AND P0, PT, R248, UR33, PT ;  /* 0x00000021f8007c0c */ /* 0x000fe2000bf06270 */
[----:B------:R-:W-:Y:S01]  /*6c750*/  ULDC.64 UR32, c[0x0][0x228] ;  /* 0x00008a0000207ab9 */ /* 0x000fe20000000a00 */
        /* <DEDUP_REMOVED lines=29> */
[----:B------:R-:W3:Y:S03]  /*6c930*/  LDL.LU R36, [R1+0x1bf4] ;  /* 0x001bf40001247983 */ /* 0x000ee60000300800 */
[----:B------:R-:W-:Y:S02]  /*6c940*/  @P0 LOP3.LUT R15, R15, 0x2000000, RZ, 0xfc, !PT ;  /* 0x020000000f0f0812 */ /* 0x000fe400078efcff */
[----:B------:R-:W-:Y:S01]  /*6c950*/  ISETP.GE.AND P0, PT, R245, UR37, PT ;  /* 0x00000025f5007c0c */ /* 0x000fe2000bf06270 */
[----:B-1----:R-:W-:Y:S01]  /*6c960*/  VIADD R24, R24, UR27 ;  /* 0x0000001b18187c36 */ /* 0x002fe20008000000 */
[----:B------:R-:W-:Y:S01]  /*6c970*/  ULDC UR27, c[0x0][0x248] ;  /* 0x00009200001b7ab9 */ /* 0x000fe20000000800 */
[----:B------:R-:W-:Y:S01]  /*6c980*/  LOP3.LUT R15, R15, 0xfeffffff, RZ, 0xc0, !PT ;  /* 0xfeffffff0f0f7812 */ /* 0x000fe200078ec0ff */
[----:B------:R-:W-:Y:S01]  /*6c990*/  ULDC.64 UR36, c[0x0][0x228] ;  /* 0x00008a0000247ab9 */ /* 0x000fe20000000a00 */
[----:B------:R-:W-:Y:S01]  /*6c9a0*/  ISETP.LT.AND P1, PT, R9, UR44, !P0 ;  /* 0x0000002c09007c0c */ /* 0x000fe2000c721270 */
[----:B------:R1:W-:Y:S01]  /*6c9b0*/  STL [R1+0x1570], R24 ;  /* 0x0015701801007387 */ /* 0x0003e20000100800 */
[----:B------:R-:W-:Y:S01]  /*6c9c0*/  ISETP.LT.AND P0, PT, R8, UR40, !P0 ;  /* 0x0000002808007c0c */ /* 0x000fe2000c701270 */
[----:B------:R-:W-:-:S02]  /*6c9d0*/  ULDC UR44, c[0x0][0x228] ;  /* 0x00008a00002c7ab9 */ /* 0x000fc40000000800 */
        /* <DEDUP_REMOVED lines=16> */
[----:B------:R-:W-:Y:S02]  /*6cae0*/  ULDC.64 UR42, c[0x0][0x228] ;  /* 0x00008a00002a7ab9 */ /* 0x000fe40000000a00 */
[----:B------:R-:W3:Y:S01]  /*6caf0*/  LDL.LU R32, [R1+0x1be4] ;  /* 0x001be40001207983 */ /* 0x000ee20000300800 */
        /* <DEDUP_REMOVED lines=9> */
[----:B------:R-:W-:Y:S02]  /*6cb90*/  ISETP.LT.AND P0, PT, R8, UR36, !P0 ;  /* 0x0000002408007c0c */ /* 0x000fe4000c701270 */
[----:B------:R-:W-:Y:S01]  /*6cba0*/  LOP3.LUT R15, R15, 0xffbfffff, RZ, 0xc0, !PT ;  /* 0xffbfffff0f0f7812 */ /* 0x000fe200078ec0ff */
[----:B-1----:R-:W-:Y:S01]  /*6cbb0*/  VIADD R24, R24, UR27 ;  /* 0x0000001b18187c36 */ /* 0x002fe20008000000 */
[----:B------:R-:W-:Y:S02]  /*6cbc0*/  ULDC UR27, c[0x0][0x248] ;  /* 0x00009200001b7ab9 */ /* 0x000fe40000000800 */
[----:B------:R-:W-:Y:S02]  /*6cbd0*/  @P1 LOP3.LUT R15, R15, 0x400000, RZ, 0xfc, !PT ;  /* 0x004000000f0f1812 */ /* 0x000fe400078efcff */
[----:B------:R1:W-:Y:S02]  /*6cbe0*/  STL [R1+0x1598], R24 ;  /* 0x0015981801007387 */ /* 0x0003e40000100800 */
[----:B------:R-:W-:-:S02]  /*6cbf0*/  LOP3.LUT R15, R15, 0xffdfffff, RZ, 0xc0, !PT ;  /* 0xffdfffff0f0f7812 */ /* 0x000fc400078ec0ff */
[----:B------:R-:W3:Y:S01]  /*6cc00*/  LDL.LU R30, [R1+0x1bdc] ;  /* 0x001bdc00011e7983 */ /* 0x000ee20000300800 */
[----:B-1----:R-:W-:Y:S01]  /*6cc10*/  IADD3 R24, R24, UR27, RZ ;  /* 0x0000001b18187c10 */ /* 0x002fe2000fffe0ff */
[----:B------:R-:W-:-:S04]  /*6cc20*/  ULDC UR27, c[0x0][0x248] ;  /* 0x00009200001b7ab9 */ /* 0x000fc80000000800 */
[----:B------:R1:W-:Y:S01]  /*6cc30*/  STL [R1+0x15a0], R24 ;  /* 0x0015a01801007387 */ /* 0x0003e20000100800 */
[----:B------:R-:W-:Y:S02]  /*6cc40*/  @P0 LOP3.LUT R15, R15, 0x200000, RZ, 0xfc, !PT ;  /* 0x002000000f0f0812 */ /* 0x000fe400078efcff */
[----:B------:R-:W-:Y:S01]  /*6cc50*/  ISETP.GE.AND P0, PT, R243, UR31, PT ;  /* 0x0000001ff3007c0c */ /* 0x000fe2000bf06270 */
[----:B------:R-:W4:Y:S01]  /*6cc60*/  LDL.LU R29, [R1+0x1bd8] ;  /* 0x001bd800011d7983 */ /* 0x000f220000300800 */
[----:B-1----:R-:W-:Y:S01]  /*6cc70*/  VIADD R24, R24, UR27 ;  /* 0x0000001b18187c36 */ /* 0x002fe20008000000 */
[----:B------:R-:W-:Y:S01]  /*6cc80*/  ULDC UR27, c[0x0][0x248] ;  /* 0x00009200001b7ab9 */ /* 0x000fe20000000800 */
[----:B------:R-:W-:Y:S01]  /*6cc90*/  LOP3.LUT R15, R15, 0xffefffff, RZ, 0xc0, !PT ;  /* 0xffefffff0f0f7812 */ /* 0x000fe200078ec0ff */
[----:B------:R-:W-:Y:S02]  /*6cca0*/  ULDC.64 UR30, c[0x0][0x228] ;  /* 0x00008a00001e7ab9 */ /* 0x000fe40000000a00 */
[----:B------:R1:W-:Y:S01]  /*6ccb0*/  STL [R1+0x15a4], R24 ;  /* 0x0015a41801007387 */ /* 0x0003e20000100800 */
[----:B------:R-:W-:Y:S01]  /*6ccc0*/  ISETP.LT.AND P1, PT, R9, UR9, !P0 ;  /* 0x0000000909007c0c */ /* 0x000fe2000c721270 */
[----:B------:R-:W-:-:S02]  /*6ccd0*/  ULDC UR9, c[0x0][0x248] ;  /* 0x0000920000097ab9 */ /* 0x000fc40000000800 */
[----:B------:R-:W3:Y:S01]  /*6cce0*/  LDL.LU R28, [R1+0x1bd4] ;  /* 0x001bd400011c7983 */ /* 0x000ee20000300800 */
[----:B-1----:R-:W-:Y:S01]  /*6ccf0*/  VIADD R24, R24, UR27 ;  /* 0x0000001b18187c36 */ /* 0x002fe20008000000 */
[----:B------:R-:W-:-:S04]  /*6cd00*/  ULDC UR27, c[0x0][0x248] ;  /* 0x00009200001b7ab9 */ /* 0x000fc80000000800 */
[----:B------:R1:W-:Y:S01]  /*6cd10*/  STL [R1+0x15ac], R24 ;  /* 0x0015ac1801007387 */ /* 0x0003e20000100800 */
[----:B------:R-:W-:Y:S01]  /*6cd20*/  ISETP.LT.AND P0, PT, R8, UR42, !P0 ;  /* 0x0000002a08007c0c */ /* 0x000fe2000c701270 */
[----:B------:R-:W-:Y:S02]  /*6cd30*/  ULDC UR42, c[0x0][0x228] ;  /* 0x00008a00002a7ab9 */ /* 0x000fe40000000800 */
[----:B------:R-:W4:Y:S01]  /*6cd40*/  LDL.LU R27, [R1+0x1bd0] ;  /* 0x001bd000011b7983 */ /* 0x000f220000300800 */
[----:B-1----:R-:W-:Y:S01]  /*6cd50*/  VIADD R24, R24, UR27 ;  /* 0x0000001b18187c36 */ /* 0x002fe20008000000 */
[----:B------:R-:W-:-:S04]  /*6cd60*/  ULDC UR27, c[0x0][0x248] ;  /* 0x00009200001b7ab9 */ /* 0x000fc80000000800 */
[----:B------:R1:W-:Y:S01]  /*6cd70*/  STL [R1+0x15b0], R24 ;  /* 0x0015b01801007387 */ /* 0x0003e20000100800 */
[----:B------:R-:W-:-:S03]  /*6cd80*/  @P1 LOP3.LUT R15, R15, 0x100000, RZ, 0xfc, !PT ;  /* 0x001000000f0f1812 */ /* 0x000fc600078efcff */
[----:B------:R-:W3:Y:S01]  /*6cd90*/  LDL.LU R26, [R1+0x1bcc] ;  /* 0x001bcc00011a7983 */ /* 0x000ee20000300800 */
[----:B-1----:R-:W-:Y:S01]  /*6cda0*/  IADD3 R24, R24, UR27, RZ ;  /* 0x0000001b18187c10 */ /* 0x002fe2000fffe0ff */
[----:B------:R-:W-:Y:S01]  /*6cdb0*/  ULDC UR27, c[0x0][0x248] ;  /* 0x00009200001b7ab9 */ /* 0x000fe20000000800 */
[----:B------:R-:W-:-:S03]  /*6cdc0*/  LOP3.LUT R15, R15, 0xfff7ffff, RZ, 0xc0, !PT ;  /* 0xfff7ffff0f0f7812 */ /* 0x000fc600078ec0ff */
[----:B------:R1:W-:Y:S01]  /*6cdd0*/  STL [R1+0x15bc], R24 ;  /* 0x0015bc1801007387 */ /* 0x0003e20000100800 */
[----:B------:R-:W-:Y:S02]  /*6cde0*/  @P0 LOP3.LUT R15, R15, 0x80000, RZ, 0xfc, !PT ;  /* 0x000800000f0f0812 */ /* 0x000fe400078efcff */
[----:B------:R-:W-:Y:S01]  /*6cdf0*/  ISETP.GE.AND P0, PT, R242, UR29, PT ;  /* 0x0000001df2007c0c */ /* 0x000fe2000bf06270 */
[----:B------:R-:W4:Y:S01]  /*6ce00*/  LDL.LU R25, [R1+0x1bc8] ;  /* 0x001bc80001197983 */ /* 0x000f220000300800 */
[----:B-1----:R-:W-:Y:S01]  /*6ce10*/  VIADD R24, R24, UR27 ;  /* 0x0000001b18187c36 */ /* 0x002fe20008000000 */
[----:B------:R-:W-:Y:S01]  /*6ce20*/  ULDC UR27, c[0x0][0x248] ;  /* 0x00009200001b7ab9 */ /* 0x000fe20000000800 */
[----:B------:R-:W-:Y:S01]  /*6ce30*/  LOP3.LUT R15, R15, 0xfffbffff, RZ, 0xc0, !PT ;  /* 0xfffbffff0f0f7812 */ /* 0x000fe200078ec0ff */
[----:B------:R-:W-:Y:S01]  /*6ce40*/  ULDC.64 UR28, c[0x0][0x228] ;  /* 0x00008a00001c7ab9 */ /* 0x000fe20000000a00 */
[----:B------:R-:W-:Y:S01]  /*6ce50*/  VIADD R252, R24, UR27 ;  /* 0x0000001b18fc7c36 */ /* 0x000fe20008000000 */
[----:B------:R1:W-:Y:S01]  /*6ce60*/  STL [R1+0x15c0], R24 ;  /* 0x0015c01801007387 */ /* 0x0003e20000100800 */
[----:B------:R-:W-:Y:S01]  /*6ce70*/  ULDC UR27, c[0x0][0x248] ;  /* 0x00009200001b7ab9 */ /* 0x000fe20000000800 */
[----:B------:R-:W-:-:S02]  /*6ce80*/  ISETP.LT.AND P1, PT, R9, UR10, !P0 ;  /* 0x0000000a09007c0c */ /* 0x000fc4000c721270 */
[----:B-1----:R-:W3:Y:S04]  /*6ce90*/  LDL.LU R24, [R1+0x1bc4] ;  /* 0x001bc40001187983 */ /* 0x002ee80000300800 */
[----:B------:R1:W-:Y:S01]  /*6cea0*/  STL [R1+0x15c8], R252 ;  /* 0x0015c8fc01007387 */ /* 0x0003e20000100800 */
[----:B------:R-:W-:Y:S01]  /*6ceb0*/  ISETP.LT.AND P0, PT, R8, UR30, !P0 ;  /* 0x0000001e08007c0c */ /* 0x000fe2000c701270 */
[----:B-1----:R-:W-:Y:S01]  /*6cec0*/  VIADD R252, R252, UR27 ;  /* 0x0000001bfcfc7c36 */ /* 0x002fe20008000000 */
[----:B------:R-:W-:-:S04]  /*6ced0*/  ULDC UR27, c[0x0][0x248] ;  /* 0x00009200001b7ab9 */ /* 0x000fc80000000800 */
[----:B------:R-:W-:Y:S01]  /*6cee0*/  IADD3 R251, R252, UR27, RZ ;  /* 0x0000001bfcfb7c10 */ /* 0x000fe2000fffe0ff */
[----:B------:R-:W-:-:S04]  /*6cef0*/  ULDC UR27, c[0x0][0x248] ;  /* 0x00009200001b7ab9 */ /* 0x000fc80000000800 */
[----:B------:R-:W-:Y:S01]  /*6cf00*/  VIADD R250, R251, UR27 ;  /* 0x0000001bfbfa7c36 */ /* 0x000fe20008000000 */
[----:B------:R-:W-:Y:S01]  /*6cf10*/  ULDC UR27, c[0x0][0x248] ;  /* 0x00009200001b7ab9 */ /* 0x000fe20000000800 */
[----:B------:R-:W-:Y:S02]  /*6cf20*/  @P1 LOP3.LUT R15, R15, 0x40000, RZ, 0xfc, !PT ;  /* 0x000400000f0f1812 */ /* 0x000fe400078efcff */
[----:B------:R-:W-:Y:S01]  /*6cf30*/  VIADD R249, R250, UR27 ;  /* 0x0000001bfaf97c36 */ /* 0x000fe20008000000 */
[----:B------:R-:W-:Y:S01]  /*6cf40*/  ULDC UR27, c[0x0][0x248] ;  /* 0x00009200001b7ab9 */ /* 0x000fe20000000800 */
[----:B------:R-:W-:Y:S02]  /*6cf50*/  LOP3.LUT R15, R15, 0xfffdffff, RZ, 0xc0, !PT ;  /* 0xfffdffff0f0f7812 */ /* 0x000fe400078ec0ff */
[----:B------:R-:W-:Y:S01]  /*6cf60*/  VIADD R248, R249, UR27 ;  /* 0x0000001bf9f87c36 */ /* 0x000fe20008000000 */
[----:B------:R-:W-:Y:S01]  /*6cf70*/  ULDC UR27, c[0x0][0x248] ;  /* 0x00009200001b7ab9 */ /* 0x000fe20000000800 */
[----:B------:R-:W-:-:S02]  /*6cf80*/  @P0 LOP3.LUT R15, R15, 0x20000, RZ, 0xfc, !PT ;  /* 0x000200000f0f0812 */ /* 0x000fc400078efcff */
[----:B------:R-:W-:Y:S02]  /*6cf90*/  ISETP.GE.AND P0, PT, R241, UR39, PT ;  /* 0x00000027f1007c0c */ /* 0x000fe4000bf06270 */
[----:B------:R-:W-:Y:S01]  /*6cfa0*/  IADD3 R247, R248, UR27, RZ ;  /* 0x0000001bf8f77c10 */ /* 0x000fe2000fffe0ff */
[----:B------:R-:W-:Y:S01]  /*6cfb0*/  ULDC UR27, c[0x0][0x248] ;  /* 0x00009200001b7ab9 */ /* 0x000fe20000000800 */
[----:B------:R-:W-:-:S03]  /*6cfc0*/  ISETP.LT.AND P1, PT, R9, UR13, !P0 ;  /* 0x0000000d09007c0c */ /* 0x000fc6000c721270 */
[----:B------:R-:W-:-:S04]  /*6cfd0*/  VIADD R246, R247, UR27 ;  /* 0x0000001bf7f67c36 */ /* 0x000fc80008000000 */
[----:B------:R-:W-:Y:S01]  /*6cfe0*/  VIADD R245, R246, UR11 ;  /* 0x0000000bf6f57c36 */ /* 0x000fe20008000000 */
[----:B------:R-:W-:Y:S01]  /*6cff0*/  ULDC.64 UR10, c[0x0][0x228] ;  /* 0x00008a00000a7ab9 */ /* 0x000fe20000000a00 */
[----:B------:R-:W-:Y:S02]  /*6d000*/  LOP3.LUT R15, R15, 0xfffeffff, RZ, 0xc0, !PT ;  /* 0xfffeffff0f0f7812 */ /* 0x000fe400078ec0ff */
[----:B------:R-:W-:Y:S02]  /*6d010*/  ISETP.LT.AND P0, PT, R8, UR10, !P0 ;  /* 0x0000000a08007c0c */ /* 0x000fe4000c701270 */
[----:B------:R-:W-:-:S04]  /*6d020*/  @P1 LOP3.LUT R15, R15, 0x10000, RZ, 0xfc, !PT ;  /* 0x000100000f0f1812 */ /* 0x000fc800078efcff */
[----:B------:R-:W-:-:S07]  /*6d030*/  LOP3.LUT R15, R15, 0xffff7fff, RZ, 0xc0, !PT ;  /* 0xffff7fff0f0f7812 */ /* 0x000fce00078ec0ff */
        /* <DEDUP_REMOVED lines=12> */
[----:B------:R-:W-:Y:S01]  /*6d100*/  VIADD R244, R245, UR9 ;  /* 0x00000009f5f47c36 */ /* 0x000fe20008000000 */
        /* <DEDUP_REMOVED lines=19> */
[----:B------:R-:W-:Y:S01]  /*6d240*/  ISETP.LT.AND P0, PT, R8, UR12, !P0 ;  /* 0x0000000c08007c0c */ /* 0x000fe2000c701270 */
[----:B------:R-:W-:Y:S01]  /*6d250*/  ULDC UR12, c[0x0][0x228] ;  /* 0x00008a00000c7ab9 */ /* 0x000fe20000000800 */
[----:B------:R-:W-:-:S09]  /*6d260*/  LOP3.LUT R15, R15, 0xfffffeff, RZ, 0xc0, !PT ;  /* 0xfffffeff0f0f7812 */ /* 0x000fd200078ec0ff */
[----:B------:R-:W-:-:S04]  /*6d270*/  @P1 LOP3.LUT R15, R15, 0x100, RZ, 0xfc, !PT ;  /* 0x000001000f0f1812 */ /* 0x000fc800078efcff */
[----:B------:R-:W-:Y:S02]  /*6d280*/  LOP3.LUT R15, R15, 0xffffff7f, RZ, 0xc0, !PT ;  /* 0xffffff7f0f0f7812 */ /* 0x000fe400078ec0ff */
[----:B------:R-:W-:Y:S01]  /*6d290*/  IADD3 R243, R244, UR9, RZ ;  /* 0x00000009f4f37c10 */ /* 0x000fe2000fffe0ff */
[----:B------:R-:W-:Y:S01]  /*6d2a0*/  ULDC UR9, c[0x0][0x248] ;  /* 0x0000920000097ab9 */ /* 0x000fe20000000800 */
[----:B------:R-:W-:Y:S02]  /*6d2b0*/  @P0 LOP3.LUT R15, R15, 0x80, RZ, 0xfc, !PT ;  /* 0x000000800f0f0812 */ /* 0x000fe400078efcff */
[----:B------:R-:W-:Y:S01]  /*6d2c0*/  ISETP.GE.AND P0, PT, R236, UR43, PT ;  /* 0x0000002bec007c0c */ /* 0x000fe2000bf06270 */
[----:B------:R-:W-:Y:S01]  /*6d2d0*/  VIADD R242, R243, UR9 ;  /* 0x00000009f3f27c36 */ /* 0x000fe20008000000 */
[----:B------:R-:W-:Y:S01]  /*6d2e0*/  ULDC UR9, c[0x0][0x248] ;  /* 0x0000920000097ab9 */ /* 0x000fe20000000800 */
[----:B------:R-:W-:Y:S01]  /*6d2f0*/  LOP3.LUT R15, R15, 0xffffffbf, RZ, 0xc0, !PT ;  /* 0xffffffbf0f0f7812 */ /* 0x000fe200078ec0ff */
[----:B------:R-:W-:Y:S01]  /*6d300*/  ULDC UR43, c[0x0][0x22c] ;  /* 0x00008b00002b7ab9 */ /* 0x000fe20000000800 */
[----:B------:R-:W-:Y:S01]  /*6d310*/  ISETP.LT.AND P1, PT, R9, UR16, !P0 ;  /* 0x0000001009007c0c */ /* 0x000fe2000c721270 */
[----:B------:R-:W-:Y:S01]  /*6d320*/  VIADD R241, R242, UR9 ;  /* 0x00000009f2f17c36 */ /* 0x000fe20008000000 */
[----:B------:R-:W-:Y:S01]  /*6d330*/  ULDC.64 UR8, c[0x0][0x228] ;  /* 0x00008a0000087ab9 */ /* 0x000fe20000000a00 */
[----:B------:R-:W-:Y:S01]  /*6d340*/  ULDC UR16, c[0x0][0x248] ;  /* 0x0000920000107ab9 */ /* 0x000fe20000000800 */
[----:B------:R-:W-:-:S09]  /*6d350*/  ISETP.LT.AND P0, PT, R8, UR8, !P0 ;  /* 0x0000000808007c0c */ /* 0x000fd2000c701270 */
        /* <DEDUP_REMOVED lines=25> */
[----:B------:R-:W-:Y:S01]  /*6d4f0*/  ULDC.64 UR14, c[0x0][0x228] ;  /* 0x00008a00000e7ab9 */ /* 0x000fe20000000a00 */
[----:B------:R-:W-:Y:S01]  /*6d500*/  ISETP.LT.AND P0, PT, R8, UR10, !P0 ;  /* 0x0000000a08007c0c */ /* 0x000fe2000c701270 */
[----:B------:R-:W-:Y:S01]  /*6d510*/  ULDC UR10, c[0x0][0x22c] ;  /* 0x00008b00000a7ab9 */ /* 0x000fe20000000800 */
[----:B------:R-:W-:-:S11]  /*6d520*/  LOP3.LUT R15, R15, 0xfffffffe, RZ, 0xc0, !PT ;  /* 0xfffffffe0f0f7812 */ /* 0x000fd600078ec0ff */
[----:B------:R-:W-:Y:S02]  /*6d530*/  @P0 LOP3.LUT R14, R14, 0x80000000, RZ, 0xfc, !PT ;  /* 0x800000000e0e0812 */ /* 0x000fe400078efcff */
[----:B------:R-:W-:Y:S01]  /*6d540*/  ISETP.GE.AND P0, PT, R232, UR33, PT ;  /* 0x00000021e8007c0c */ /* 0x000fe2000bf06270 */
[----:B------:R-:W-:Y:S01]  /*6d550*/  ULDC.64 UR32, c[0x0][0x228] ;  /* 0x00008a0000207ab9 */ /* 0x000fe20000000a00 */
[----:B------:R-:W-:Y:S02]  /*6d560*/  @P1 LOP3.LUT R15, R15, 0x1, RZ, 0xfc, !PT ;  /* 0x000000010f0f1812 */ /* 0x000fe400078efcff */
        /* <DEDUP_REMOVED lines=144> */
[----:B------:R-:W-:Y:S01]  /*6de70*/  ULDC UR21, c[0x0][0x22c] ;  /* 0x00008b0000157ab9 */ /* 0x000fe20000000800 */
[----:B------:R-:W-:Y:S02]  /*6de80*/  @P1 LOP3.LUT R14, R14, 0x1, RZ, 0xfc, !PT ;  /* 0x000000010e0e1812 */ /* 0x000fe400078efcff */
        /* <DEDUP_REMOVED lines=51> */
[----:B------:R-:W-:Y:S02]  /*6e1c0*/  LOP3.LUT R13, R13, 0xffefffff, RZ, 0xc0, !PT ;  /* 0xffefffff0d0d7812 */ /* 0x000fe400078ec0ff */
[----:B------:R-:W-:Y:S01]  /*6e1d0*/  IADD3 R239, R240, UR7, RZ ;  /* 0x00000007f0ef7c10 */ /* 0x000fe2000fffe0ff */
[----:B------:R-:W-:-:S06]  /*6e1e0*/  ULDC UR7, c[0x0][0x248] ;  /* 0x0000920000077ab9 */ /* 0x000fcc0000000800 */
[----:B------:R-:W-:-:S04]  /*6e1f0*/  @P1 LOP3.LUT R13, R13, 0x100000, RZ, 0xfc, !PT ;  /* 0x001000000d0d1812 */ /* 0x000fc800078efcff */
[----:B------:R-:W-:Y:S01]  /*6e200*/  LOP3.LUT R13, R13, 0xfff7ffff, RZ, 0xc0, !PT ;  /* 0xfff7ffff0d0d7812 */ /* 0x000fe200078ec0ff */
[----:B------:R-:W-:Y:S01]  /*6e210*/  VIADD R238, R239, UR7 ;  /* 0x00000007efee7c36 */ /* 0x000fe20008000000 */
[----:B------:R-:W-:Y:S02]  /*6e220*/  ULDC UR7, c[0x0][0x248] ;  /* 0x0000920000077ab9 */ /* 0x000fe40000000800 */
[----:B------:R-:W-:Y:S02]  /*6e230*/  @P0 LOP3.LUT R13, R13, 0x80000, RZ, 0xfc, !PT ;  /* 0x000800000d0d0812 */ /* 0x000fe400078efcff */
[----:B------:R-:W-:Y:S01]  /*6e240*/  ISETP.GE.AND P0, PT, R210, UR33, PT ;  /* 0x00000021d2007c0c */ /* 0x000fe2000bf06270 */
[----:B------:R-:W-:Y:S01]  /*6e250*/  VIADD R237, R238, UR7 ;  /* 0x00000007eeed7c36 */ /* 0x000fe20008000000 */
[----:B------:R-:W-:Y:S01]  /*6e260*/  ULDC UR7, c[0x0][0x248] ;  /* 0x0000920000077ab9 */ /* 0x000fe20000000800 */
[----:B------:R-:W-:Y:S01]  /*6e270*/  LOP3.LUT R13, R13, 0xfffbffff, RZ, 0xc0, !PT ;  /* 0xfffbffff0d0d7812 */ /* 0x000fe200078ec0ff */
[----:B------:R-:W-:Y:S01]  /*6e280*/  ULDC.64 UR32, c[0x0][0x228] ;  /* 0x00008a0000207ab9 */ /* 0x000fe20000000a00 */
[----:B------:R-:W-:Y:S01]  /*6e290*/  ISETP.LT.AND P1, PT, R9, UR46, !P0 ;  /* 0x0000002e09007c0c */ /* 0x000fe2000c721270 */
[----:B------:R-:W-:Y:S01]  /*6e2a0*/  VIADD R236, R237, UR7 ;  /* 0x00000007edec7c36 */ /* 0x000fe20008000000 */
[----:B------:R-:W-:Y:S01]  /*6e2b0*/  ULDC UR7, c[0x0][0x248] ;  /* 0x0000920000077ab9 */ /* 0x000fe20000000800 */
[----:B------:R-:W-:Y:S01]  /*6e2c0*/  ISETP.LT.AND P0, PT, R8, UR34, !P0 ;  /* 0x0000002208007c0c */ /* 0x000fe2000c701270 */
[----:B------:R-:W-:Y:S01]  /*6e2d0*/  ULDC UR46, c[0x0][0x228] ;  /* 0x00008a00002e7ab9 */ /* 0x000fe20000000800 */
[----:B------:R-:W-:Y:S01]  /*6e2e0*/  ULDC UR34, c[0x0][0x228] ;  /* 0x00008a0000227ab9 */ /* 0x000fe20000000800 */
        /* <DEDUP_REMOVED lines=11> */
[----:B------:R-:W-:Y:S01]  /*6e3a0*/  ISETP.GE.AND P0, PT, R209, UR37, PT ;  /* 0x00000025d1007c0c */ /* 0x000fe2000bf06270 */
[----:B------:R-:W-:Y:S01]  /*6e3b0*/  ULDC.64 UR36, c[0x0][0x228] ;  /* 0x00008a0000247ab9 */ /* 0x000fe20000000a00 */
[----:B------:R-:W-:Y:S01]  /*6e3c0*/  IADD3 R231, R232, UR7, RZ ;  /* 0x00000007e8e77c10 */ /* 0x000fe2000fffe0ff */
[----:B------:R-:W-:Y:S01]  /*6e3d0*/  ULDC UR7, c[0x0][0x248] ;  /* 0x0000920000077ab9 */ /* 0x000fe20000000800 */
[----:B------:R-:W-:Y:S01]  /*6e3e0*/  ISETP.LT.AND P1, PT, R9, UR46, !P0 ;  /* 0x0000002e09007c0c */ /* 0x000fe2000c721270 */
[----:B------:R-:W-:Y:S02]  /*6e3f0*/  ULDC UR46, c[0x0][0x228] ;  /* 0x00008a00002e7ab9 */ /* 0x000fe40000000800 */
[----:B------:R-:W-:Y:S01]  /*6e400*/  VIADD R230, R231, UR7 ;  /* 0x00000007e7e67c36 */ /* 0x000fe20008000000 */
[----:B------:R-:W-:Y:S01]  /*6e410*/  ULDC UR7, c[0x0][0x248] ;  /* 0x0000920000077ab9 */ /* 0x000fe20000000800 */
[----:B------:R-:W-:Y:S01]  /*6e420*/  ISETP.LT.AND P0, PT, R8, UR32, !P0 ;  /* 0x0000002008007c0c */ /* 0x000fe2000c701270 */
[----:B------:R-:W-:Y:S01]  /*6e430*/  ULDC UR32, c[0x0][0x228] ;  /* 0x00008a0000207ab9 */ /* 0x000fe20000000800 */
[----:B------:R-:W-:Y:S01]  /*6e440*/  LOP3.LUT R13, R13, 0xfffeffff, RZ, 0xc0, !PT ;  /* 0xfffeffff0d0d7812 */ /* 0x000fe200078ec0ff */
[----:B------:R-:W-:Y:S01]  /*6e450*/  VIADD R229, R230, UR7 ;  /* 0x00000007e6e57c36 */ /* 0x000fe20008000000 */
[----:B------:R-:W-:-:S03]  /*6e460*/  ULDC UR7, c[0x0][0x228] ;  /* 0x00008a0000077ab9 */ /* 0x000fc60000000800 */
[----:B------:R-:W-:Y:S01]  /*6e470*/  VIADD R228, R229, UR8 ;  /* 0x00000008e5e47c36 */ /* 0x000fe20008000000 */
[----:B------:R-:W-:Y:S01]  /*6e480*/  @P1 LOP3.LUT R13, R13, 0x10000, RZ, 0xfc, !PT ;  /* 0x000100000d0d1812 */ /* 0x000fe200078efcff */
[----:B------:R-:W-:-:S03]  /*6e490*/  ULDC UR8, c[0x0][0x248] ;  /* 0x0000920000087ab9 */ /* 0x000fc60000000800 */
        /* <DEDUP_REMOVED lines=11> */
[----:B------:R-:W-:Y:S01]  /*6e550*/  ISETP.LT.AND P0, PT, R8, UR36, !P0 ;  /* 0x0000002408007c0c */ /* 0x000fe2000c701270 */
[----:B------:R-:W-:Y:S01]  /*6e560*/  ULDC UR46, c[0x0][0x228] ;  /* 0x00008a00002e7ab9 */ /* 0x000fe20000000800 */
[----:B------:R-:W-:Y:S01]  /*6e570*/  ULDC UR36, c[0x0][0x228] ;  /* 0x00008a0000247ab9 */ /* 0x000fe20000000800 */
[----:B------:R-:W-:Y:S01]  /*6e580*/  VIADD R224, R225, UR15 ;  /* 0x0000000fe1e07c36 */ /* 0x000fe20008000000 */
[----:B------:R-:W-:Y:S01]  /*6e590*/  ULDC UR15, c[0x0][0x248] ;  /* 0x00009200000f7ab9 */ /* 0x000fe20000000800 */
[----:B------:R-:W-:-:S03]  /*6e5a0*/  ULDC UR11, c[0x0][0x228] ;  /* 0x00008a00000b7ab9 */ /* 0x000fc60000000800 */
[----:B------:R-:W-:Y:S01]  /*6e5b0*/  IADD3 R223, R224, UR15, RZ ;  /* 0x0000000fe0df7c10 */ /* 0x000fe2000fffe0ff */
[----:B------:R-:W-:Y:S02]  /*6e5c0*/  ULDC UR15, c[0x0][0x248] ;  /* 0x00009200000f7ab9 */ /* 0x000fe40000000800 */
        /* <DEDUP_REMOVED lines=8> */
[----:B------:R-:W-:Y:S01]  /*6e650*/  VIADD R220, R221, UR16 ;  /* 0x00000010dddc7c36 */ /* 0x000fe20008000000 */
[----:B------:R-:W-:Y:S01]  /*6e660*/  LOP3.LUT R13, R13, 0xffffefff, RZ, 0xc0, !PT ;  /* 0xffffefff0d0d7812 */ /* 0x000fe200078ec0ff */
[----:B------:R-:W-:Y:S01]  /*6e670*/  ULDC.64 UR28, c[0x0][0x228] ;  /* 0x00008a00001c7ab9 */ /* 0x000fe20000000a00 */
[----:B------:R-:W-:Y:S01]  /*6e680*/  ISETP.LT.AND P1, PT, R9, UR46, !P0 ;  /* 0x0000002e09007c0c */ /* 0x000fe2000c721270 */
[----:B------:R-:W-:Y:S01]  /*6e690*/  ULDC UR16, c[0x0][0x228] ;  /* 0x00008a0000107ab9 */ /* 0x000fe20000000800 */
[----:B------:R-:W-:Y:S01]  /*6e6a0*/  IADD3 R219, R220, UR20, RZ ;  /* 0x00000014dcdb7c10 */ /* 0x000fe2000fffe0ff */
[----:B------:R-:W-:Y:S01]  /*6e6b0*/  ULDC UR20, c[0x0][0x228] ;  /* 0x00008a0000147ab9 */ /* 0x000fe20000000800 */
[----:B------:R-:W-:Y:S01]  /*6e6c0*/  ISETP.LT.AND P0, PT, R8, UR30, !P0 ;  /* 0x0000001e08007c0c */ /* 0x000fe2000c701270 */
[----:B------:R-:W-:Y:S01]  /*6e6d0*/  ULDC UR30, c[0x0][0x248] ;  /* 0x00009200001e7ab9 */ /* 0x000fe20000000800 */
[----:B------:R-:W-:Y:S01]  /*6e6e0*/  ULDC UR46, c[0x0][0x22c] ;  /* 0x00008b00002e7ab9 */ /* 0x000fe20000000800 */
[----:B------:R-:W-:Y:S01]  /*6e6f0*/  VIADD R218, R219, UR22 ;  /* 0x00000016dbda7c36 */ /* 0x000fe20008000000 */
[----:B------:R-:W-:-:S03]  /*6e700*/  ULDC UR22, c[0x0][0x248] ;  /* 0x0000920000167ab9 */ /* 0x000fc60000000800 */
[----:B------:R-:W-:Y:S01]  /*6e710*/  VIADD R217, R218, UR22 ;  /* 0x00000016dad97c36 */ /* 0x000fe20008000000 */
[----:B------:R-:W-:Y:S01]  /*6e720*/  ULDC UR22, c[0x0][0x228] ;  /* 0x00008a0000167ab9 */ /* 0x000fe20000000800 */
[----:B------:R-:W-:Y:S02]  /*6e730*/  @P1 LOP3.LUT R13, R13, 0x1000, RZ, 0xfc, !PT ;  /* 0x000010000d0d1812 */ /* 0x000fe400078efcff */
[----:B------:R-:W-:Y:S01]  /*6e740*/  VIADD R216, R217, UR24 ;  /* 0x00000018d9d87c36 */ /* 0x000fe20008000000 */
[----:B------:R-:W-:Y:S01]  /*6e750*/  ULDC UR24, c[0x0][0x248] ;  /* 0x0000920000187ab9 */ /* 0x000fe20000000800 */
[----:B------:R-:W-:-:S03]  /*6e760*/  LOP3.LUT R13, R13, 0xfffff7ff, RZ, 0xc0, !PT ;  /* 0xfffff7ff0d0d7812 */ /* 0x000fc600078ec0ff */
[----:B------:R-:W-:Y:S01]  /*6e770*/  IADD3 R215, R216, UR24, RZ ;  /* 0x00000018d8d77c10 */ /* 0x000fe2000fffe0ff */
[----:B------:R-:W-:Y:S01]  /*6e780*/  ULDC UR24, c[0x0][0x22c] ;  /* 0x00008b0000187ab9 */ /* 0x000fe20000000800 */
[----:B------:R-:W-:Y:S02]  /*6e790*/  @P0 LOP3.LUT R13, R13, 0x800, RZ, 0xfc, !PT ;  /* 0x000008000d0d0812 */ /* 0x000fe400078efcff */
[----:B------:R-:W-:Y:S01]  /*6e7a0*/  ISETP.GE.AND P0, PT, R206, UR27, PT ;  /* 0x0000001bce007c0c */ /* 0x000fe2000bf06270 */
[----:B------:R-:W-:Y:S01]  /*6e7b0*/  VIADD R214, R215, UR26 ;  /* 0x0000001ad7d67c36 */ /* 0x000fe20008000000 */
[----:B------:R-:W-:Y:S02]  /*6e7c0*/  ULDC UR26, c[0x0][0x248] ;  /* 0x00009200001a7ab9 */ /* 0x000fe40000000800 */
[----:B------:R-:W-:Y:S01]  /*6e7d0*/  ISETP.LT.AND P1, PT, R9, UR40, !P0 ;  /* 0x0000002809007c0c */ /* 0x000fe2000c721270 */
[----:B------:R-:W-:Y:S01]  /*6e7e0*/  VIADD R213, R214, UR26 ;  /* 0x0000001ad6d57c36 */ /* 0x000fe20008000000 */
[----:B------:R-:W-:Y:S01]  /*6e7f0*/  ULDC UR26, c[0x0][0x248] ;  /* 0x00009200001a7ab9 */ /* 0x000fe20000000800 */
[----:B------:R-:W-:Y:S01]  /*6e800*/  ISETP.LT.AND P0, PT, R8, UR28, !P0 ;  /* 0x0000001c08007c0c */ /* 0x000fe2000c701270 */
[----:B------:R-:W-:Y:S01]  /*6e810*/  ULDC UR40, c[0x0][0x228] ;  /* 0x00008a0000287ab9 */ /* 0x000fe20000000800 */
[----:B------:R-:W-:Y:S01]  /*6e820*/  VIADD R212, R213, UR26 ;  /* 0x0000001ad5d47c36 */ /* 0x000fe20008000000 */
[----:B------:R-:W-:Y:S01]  /*6e830*/  LOP3.LUT R13, R13, 0xfffffbff, RZ, 0xc0, !PT ;  /* 0xfffffbff0d0d7812 */ /* 0x000fe200078ec0ff */
[----:B------:R-:W-:Y:S01]  /*6e840*/  ULDC UR26, c[0x0][0x248] ;  /* 0x00009200001a7ab9 */ /* 0x000fe20000000800 */
[----:B------:R-:W-:-:S02]  /*6e850*/  ULDC UR28, c[0x0][0x228] ;  /* 0x00008a00001c7ab9 */ /* 0x000fc40000000800 */
        /* <DEDUP_REMOVED lines=11> */
[----:B------:R-:W-:Y:S02]  /*6e910*/  ULDC UR26, c[0x0][0x248] ;  /* 0x00009200001a7ab9 */ /* 0x000fe40000000800 */
[----:B------:R-:W-:Y:S01]  /*6e920*/  ISETP.LT.AND P1, PT, R9, UR40, !P0 ;  /* 0x0000002809007c0c */ /* 0x000fe2000c721270 */
[----:B------:R-:W-:Y:S01]  /*6e930*/  ULDC.64 UR40, c[0x0][0x228] ;  /* 0x00008a0000287ab9 */ /* 0x000fe20000000a00 */
[----:B------:R-:W-:Y:S01]  /*6e940*/  IADD3 R207, R208, UR26, RZ ;  /* 0x0000001ad0cf7c10 */ /* 0x000fe2000fffe0ff */
[----:B------:R-:W-:Y:S01]  /*6e950*/  ULDC.64 UR26, c[0x0][0x228] ;  /* 0x00008a00001a7ab9 */ /* 0x000fe20000000a00 */
[----:B------:R-:W-:Y:S02]  /*6e960*/  LOP3.LUT R13, R13, 0xfffffeff, RZ, 0xc0, !PT ;  /* 0xfffffeff0d0d7812 */ /* 0x000fe400078ec0ff */
[----:B------:R-:W-:Y:S01]  /*6e970*/  ISETP.LT.AND P0, PT, R8, UR26, !P0 ;  /* 0x0000001a08007c0c */ /* 0x000fe2000c701270 */
[----:B------:R-:W-:Y:S01]  /*6e980*/  VIADD R206, R207, UR30 ;  /* 0x0000001ecfce7c36 */ /* 0x000fe20008000000 */
[----:B------:R-:W-:Y:S01]  /*6e990*/  ULDC UR30, c[0x0][0x248] ;  /* 0x00009200001e7ab9 */ /* 0x000fe20000000800 */
[----:B------:R-:W-:-:S04]  /*6e9a0*/  ULDC UR26, c[0x0][0x228] ;  /* 0x00008a00001a7ab9 */ /* 0x000fc80000000800 */
[----:B------:R-:W-:-:S04]  /*6e9b0*/  @P1 LOP3.LUT R13, R13, 0x100, RZ, 0xfc, !PT ;  /* 0x000001000d0d1812 */ /* 0x000fc800078efcff */
[----:B------:R-:W-:-:S04]  /*6e9c0*/  LOP3.LUT R13, R13, 0xffffff7f, RZ, 0xc0, !PT ;  /* 0xffffff7f0d0d7812 */ /* 0x000fc800078ec0ff */
[----:B------:R-:W-:Y:S02]  /*6e9d0*/  @P0 LOP3.LUT R13, R13, 0x80, RZ, 0xfc, !PT ;  /* 0x000000800d0d0812 */ /* 0x000fe400078efcff */
[----:B------:R-:W-:-:S04]  /*6e9e0*/  ISETP.GE.AND P0, PT, R204, UR39, PT ;  /* 0x00000027cc007c0c */ /* 0x000fc8000bf06270 */
[----:B------:R-:W-:Y:S01]  /*6e9f0*/  ISETP.LT.AND P1, PT, R9, UR38, !P0 ;  /* 0x0000002609007c0c */ /* 0x000fe2000c721270 */
[----:B------:R-:W-:Y:S01]  /*6ea00*/  ULDC.64 UR38, c[0x0][0x228] ;  /* 0x00008a0000267ab9 */ /* 0x000fe20000000a00 */
[----:B------:R-:W-:Y:S01]  /*6ea10*/  ISETP.LT.AND P0, PT, R8, UR40, !P0 ;  /* 0x0000002808007c0c */ /* 0x000fe2000c701270 */
[----:B------:R-:W-:Y:S01]  /*6ea20*/  VIADD R205, R206, UR30 ;  /* 0x0000001ececd7c36 */ /* 0x000fe20008000000 */
[----:B------:R-:W-:Y:S01]  /*6ea30*/  LOP3.LUT R13, R13, 0xffffffbf, RZ, 0xc0, !PT ;  /* 0xffffffbf0d0d7812 */ /* 0x000fe200078ec0ff */
[----:B------:R-:W-:Y:S01]  /*6ea40*/  ULDC UR30, c[0x0][0x248] ;  /* 0x00009200001e7ab9 */ /* 0x000fe20000000800 */
[----:B------:R-:W-:-:S07]  /*6ea50*/  ULDC UR40, c[0x0][0x22c] ;  /* 0x00008b0000287ab9 */ /* 0x000fce0000000800 */
        /* <DEDUP_REMOVED lines=28> */
[----:B------:R-:W-:Y:S01]  /*6ec20*/  IADD3 R203, R204, UR30, RZ ;  /* 0x0000001ecccb7c10 */ /* 0x000fe2000fffe0ff */
[----:B------:R-:W-:Y:S01]  /*6ec30*/  ULDC UR30, c[0x0][0x248] ;  /* 0x00009200001e7ab9 */ /* 0x000fe20000000800 */
[----:B------:R-:W-:-:S03]  /*6ec40*/  LOP3.LUT R13, R13, 0xfffffffe, RZ, 0xc0, !PT ;  /* 0xfffffffe0d0d7812 */ /* 0x000fc600078ec0ff */
[----:B------:R-:W-:Y:S01]  /*6ec50*/  VIADD R202, R203, UR30 ;  /* 0x0000001ecbca7c36 */ /* 0x000fe20008000000 */
[----:B------:R-:W-:-:S05]  /*6ec60*/  ULDC UR30, c[0x0][0x228] ;  /* 0x00008a00001e7ab9 */ /* 0x000fca0000000800 */
[----:B------:R-:W-:Y:S02]  /*6ec70*/  @P0 LOP3.LUT R12, R12, 0x80000000, RZ, 0xfc, !PT ;  /* 0x800000000c0c0812 */ /* 0x000fe400078efcff */
[----:B------:R-:W-:Y:S02]  /*6ec80*/  ISETP.GE.AND P0, PT, R200, UR31, PT ;  /* 0x0000001fc8007c0c */ /* 0x000fe4000bf06270 */
[----:B------:R-:W-:Y:S02]  /*6ec90*/  @P1 LOP3.LUT R13, R13, 0x1, RZ, 0xfc, !PT ;  /* 0x000000010d0d1812 */ /* 0x000fe400078efcff */
[----:B------:R-:W-:Y:S01]  /*6eca0*/  ISETP.LT.AND P1, PT, R9, UR30, !P0 ;  /* 0x0000001e09007c0c */ /* 0x000fe2000c721270 */
[----:B------:R-:W-:Y:S01]  /*6ecb0*/  ULDC UR30, c[0x0][0x248] ;  /* 0x00009200001e7ab9 */ /* 0x000fe20000000800 */
[----:B------:R-:W-:Y:S02]  /*6ecc0*/  ISETP.LT.AND P0, PT, R8, UR36, !P0 ;  /* 0x0000002408007c0c */ /* 0x000fe4000c701270 */
[----:B------:R-:W-:Y:S01]  /*6ecd0*/  LOP3.LUT R12, R12, 0xbfffffff, RZ, 0xc0, !PT ;  /* 0xbfffffff0c0c7812 */ /* 0x000fe200078ec0ff */
[----:B------:R-:W-:Y:S01]  /*6ece0*/  VIADD R201, R202, UR30 ;  /* 0x0000001ecac97c36 */ /* 0x000fe20008000000 */
[----:B------:R-:W-:Y:S01]  /*6ecf0*/  ULDC.64 UR30, c[0x0][0x228] ;  /* 0x00008a00001e7ab9 */ /* 0x000fe20000000a00 */
[----:B------:R-:W-:-:S06]  /*6ed00*/  ULDC UR36, c[0x0][0x228] ;  /* 0x00008a0000247ab9 */ /* 0x000fcc0000000800 */
        /* <DEDUP_REMOVED lines=14> */
[----:B------:R-:W-:Y:S01]  /*6edf0*/  VIADD R200, R201, UR29 ;  /* 0x0000001dc9c87c36 */ /* 0x000fe20008000000 */
[----:B------:R-:W-:Y:S01]  /*6ee00*/  LOP3.LUT R12, R12, 0xfbffffff, RZ, 0xc0, !PT ;  /* 0xfbffffff0c0c7812 */ /* 0x000fe200078ec0ff */
[----:B------:R-:W-:Y:S01]  /*6ee10*/  ULDC UR29, c[0x0][0x228] ;  /* 0x00008a00001d7ab9 */ /* 0x000fe20000000800 */
[----:B------:R-:W-:Y:S01]  /*6ee20*/  ISETP.LT.AND P1, PT, R9, UR49, !P0 ;  /* 0x0000003109007c0c */ /* 0x000fe2000c721270 */
[----:B------:R-:W-:Y:S01]  /*6ee30*/  ULDC UR49, c[0x0][0x228] ;  /* 0x00008a0000317ab9 */ /* 0x000fe20000000800 */
[----:B------:R-:W-:Y:S01]  /*6ee40*/  ISETP.LT.AND P0, PT, R8, UR48, !P0 ;  /* 0x0000003008007c0c */ /* 0x000fe2000c701270 */
[----:B------:R-:W-:Y:S01]  /*6ee50*/  ULDC UR48, c[0x0][0x22c] ;  /* 0x00008b0000307ab9 */ /* 0x000fe20000000800 */
[----:B------:R-:W-:-:S09]  /*6ee60*/  ULDC UR27, c[0x0][0x248] ;  /* 0x00009200001b7ab9 */ /* 0x000fd20000000800 */
        /* <DEDUP_REMOVED lines=186> */
[----:B------:R-:W-:Y:S01]  /*6fa10*/  LOP3.LUT R11, R11, 0xffefffff, RZ, 0xc0, !PT ;  /* 0xffefffff0b0b7812 */ /* 0x000fe200078ec0ff */
[----:B------:R-:W-:Y:S01]  /*6fa20*/  ULDC UR41, c[0x0][0x228] ;  /* 0x00008a0000297ab9 */ /* 0x000fe20000000800 */
[----:B------:R-:W-:Y:S01]  /*6fa30*/  ISETP.LT.AND P1, PT, R9, UR27, !P0 ;  /* 0x0000001b09007c0c */ /* 0x000fe2000c721270 */
[----:B------:R-:W-:Y:S01]  /*6fa40*/  VIADD R197, R198, UR39 ;  /* 0x00000027c6c57c36 */ /* 0x000fe20008000000 */
[----:B------:R-:W-:Y:S01]  /*6fa50*/  ISETP.LT.AND P0, PT, R8, UR51, !P0 ;  /* 0x0000003308007c0c */ /* 0x000fe2000c701270 */
[----:B------:R-:W-:Y:S01]  /*6fa60*/  ULDC UR39, c[0x0][0x228] ;  /* 0x00008a0000277ab9 */ /* 0x000fe20000000800 */
[----:B------:R-:W-:Y:S01]  /*6fa70*/  ULDC UR27, c[0x0][0x248] ;  /* 0x00009200001b7ab9 */ /* 0x000fe20000000800 */
[----:B------:R-:W-:-:S08]  /*6fa80*/  ULDC UR48, c[0x0][0x228] ;  /* 0x00008a0000307ab9 */ /* 0x000fd00000000800 */
[----:B------:R-:W-:Y:S01]  /*6fa90*/  @P1 LOP3.LUT R11, R11, 0x100000, RZ, 0xfc, !PT ;  /* 0x001000000b0b1812 */ /* 0x000fe200078efcff */
[----:B------:R-:W-:Y:S01]  /*6faa0*/  VIADD R196, R197, UR35 ;  /* 0x00000023c5c47c36 */ /* 0x000fe20008000000 */
[----:B------:R-:W-:Y:S01]  /*6fab0*/  ULDC UR35, c[0x0][0x228] ;  /* 0x00008a0000237ab9 */ /* 0x000fe20000000800 */
[----:B------:R-:W-:Y:S01]  /*6fac0*/  VIADD R156, R7, 0x5d ;  /* 0x0000005d079c7836 */ /* 0x000fe20000000000 */
[----:B------:R-:W-:Y:S01]  /*6fad0*/  LOP3.LUT R11, R11, 0xfff7ffff, RZ, 0xc0, !PT ;  /* 0xfff7ffff0b0b7812 */ /* 0x000fe200078ec0ff */
[----:B------:R-:W-:-:S03]  /*6fae0*/  ULDC UR51, c[0x0][0x228] ;  /* 0x00008a0000337ab9 */ /* 0x000fc60000000800 */
[----:B------:R-:W-:Y:S02]  /*6faf0*/  @P0 LOP3.LUT R11, R11, 0x80000, RZ, 0xfc, !PT ;  /* 0x000800000b0b0812 */ /* 0x000fe400078efcff */
[----:B------:R-:W-:Y:S01]  /*6fb00*/  ISETP.GE.AND P0, PT, R178, UR50, PT ;  /* 0x00000032b2007c0c */ /* 0x000fe2000bf06270 */
[----:B------:R-:W-:-:S03]  /*6fb10*/  ULDC UR50, c[0x0][0x228] ;  /* 0x00008a0000327ab9 */ /* 0x000fc60000000800 */
[----:B------:R-:W-:Y:S01]  /*6fb20*/  ISETP.LT.AND P1, PT, R9, UR41, !P0 ;  /* 0x0000002909007c0c */ /* 0x000fe2000c721270 */
[----:B------:R-:W-:Y:S01]  /*6fb30*/  ULDC UR41, c[0x0][0x248] ;  /* 0x0000920000297ab9 */ /* 0x000fe20000000800 */
[----:B------:R-:W-:Y:S01]  /*6fb40*/  ISETP.LT.AND P0, PT, R8, UR53, !P0 ;  /* 0x0000003508007c0c */ /* 0x000fe2000c701270 */
[----:B--2---:R1:W-:Y:S01]  /*6fb50*/  STSM.16.M88.4 [R0], R152 ;  /* 0x0000009800007844 */ /* 0x0043e20000000200 */
[----:B------:R-:W-:Y:S01]  /*6fb60*/  LOP3.LUT R11, R11, 0xfffbffff, RZ, 0xc0, !PT ;  /* 0xfffbffff0b0b7812 */ /* 0x000fe200078ec0ff */
[----:B------:R-:W-:-:S08]  /*6fb70*/  ULDC UR53, c[0x0][0x228] ;  /* 0x00008a0000357ab9 */ /* 0x000fd00000000800 */
        /* <DEDUP_REMOVED lines=8> */
[----:B------:R-:W-:Y:S01]  /*6fc00*/  IADD3 R195, R196, UR33, RZ ;  /* 0x00000021c4c37c10 */ /* 0x000fe2000fffe0ff */
[----:B------:R-:W-:Y:S01]  /*6fc10*/  ULDC UR33, c[0x0][0x228] ;  /* 0x00008a0000217ab9 */ /* 0x000fe20000000800 */
[----:B------:R-:W-:Y:S01]  /*6fc20*/  LOP3.LUT R11, R11, 0xfffeffff, RZ, 0xc0, !PT ;  /* 0xfffeffff0b0b7812 */ /* 0x000fe200078ec0ff */
[C---:B-1----:R-:W-:Y:S01]  /*6fc30*/  VIADD R155, R7.reuse, 0x5c ;  /* 0x0000005c079b7836 */ /* 0x042fe20000000000 */
[----:B------:R1:W-:Y:S01]  /*6fc40*/  STL [R1+0x15cc], R252 ;  /* 0x0015ccfc01007387 */ /* 0x0003e20000100800 */
[----:B------:R-:W-:Y:S01]  /*6fc50*/  IADD3 R154, R7, 0x5b, RZ ;  /* 0x0000005b079a7810 */ /* 0x000fe20007ffe0ff */
[----:B------:R-:W-:-:S03]  /*6fc60*/  ULDC UR55, c[0x0][0x22c] ;  /* 0x00008b0000377ab9 */ /* 0x000fc60000000800 */
        /* <DEDUP_REMOVED lines=12> */
[----:B------:R-:W-:Y:S01]  /*6fd30*/  ULDC UR35, c[0x0][0x248] ;  /* 0x0000920000237ab9 */ /* 0x000fe20000000800 */
[----:B------:R-:W-:-:S07]  /*6fd40*/  ULDC UR54, c[0x0][0x228] ;  /* 0x00008a0000367ab9 */ /* 0x000fce0000000800 */
[----:B------:R-:W-:-:S04]  /*6fd50*/  @P1 LOP3.LUT R11, R11, 0x4000, RZ, 0xfc, !PT ;  /* 0x000040000b0b1812 */ /* 0x000fc800078efcff */
[----:B------:R-:W-:-:S04]  /*6fd60*/  LOP3.LUT R11, R11, 0xffffdfff, RZ, 0xc0, !PT ;  /* 0xffffdfff0b0b7812 */ /* 0x000fc800078ec0ff */
[----:B------:R-:W-:Y:S02]  /*6fd70*/  @P0 LOP3.LUT R11, R11, 0x2000, RZ, 0xfc, !PT ;  /* 0x000020000b0b0812 */ /* 0x000fe400078efcff */
[----:B------:R-:W-:Y:S01]  /*6fd80*/  ISETP.GE.AND P0, PT, R175, UR56, PT ;  /* 0x00000038af007c0c */ /* 0x000fe2000bf06270 */
[----:B------:R-:W-:-:S03]  /*6fd90*/  ULDC UR56, c[0x0][0x22c] ;  /* 0x00008b0000387ab9 */ /* 0x000fc60000000800 */
[----:B------:R-:W-:Y:S01]  /*6fda0*/  ISETP.LT.AND P1, PT, R9, UR33, !P0 ;  /* 0x0000002109007c0c */ /* 0x000fe2000c721270 */
[----:B------:R-:W-:Y:S01]  /*6fdb0*/  VIADD R192, R193, UR14 ;  /* 0x0000000ec1c07c36 */ /* 0x000fe20008000000 */
        /* <DEDUP_REMOVED lines=21> */
[----:B------:R2:W-:Y:S01]  /*6ff10*/  STL [R1+0x15d4], R251 ;  /* 0x0015d4fb01007387 */ /* 0x0005e20000100800 */
[----:B------:R-:W-:Y:S01]  /*6ff20*/  ISETP.LT.AND P0, PT, R8, UR10, !P0 ;  /* 0x0000000a08007c0c */ /* 0x000fe2000c701270 */
[----:B------:R-:W-:Y:S01]  /*6ff30*/  ULDC UR10, c[0x0][0x248] ;  /* 0x00009200000a7ab9 */ /* 0x000fe20000000800 */
[----:B------:R-:W-:Y:S01]  /*6ff40*/  LOP3.LUT R11, R11, 0xfffffeff, RZ, 0xc0, !PT ;  /* 0xfffffeff0b0b7812 */ /* 0x000fe200078ec0ff */
[----:B------:R-:W-:-:S08]  /*6ff50*/  ULDC UR31, c[0x0][0x228] ;  /* 0x00008a00001f7ab9 */ /* 0x000fd00000000800 */
[----:B------:R-:W-:-:S04]  /*6ff60*/  @P1 LOP3.LUT R11, R11, 0x100, RZ, 0xfc, !PT ;  /* 0x000001000b0b1812 */ /* 0x000fc800078efcff */
[----:B------:R-:W-:-:S04]  /*6ff70*/  LOP3.LUT R11, R11, 0xffffff7f, RZ, 0xc0, !PT ;  /* 0xffffff7f0b0b7812 */ /* 0x000fc800078ec0ff */
[----:B------:R-:W-:Y:S02]  /*6ff80*/  @P0 LOP3.LUT R11, R11, 0x80, RZ, 0xfc, !PT ;  /* 0x000000800b0b0812 */ /* 0x000fe400078efcff */
[----:B------:R-:W-:Y:S02]  /*6ff90*/  ISETP.GE.AND P0, PT, R172, UR56, PT ;  /* 0x00000038ac007c0c */ /* 0x000fe4000bf06270 */
[----:B------:R-:W-:Y:S01]  /*6ffa0*/  IADD3 R191, R192, UR12, RZ ;  /* 0x0000000cc0bf7c10 */ /* 0x000fe2000fffe0ff */
[----:B------:R-:W-:Y:S01]  /*6ffb0*/  ULDC UR12, c[0x0][0x248] ;  /* 0x00009200000c7ab9 */ /* 0x000fe20000000800 */
[----:B------:R-:W-:Y:S01]  /*6ffc0*/  ISETP.LT.AND P1, PT, R9, UR57, !P0 ;  /* 0x0000003909007c0c */ /* 0x000fe2000c721270 */
[----:B------:R4:W-:Y:S01]  /*6ffd0*/  STL [R1+0x15dc], R250 ;  /* 0x0015dcfa01007387 */ /* 0x0009e20000100800 */
[----:B------:R-:W-:Y:S02]  /*6ffe0*/  ISETP.LT.AND P0, PT, R8, UR7, !P0 ;  /* 0x0000000708007c0c */ /* 0x000fe4000c701270 */
[----:B------:R-:W-:Y:S01]  /*6fff0*/  LOP3.LUT R11, R11, 0xffffffbf, RZ, 0xc0, !PT ;  /* 0xffffffbf0b0b7812 */ /* 0x000fe200078ec0ff */
[----:B------:R-:W-:Y:S01]  /*70000*/  VIADD R190, R191, UR11 ;  /* 0x0000000bbfbe7c36 */ /* 0x000fe20008000000 */
[----:B------:R-:W-:Y:S01]  /*70010*/  ULDC UR11, c[0x0][0x228] ;  /* 0x00008a00000b7ab9 */ /* 0x000fe20000000800 */
[----:B------:R-:W-:Y:S01]  /*70020*/  ULDC UR7, c[0x0][0x248] ;  /* 0x0000920000077ab9 */ /* 0x000fe20000000800 */
[----:B------:R-:W-:Y:S01]  /*70030*/  ULDC UR56, c[0x0][0x228] ;  /* 0x00008a0000387ab9 */ /* 0x000fe20000000800 */
[----:B------:R-:W-:Y:S01]  /*70040*/  VIADD R153, R7, 0x5a ;  /* 0x0000005a07997836 */ /* 0x000fe20000000000 */
        /* <DEDUP_REMOVED lines=13> */
[----:B------:R-:W-:Y:S01]  /*70120*/  STL [R1+0x15e4], R249 ;  /* 0x0015e4f901007387 */ /* 0x000fe20000100800 */
[----:B------:R-:W-:Y:S01]  /*70130*/  ULDC UR59, c[0x0][0x228] ;  /* 0x00008a00003b7ab9 */ /* 0x000fe20000000800 */
[----:B------:R-:W-:Y:S01]  /*70140*/  VIADD R152, R7, 0x59 ;  /* 0x0000005907987836 */ /* 0x000fe20000000000 */
[----:B------:R-:W-:Y:S01]  /*70150*/  LOP3.LUT R6, R6, 0x7fffffff, RZ, 0xc0, !PT ;  /* 0x7fffffff06067812 */ /* 0x000fe200078ec0ff */
[----:B------:R-:W-:-:S04]  /*70160*/  ULDC UR58, c[0x0][0x228] ;  /* 0x00008a00003a7ab9 */ /* 0x000fc80000000800 */
[----:B------:R-:W-:-:S04]  /*70170*/  @P1 LOP3.LUT R11, R11, 0x10, RZ, 0xfc, !PT ;  /* 0x000000100b0b1812 */ /* 0x000fc800078efcff */
[----:B------:R-:W-:-:S04]  /*70180*/  LOP3.LUT R11, R11, 0xfffffff7, RZ, 0xc0, !PT ;  /* 0xfffffff70b0b7812 */ /* 0x000fc800078ec0ff */
[----:B------:R-:W-:Y:S02]  /*70190*/  @P0 LOP3.LUT R11, R11, 0x8, RZ, 0xfc, !PT ;  /* 0x000000080b0b0812 */ /* 0x000fe400078efcff */
[----:B------:R-:W-:Y:S02]  /*701a0*/  ISETP.GE.AND P0, PT, R170, UR60, PT ;  /* 0x0000003caa007c0c */ /* 0x000fe4000bf06270 */
[----:B------:R-:W-:Y:S01]  /*701b0*/  IADD3 R187, R188, UR15, RZ ;  /* 0x0000000fbcbb7c10 */ /* 0x000fe2000fffe0ff */
[----:B------:R-:W-:Y:S01]  /*701c0*/  ULDC UR15, c[0x0][0x228] ;  /* 0x00008a00000f7ab9 */ /* 0x000fe20000000800 */
[----:B------:R-:W-:Y:S01]  /*701d0*/  ISETP.LT.AND P1, PT, R9, UR61, !P0 ;  /* 0x0000003d09007c0c */ /* 0x000fe2000c721270 */
[----:B------:R-:W-:Y:S01]  /*701e0*/  STL [R1+0x15ec], R248 ;  /* 0x0015ecf801007387 */ /* 0x000fe20000100800 */
[----:B------:R-:W-:Y:S02]  /*701f0*/  ISETP.LT.AND P0, PT, R8, UR11, !P0 ;  /* 0x0000000b08007c0c */ /* 0x000fe4000c701270 */
[----:B------:R-:W-:Y:S01]  /*70200*/  LOP3.LUT R11, R11, 0xfffffffb, RZ, 0xc0, !PT ;  /* 0xfffffffb0b0b7812 */ /* 0x000fe200078ec0ff */
[----:B------:R-:W-:Y:S01]  /*70210*/  VIADD R186, R187, UR19 ;  /* 0x00000013bbba7c36 */ /* 0x000fe20008000000 */
[----:B------:R-:W-:Y:S01]  /*70220*/  ULDC UR19, c[0x0][0x22c] ;  /* 0x00008b0000137ab9 */ /* 0x000fe20000000800 */
[----:B------:R-:W-:Y:S01]  /*70230*/  STL [R1+0x15f0], R247 ;  /* 0x0015f0f701007387 */ /* 0x000fe20000100800 */
[----:B------:R-:W-:Y:S01]  /*70240*/  ULDC UR60, c[0x0][0x248] ;  /* 0x00009200003c7ab9 */ /* 0x000fe20000000800 */
[----:B------:R-:W-:Y:S01]  /*70250*/  ULDC UR11, c[0x0][0x228] ;  /* 0x00008a00000b7ab9 */ /* 0x000fe20000000800 */
[----:B------:R-:W-:Y:S01]  /*70260*/  IADD3 R23, R7, 0x58, RZ ;  /* 0x0000005807177810 */ /* 0x000fe20007ffe0ff */
[----:B------:R-:W-:-:S02]  /*70270*/  ULDC UR61, c[0x0][0x228] ;  /* 0x00008a00003d7ab9 */ /* 0x000fc40000000800 */
        /* <DEDUP_REMOVED lines=10> */
[----:B------:R-:W-:Y:S01]  /*70320*/  VIADD R184, R185, UR24 ;  /* 0x00000018b9b87c36 */ /* 0x000fe20008000000 */
[----:B------:R-:W-:Y:S01]  /*70330*/  ULDC UR24, c[0x0][0x22c] ;  /* 0x00008b0000187ab9 */ /* 0x000fe20000000800 */
[----:B------:R-:W-:Y:S01]  /*70340*/  STL [R1+0x15f8], R246 ;  /* 0x0015f8f601007387 */ /* 0x000fe20000100800 */
[----:B------:R-:W-:Y:S01]  /*70350*/  ULDC UR9, c[0x0][0x248] ;  /* 0x0000920000097ab9 */ /* 0x000fe20000000800 */
[----:B------:R-:W-:-:S06]  /*70360*/  ULDC UR14, c[0x0][0x228] ;  /* 0x00008a00000e7ab9 */ /* 0x000fcc0000000800 */
[----:B------:R-:W-:Y:S02]  /*70370*/  @P0 LOP3.LUT R10, R10, 0x80000000, RZ, 0xfc, !PT ;  /* 0x800000000a0a0812 */ /* 0x000fe400078efcff */
[----:B------:R-:W-:Y:S02]  /*70380*/  ISETP.GE.AND P0, PT, R168, UR13, PT ;  /* 0x0000000da8007c0c */ /* 0x000fe4000bf06270 */
[----:B------:R-:W-:Y:S02]  /*70390*/  @P1 LOP3.LUT R11, R11, 0x1, RZ, 0xfc, !PT ;  /* 0x000000010b0b1812 */ /* 0x000fe400078efcff */
[----:B------:R-:W-:Y:S01]  /*703a0*/  IADD3 R183, R184, UR28, RZ ;  /* 0x0000001cb8b77c10 */ /* 0x000fe2000fffe0ff */
[----:B------:R-:W-:Y:S01]  /*703b0*/  ULDC UR28, c[0x0][0x22c] ;  /* 0x00008b00001c7ab9 */ /* 0x000fe20000000800 */
[----:B------:R-:W-:Y:S01]  /*703c0*/  ISETP.LT.AND P1, PT, R9, UR12, !P0 ;  /* 0x0000000c09007c0c */ /* 0x000fe2000c721270 */
[----:B------:R-:W-:Y:S01]  /*703d0*/  STL [R1+0x15fc], R245 ;  /* 0x0015fcf501007387 */ /* 0x000fe20000100800 */
[----:B------:R-:W-:-:S02]  /*703e0*/  ISETP.LT.AND P0, PT, R8, UR17, !P0 ;  /* 0x0000001108007c0c */ /* 0x000fc4000c701270 */
[----:B------:R-:W-:Y:S01]  /*703f0*/  LOP3.LUT R10, R10, 0xbfffffff, RZ, 0xc0, !PT ;  /* 0xbfffffff0a0a7812 */ /* 0x000fe200078ec0ff */
[----:B------:R-:W-:Y:S01]  /*70400*/  VIADD R182, R183, UR32 ;  /* 0x00000020b7b67c36 */ /* 0x000fe20008000000 */
[----:B------:R-:W-:Y:S01]  /*70410*/  ULDC UR32, c[0x0][0x22c] ;  /* 0x00008b0000207ab9 */ /* 0x000fe20000000800 */
[----:B------:R-:W-:Y:S01]  /*70420*/  STL [R1+0x1608], R244 ;  /* 0x001608f401007387 */ /* 0x000fe20000100800 */
[----:B------:R-:W-:Y:S01]  /*70430*/  ULDC UR12, c[0x0][0x248] ;  /* 0x00009200000c7ab9 */ /* 0x000fe20000000800 */
[C---:B------:R-:W-:Y:S01]  /*70440*/  VIADD R22, R7.reuse, 0x57 ;  /* 0x0000005707167836 */ /* 0x040fe20000000000 */
[----:B------:R-:W-:Y:S01]  /*70450*/  ULDC UR17, c[0x0][0x228] ;  /* 0x00008a0000117ab9 */ /* 0x000fe20000000800 */
[----:B-1----:R-:W-:Y:S01]  /*70460*/  VIADD R252, R7, 0x56 ;  /* 0x0000005607fc7836 */ /* 0x002fe20000000000 */
[----:B------:R-:W-:Y:S01]  /*70470*/  ULDC UR13, c[0x0][0x228] ;  /* 0x00008a00000d7ab9 */ /* 0x000fe20000000800 */
[----:B------:R-:W-:-:S04]  /*70480*/  @P1 LOP3.LUT R10, R10, 0x40000000, RZ, 0xfc, !PT ;  /* 0x400000000a0a1812 */ /* 0x000fc800078efcff */
[----:B------:R-:W-:-:S04]  /*70490*/  LOP3.LUT R10, R10, 0xdfffffff, RZ, 0xc0, !PT ;  /* 0xdfffffff0a0a7812 */ /* 0x000fc800078ec0ff */
[----:B------:R-:W-:Y:S01]  /*704a0*/  @P0 LOP3.LUT R10, R10, 0x20000000, RZ, 0xfc, !PT ;  /* 0x200000000a0a0812 */ /* 0x000fe200078efcff */
[----:B------:R-:W-:Y:S01]  /*704b0*/  BAR.SYNC.DEFER_BLOCKING 0x0 ;  /* 0x0000000000007b1d */ /* 0x000fe20000010000 */
[----:B------:R-:W-:-:S04]  /*704c0*/  ISETP.GE.AND P0, PT, R167, UR16, PT ;  /* 0x00000010a7007c0c */ /* 0x000fc8000bf06270 */
        /* <DEDUP_REMOVED lines=9> */
[----:B------:R-:W-:Y:S01]  /*70560*/  ULDC UR18, c[0x0][0x228] ;  /* 0x00008a0000127ab9 */ /* 0x000fe20000000800 */
[----:B------:R-:W-:-:S03]  /*70570*/  ULDC UR16, c[0x0][0x22c] ;  /* 0x00008b0000107ab9 */ /* 0x000fc60000000800 */
        /* <DEDUP_REMOVED lines=27> */
[----:B------:R-:W-:Y:S01]  /*70730*/  STL [R1+0x161c], R240 ;  /* 0x00161cf001007387 */ /* 0x000fe20000100800 */
[----:B------:R-:W-:Y:S01]  /*70740*/  ULDC UR21, c[0x0][0x248] ;  /* 0x0000920000157ab9 */ /* 0x000fe20000000800 */
[----:B------:R-:W-:-:S07]  /*70750*/  ULDC UR22, c[0x0][0x22c] ;  /* 0x00008b0000167ab9 */ /* 0x000fce0000000800 */
[----:B------:R-:W-:Y:S01]  /*70760*/  @P1 LOP3.LUT R10, R10, 0x1000000, RZ, 0xfc, !PT ;  /* 0x010000000a0a1812 */ /* 0x000fe200078efcff */
[----:B------:R-:W-:-:S03]  /*70770*/  ULDC UR26, c[0x0][0x228] ;  /* 0x00008a00001a7ab9 */ /* 0x000fc60000000800 */
        /* <DEDUP_REMOVED lines=10> */
[----:B------:R-:W-:Y:S01]  /*70820*/  STL [R1+0x162c], R238 ;  /* 0x00162cee01007387 */ /* 0x000fe20000100800 */
[----:B------:R-:W-:Y:S01]  /*70830*/  ULDC UR10, c[0x0][0x228] ;  /* 0x00008a00000a7ab9 */ /* 0x000fe20000000800 */
        /* <DEDUP_REMOVED lines=9> */
[----:B------:R-:W-:Y:S01]  /*708d0*/  STL [R1+0x1634], R237 ;  /* 0x001634ed01007387 */ /* 0x000fe20000100800 */
[----:B------:R-:W-:Y:S01]  /*708e0*/  ISETP.LT.AND P1, PT, R9, UR34, !P0 ;  /* 0x0000002209007c0c */ /* 0x000fe2000c721270 */
[----:B------:R-:W-:Y:S01]  /*708f0*/  VIADD R172, R173, UR8 ;  /* 0x00000008adac7c36 */ /* 0x000fe20008000000 */
[----:B------:R-:W-:Y:S01]  /*70900*/  ISETP.LT.AND P0, PT, R8, UR40, !P0 ;  /* 0x0000002808007c0c */ /* 0x000fe2000c701270 */
[----:B------:R-:W-:Y:S01]  /*70910*/  STL [R1+0x163c], R236 ;  /* 0x00163cec01007387 */ /* 0x000fe20000100800 */
[----:B------:R-:W-:Y:S01]  /*70920*/  ULDC UR28, c[0x0][0x248] ;  /* 0x00009200001c7ab9 */ /* 0x000fe20000000800 */
[----:B------:R-:W-:Y:S01]  /*70930*/  ULDC UR7, c[0x0][0x22c] ;  /* 0x00008b0000077ab9 */ /* 0x000fe20000000800 */
[----:B------:R-:W-:-:S07]  /*70940*/  ULDC UR34, c[0x0][0x22c] ;  /* 0x00008b0000227ab9 */ /* 0x000fce0000000800 */
[----:B------:R-:W-:Y:S01]  /*70950*/  @P1 LOP3.LUT R10, R10, 0x100000, RZ, 0xfc, !PT ;  /* 0x001000000a0a1812 */ /* 0x000fe200078efcff */
[----:B------:R-:W-:Y:S01]  /*70960*/  ULDC UR8, c[0x0][0x22c] ;  /* 0x00008b0000087ab9 */ /* 0x000fe20000000800 */
[----:B------:R-:W-:Y:S01]  /*70970*/  IADD3 R171, R172, UR60, RZ ;  /* 0x0000003cacab7c10 */ /* 0x000fe2000fffe0ff */
[----:B------:R-:W-:Y:S01]  /*70980*/  STL [R1+0x1640], R235 ;  /* 0x001640eb01007387 */ /* 0x000fe20000100800 */
[----:B------:R-:W-:Y:S01]  /*70990*/  LOP3.LUT R10, R10, 0xfff7ffff, RZ, 0xc0, !PT ;  /* 0xfff7ffff0a0a7812 */ /* 0x000fe200078ec0ff */
[----:B------:R-:W-:Y:S01]  /*709a0*/  ULDC UR60, c[0x0][0x22c] ;  /* 0x00008b00003c7ab9 */ /* 0x000fe20000000800 */
[----:B------:R-:W-:Y:S02]  /*709b0*/  ULDC UR40, c[0x0][0x228] ;  /* 0x00008a0000287ab9 */ /* 0x000fe40000000800 */
        /* <DEDUP_REMOVED lines=13> */
[----:B------:R-:W-:Y:S01]  /*70a90*/  VIADD R168, R169, UR15 ;  /* 0x0000000fa9a87c36 */ /* 0x000fe20008000000 */
[----:B------:R-:W-:Y:S01]  /*70aa0*/  STL [R1+0x1650], R232 ;  /* 0x001650e801007387 */ /* 0x000fe20000100800 */
[----:B------:R-:W-:Y:S01]  /*70ab0*/  ULDC UR12, c[0x0][0x22c] ;  /* 0x00008b00000c7ab9 */ /* 0x000fe20000000800 */
[----:B------:R-:W-:Y:S01]  /*70ac0*/  LOP3.LUT R10, R10, 0xfffdffff, RZ, 0xc0, !PT ;  /* 0xfffdffff0a0a7812 */ /* 0x000fe200078ec0ff */
[----:B------:R-:W-:Y:S01]  /*70ad0*/  ULDC UR15, c[0x0][0x228] ;  /* 0x00008a00000f7ab9 */ /* 0x000fe20000000800 */
[----:B------:R-:W-:Y:S02]  /*70ae0*/  ULDC UR42, c[0x0][0x228] ;  /* 0x00008a00002a7ab9 */ /* 0x000fe40000000800 */
[----:B------:R-:W-:Y:S02]  /*70af0*/  @P0 LOP3.LUT R10, R10, 0x20000, RZ, 0xfc, !PT ;  /* 0x000200000a0a0812 */ /* 0x000fe400078efcff */
[----:B------:R-:W-:Y:S01]  /*70b00*/  ISETP.GE.AND P0, PT, R161, UR29, PT ;  /* 0x0000001da1007c0c */ /* 0x000fe2000bf06270 */
[----:B------:R-:W-:Y:S01]  /*70b10*/  STL [R1+0x165c], R231 ;  /* 0x00165ce701007387 */ /* 0x000fe20000100800 */
[----:B------:R-:W-:Y:S01]  /*70b20*/  LOP3.LUT R10, R10, 0xfffeffff, RZ, 0xc0, !PT ;  /* 0xfffeffff0a0a7812 */ /* 0x000fe200078ec0ff */
[----:B------:R-:W-:Y:S01]  /*70b30*/  ULDC UR29, c[0x0][0x248] ;  /* 0x00009200001d7ab9 */ /* 0x000fe20000000800 */
[----:B------:R-:W-:Y:S01]  /*70b40*/  ISETP.LT.AND P1, PT, R9, UR30, !P0 ;  /* 0x0000001e09007c0c */ /* 0x000fe2000c721270 */
[----:B------:R-:W-:Y:S01]  /*70b50*/  STL [R1+0x1660], R230 ;  /* 0x001660e601007387 */ /* 0x000fe20000100800 */
[----:B------:R-:W-:Y:S01]  /*70b60*/  ISETP.LT.AND P0, PT, R8, UR44, !P0 ;  /* 0x0000002c08007c0c */ /* 0x000fe2000c701270 */
[----:B------:R-:W-:Y:S01]  /*70b70*/  ULDC UR44, c[0x0][0x228] ;  /* 0x00008a00002c7ab9 */ /* 0x000fe20000000800 */
[----:B------:R-:W-:Y:S01]  /*70b80*/  IADD3 R167, R168, UR19, RZ ;  /* 0x00000013a8a77c10 */ /* 0x000fe2000fffe0ff */
[----:B------:R-:W-:-:S08]  /*70b90*/  ULDC UR30, c[0x0][0x22c] ;  /* 0x00008b00001e7ab9 */ /* 0x000fd00000000800 */
[----:B------:R-:W-:Y:S01]  /*70ba0*/  @P1 LOP3.LUT R10, R10, 0x10000, RZ, 0xfc, !PT ;  /* 0x000100000a0a1812 */ /* 0x000fe200078efcff */
[----:B------:R-:W-:Y:S01]  /*70bb0*/  STL [R1+0x1668], R229 ;  /* 0x001668e501007387 */ /* 0x000fe20000100800 */
[----:B------:R-:W-:Y:S02]  /*70bc0*/  ULDC UR19, c[0x0][0x228] ;  /* 0x00008a0000137ab9 */ /* 0x000fe40000000800 */
[----:B------:R-:W-:-:S04]  /*70bd0*/  LOP3.LUT R10, R10, 0xffff7fff, RZ, 0xc0, !PT ;  /* 0xffff7fff0a0a7812 */ /* 0x000fc800078ec0ff */
[----:B------:R-:W-:Y:S02]  /*70be0*/  @P0 LOP3.LUT R10, R10, 0x8000, RZ, 0xfc, !PT ;  /* 0x000080000a0a0812 */ /* 0x000fe400078efcff */
[----:B------:R-:W-:Y:S01]  /*70bf0*/  ISETP.GE.AND P0, PT, R160, UR27, PT ;  /* 0x0000001ba0007c0c */ /* 0x000fe2000bf06270 */
[----:B------:R-:W-:Y:S01]  /*70c00*/  STL [R1+0x166c], R228 ;  /* 0x00166ce401007387 */ /* 0x000fe20000100800 */
[----:B------:R-:W-:Y:S01]  /*70c10*/  LOP3.LUT R10, R10, 0xffffbfff, RZ, 0xc0, !PT ;  /* 0xffffbfff0a0a7812 */ /* 0x000fe200078ec0ff */
[----:B------:R-:W-:Y:S01]  /*70c20*/  VIADD R166, R167, UR21 ;  /* 0x00000015a7a67c36 */ /* 0x000fe20008000000 */
[----:B------:R-:W-:Y:S01]  /*70c30*/  ISETP.LT.AND P1, PT, R9, UR43, !P0 ;  /* 0x0000002b09007c0c */ /* 0x000fe2000c721270 */
[----:B------:R-:W-:Y:S01]  /*70c40*/  STL [R1+0x1670], R227 ;  /* 0x001670e301007387 */ /* 0x000fe20000100800 */
[----:B------:R-:W-:Y:S01]  /*70c50*/  ISETP.LT.AND P0, PT, R8, UR46, !P0 ;  /* 0x0000002e08007c0c */ /* 0x000fe2000c701270 */
[----:B------:R-:W-:Y:S01]  /*70c60*/  VIADD R165, R166, UR24 ;  /* 0x00000018a6a57c36 */ /* 0x000fe20008000000 */
[----:B------:R-:W-:Y:S01]  /*70c70*/  ULDC UR27, c[0x0][0x248] ;  /* 0x00009200001b7ab9 */ /* 0x000fe20000000800 */
[----:B------:R-:W-:Y:S01]  /*70c80*/  ULDC UR21, c[0x0][0x228] ;  /* 0x00008a0000157ab9 */ /* 0x000fe20000000800 */
[----:B------:R-:W-:-:S07]  /*70c90*/  ULDC UR43, c[0x0][0x22c] ;  /* 0x00008b00002b7ab9 */ /* 0x000fce0000000800 */
[----:B------:R-:W-:Y:S01]  /*70ca0*/  @P1 LOP3.LUT R10, R10, 0x4000, RZ, 0xfc, !PT ;  /* 0x000040000a0a1812 */ /* 0x000fe200078efcff */
[----:B------:R-:W-:Y:S01]  /*70cb0*/  STL [R1+0x1678], R226 ;  /* 0x001678e201007387 */ /* 0x000fe20000100800 */
[----:B------:R-:W-:Y:S01]  /*70cc0*/  ULDC UR24, c[0x0][0x228] ;  /* 0x00008a0000187ab9 */ /* 0x000fe20000000800 */
[----:B------:R-:W-:Y:S01]  /*70cd0*/  ULDC UR46, c[0x0][0x228] ;  /* 0x00008a00002e7ab9 */ /* 0x000fe20000000800 */
        /* <DEDUP_REMOVED lines=9> */
[----:B------:R-:W-:Y:S01]  /*70d70*/  ULDC UR41, c[0x0][0x248] ;  /* 0x0000920000297ab9 */ /* 0x000fe20000000800 */
[----:B------:R-:W-:Y:S01]  /*70d80*/  IADD3 R163, R164, UR32, RZ ;  /* 0x00000020a4a37c10 */ /* 0x000fe2000fffe0ff */
        /* <DEDUP_REMOVED lines=35> */
[----:B--2---:R-:W-:Y:S01]  /*70fc0*/  VIADD R251, R7, 0x4b ;  /* 0x0000004b07fb7836 */ /* 0x004fe20000000000 */
[----:B------:R-:W-:-:S06]  /*70fd0*/  ULDC UR49, c[0x0][0x22c] ;  /* 0x00008b0000317ab9 */ /* 0x000fcc0000000800 */
        /* <DEDUP_REMOVED lines=14> */
[----:B------:R-:W-:Y:S01]  /*710c0*/  ULDC UR35, c[0x0][0x228] ;  /* 0x00008a0000237ab9 */ /* 0x000fe20000000800 */
[----:B----4-:R-:W-:Y:S01]  /*710d0*/  VIADD R250, R7, 0x105 ;  /* 0x0000010507fa7836 */ /* 0x010fe20000000000 */
[----:B------:R-:W-:-:S07]  /*710e0*/  ULDC UR51, c[0x0][0x22c] ;  /* 0x00008b0000337ab9 */ /* 0x000fce0000000800 */
        /* <DEDUP_REMOVED lines=28> */
[----:B------:R-:W-:Y:S01]  /*712b0*/  STL [R1+0x16e8], R209 ;  /* 0x0016e8d101007387 */ /* 0x000fe20000100800 */
[----:B------:R-:W-:Y:S01]  /*712c0*/  ULDC UR10, c[0x0][0x248] ;  /* 0x00009200000a7ab9 */ /* 0x000fe20000000800 */
[----:B------:R-:W-:Y:S01]  /*712d0*/  ULDC UR56, c[0x0][0x248] ;  /* 0x0000920000387ab9 */ /* 0x000fe20000000800 */
[----:B------:R-:W-:Y:S01]  /*712e0*/  ULDC UR53, c[0x0][0x248] ;  /* 0x0000920000357ab9 */ /* 0x000fe20000000800 */
[----:B------:R-:W-:Y:S01]  /*712f0*/  STL [R1+0x16ec], R208 ;  /* 0x0016ecd001007387 */ /* 0x000fe20000100800 */
[----:B------:R-:W-:-:S03]  /*71300*/  ULDC UR31, c[0x0][0x22c] ;  /* 0x00008b00001f7ab9 */ /* 0x000fc60000000800 */
[----:B------:R-:W-:Y:S01]  /*71310*/  @P1 LOP3.LUT R10, R10, 0x4, RZ, 0xfc, !PT ;  /* 0x000000040a0a1812 */ /* 0x000fe200078efcff */
[----:B------:R-:W-:Y:S03]  /*71320*/  STL [R1+0x16f0], R207 ;  /* 0x0016f0cf01007387 */ /* 0x000fe60000100800 */
[----:B------:R-:W-:Y:S01]  /*71330*/  LOP3.LUT R10, R10, 0xfffffffd, RZ, 0xc0, !PT ;  /* 0xfffffffd0a0a7812 */ /* 0x000fe200078ec0ff */
[----:B------:R-:W-:Y:S04]  /*71340*/  STL [R1+0x16f8], R206 ;  /* 0x0016f8ce01007387 */ /* 0x000fe80000100800 */
[----:B------:R-:W-:Y:S01]  /*71350*/  STL [R1+0x16fc], R205 ;  /* 0x0016fccd01007387 */ /* 0x000fe20000100800 */
[----:B------:R-:W-:-:S03]  /*71360*/  @P0 LOP3.LUT R10, R10, 0x2, RZ, 0xfc, !PT ;  /* 0x000000020a0a0812 */ /* 0x000fc600078efcff */
[----:B------:R-:W-:Y:S01]  /*71370*/  STL [R1+0x1708], R204 ;  /* 0x001708cc01007387 */ /* 0x000fe20000100800 */
[----:B------:R-:W-:Y:S01]  /*71380*/  ISETP.GE.AND P0, PT, R153, UR7, PT ;  /* 0x0000000799007c0c */ /* 0x000fe2000bf06270 */
[----:B------:R-:W-:Y:S01]  /*71390*/  VIADD R154, R155, UR55 ;  /* 0x000000379b9a7c36 */ /* 0x000fe20008000000 */
[----:B------:R-:W-:Y:S01]  /*713a0*/  LOP3.LUT R10, R10, 0xfffffffe, RZ, 0xc0, !PT ;  /* 0xfffffffe0a0a7812 */ /* 0x000fe200078ec0ff */
[----:B------:R-:W-:Y:S01]  /*713b0*/  STL [R1+0x170c], R203 ;  /* 0x00170ccb01007387 */ /* 0x000fe20000100800 */
[----:B------:R-:W-:Y:S01]  /*713c0*/  ISETP.LT.AND P1, PT, R9, UR57, !P0 ;  /* 0x0000003909007c0c */ /* 0x000fe2000c721270 */
[----:B------:R-:W-:Y:S01]  /*713d0*/  VIADD R153, R154, UR10 ;  /* 0x0000000a9a997c36 */ /* 0x000fe20008000000 */
[----:B------:R-:W-:Y:S01]  /*713e0*/  ULDC UR7, c[0x0][0x248] ;  /* 0x0000920000077ab9 */ /* 0x000fe20000000800 */
[----:B------:R-:W-:Y:S01]  /*713f0*/  STL [R1+0x1714], R202 ;  /* 0x001714ca01007387 */ /* 0x000fe20000100800 */
[----:B------:R-:W-:Y:S01]  /*71400*/  ISETP.LT.AND P0, PT, R8, UR59, !P0 ;  /* 0x0000003b08007c0c */ /* 0x000fe2000c701270 */
[----:B------:R-:W-:Y:S01]  /*71410*/  ULDC UR57, c[0x0][0x248] ;  /* 0x0000920000397ab9 */ /* 0x000fe20000000800 */
[----:B------:R-:W-:Y:S01]  /*71420*/  ULDC UR59, c[0x0][0x248] ;  /* 0x00009200003b7ab9 */ /* 0x000fe20000000800 */
        /* <DEDUP_REMOVED lines=17> */
[----:B------:R-:W-:Y:S01]  /*71540*/  STL [R1+0x16d4], R186 ;  /* 0x0016d4ba01007387 */ /* 0x000fe20000100800 */
[----:B------:R-:W-:-:S03]  /*71550*/  @P0 LOP3.LUT R6, R6, 0x80000000, RZ, 0xfc, !PT ;  /* 0x8000000006060812 */ /* 0x000fc600078efcff */
[----:B------:R-:W-:Y:S01]  /*71560*/  STL [R1+0x16c8], R185 ;  /* 0x0016c8b901007387 */ /* 0x000fe20000100800 */
[----:B------:R-:W-:-:S03]  /*71570*/  ISETP.GE.AND P0, PT, R152, UR8, PT ;  /* 0x0000000898007c0c */ /* 0x000fc6000bf06270 */
[----:B------:R-:W-:Y:S01]  /*71580*/  STL [R1+0x16b8], R184 ;  /* 0x0016b8b801007387 */ /* 0x000fe20000100800 */
[----:B------:R-:W-:Y:S02]  /*71590*/  @P1 LOP3.LUT R10, R10, 0x1, RZ, 0xfc, !PT ;  /* 0x000000010a0a1812 */ /* 0x000fe400078efcff */
[----:B------:R-:W-:Y:S01]  /*715a0*/  LOP3.LUT R6, R6, 0xbfffffff, RZ, 0xc0, !PT ;  /* 0xbfffffff06067812 */ /* 0x000fe200078ec0ff */
[----:B------:R-:W-:Y:S01]  /*715b0*/  STL [R1+0x16b0], R183 ;  /* 0x0016b0b701007387 */ /* 0x000fe20000100800 */
[----:B------:R-:W-:Y:S01]  /*715c0*/  VIADD R152, R153, UR56 ;  /* 0x0000003899987c36 */ /* 0x000fe20008000000 */
[----:B------:R-:W-:Y:S01]  /*715d0*/  ISETP.LT.AND P1, PT, R9, UR58, !P0 ;  /* 0x0000003a09007c0c */ /* 0x000fe2000c721270 */
        /* <DEDUP_REMOVED lines=13> */
[----:B------:R-:W-:Y:S01]  /*716b0*/  ISETP.LT.AND P0, PT, R8, UR11, !P0 ;  /* 0x0000000b08007c0c */ /* 0x000fe2000c701270 */
[----:B------:R-:W-:-:S02]  /*716c0*/  ULDC UR11, c[0x0][0x248] ;  /* 0x00009200000b7ab9 */ /* 0x000fc40000000800 */
[----:B------:R-:W-:Y:S04]  /*716d0*/  STL [R1+0x1638], R172 ;  /* 0x001638ac01007387 */ /* 0x000fe80000100800 */
[----:B------:R-:W-:Y:S04]  /*716e0*/  STL [R1+0x1630], R171 ;  /* 0x001630ab01007387 */ /* 0x000fe80000100800 */
[----:B------:R-:W-:Y:S04]  /*716f0*/  STL [R1+0x1628], R170 ;  /* 0x001628aa01007387 */ /* 0x000fe80000100800 */
[----:B------:R-:W-:Y:S04]  /*71700*/  STL [R1+0x1620], R169 ;  /* 0x001620a901007387 */ /* 0x000fe80000100800 */
[----:B------:R-:W-:Y:S01]  /*71710*/  STL [R1+0x1610], R168 ;  /* 0x001610a801007387 */ /* 0x000fe20000100800 */
[----:B------:R-:W-:-:S03]  /*71720*/  @P1 LOP3.LUT R6, R6, 0x40000000, RZ, 0xfc, !PT ;  /* 0x4000000006061812 */ /* 0x000fc600078efcff */
[----:B------:R-:W-:Y:S04]  /*71730*/  STL [R1+0x1604], R167 ;  /* 0x001604a701007387 */ /* 0x000fe80000100800 */
[----:B------:R-:W-:Y:S04]  /*71740*/  STL [R1+0x1600], R166 ;  /* 0x001600a601007387 */ /* 0x000fe80000100800 */
[----:B------:R-:W-:Y:S04]  /*71750*/  STL [R1+0x15f4], R165 ;  /* 0x0015f4a501007387 */ /* 0x000fe80000100800 */
[----:B------:R-:W-:Y:S01]  /*71760*/  STL [R1+0x15e8], R164 ;  /* 0x0015e8a401007387 */ /* 0x000fe20000100800 */
[----:B------:R-:W-:-:S03]  /*71770*/  LOP3.LUT R6, R6, 0xdfffffff, RZ, 0xc0, !PT ;  /* 0xdfffffff06067812 */ /* 0x000fc600078ec0ff */
[----:B------:R-:W-:Y:S04]  /*71780*/  STL [R1+0x15e0], R163 ;  /* 0x0015e0a301007387 */ /* 0x000fe80000100800 */
[----:B------:R-:W-:Y:S04]  /*71790*/  STL [R1+0x15d8], R162 ;  /* 0x0015d8a201007387 */ /* 0x000fe80000100800 */
[----:B------:R-:W-:Y:S04]  /*717a0*/  STL [R1+0x15d0], R161 ;  /* 0x0015d0a101007387 */ /* 0x000fe80000100800 */
[----:B------:R-:W-:Y:S01]  /*717b0*/  STL [R1+0x15c4], R160 ;  /* 0x0015c4a001007387 */ /* 0x000fe20000100800 */
[----:B------:R-:W-:-:S03]  /*717c0*/  @P0 LOP3.LUT R6, R6, 0x20000000, RZ, 0xfc, !PT ;  /* 0x2000000006060812 */ /* 0x000fc600078efcff */
[----:B------:R-:W-:Y:S01]  /*717d0*/  STL [R1+0x15b8], R159 ;  /* 0x0015b89f01007387 */ /* 0x000fe20000100800 */
[----:B------:R-:W-:Y:S01]  /*717e0*/  ISETP.GE.AND P0, PT, R23, UR60, PT ;  /* 0x0000003c17007c0c */ /* 0x000fe2000bf06270 */
[----:B------:R-:W-:Y:S02]  /*717f0*/  ULDC UR60, c[0x0][0x248] ;  /* 0x00009200003c7ab9 */ /* 0x000fe40000000800 */
[----:B------:R-:W-:Y:S01]  /*71800*/  STL [R1+0x15b4], R158 ;  /* 0x0015b49e01007387 */ /* 0x000fe20000100800 */
[----:B------:R-:W-:Y:S01]  /*71810*/  IADD3 R23, R152, UR53, RZ ;  /* 0x0000003598177c10 */ /* 0x000fe2000fffe0ff */
[----:B------:R-:W-:Y:S02]  /*71820*/  ULDC UR53, c[0x0][0x228] ;  /* 0x00008a0000357ab9 */ /* 0x000fe40000000800 */
[----:B------:R-:W-:Y:S04]  /*71830*/  STL [R1+0x15a8], R157 ;  /* 0x0015a89d01007387 */ /* 0x000fe80000100800 */
[----:B------:R-:W-:Y:S04]  /*71840*/  STL [R1+0x159c], R156 ;  /* 0x00159c9c01007387 */ /* 0x000fe80000100800 */
[----:B------:R-:W-:Y:S04]  /*71850*/  STL [R1+0x1594], R155 ;  /* 0x0015949b01007387 */ /* 0x000fe80000100800 */
[----:B------:R-:W-:Y:S04]  /*71860*/  STL [R1+0x158c], R154 ;  /* 0x00158c9a01007387 */ /* 0x000fe80000100800 */
[----:B------:R-:W-:Y:S04]  /*71870*/  STL [R1+0x1584], R153 ;  /* 0x0015849901007387 */ /* 0x000fe80000100800 */
[----:B------:R1:W-:Y:S04]  /*71880*/  STL [R1+0x1578], R152 ;  /* 0x0015789801007387 */ /* 0x0003e80000100800 */
[----:B-1----:R-:W2:Y:S04]  /*71890*/  LDL.LU R152, [R1+0xd50] ;  /* 0x000d500001987983 */ /* 0x002ea80000300800 */
[----:B------:R-:W2:Y:S04]  /*718a0*/  LDL.LU R153, [R1+0xd58] ;  /* 0x000d580001997983 */ /* 0x000ea80000300800 */
[----:B------:R1:W-:Y:S04]  /*718b0*/  STL [R1+0x156c], R23 ;  /* 0x00156c1701007387 */ /* 0x0003e80000100800 */
[----:B------:R-:W2:Y:S04]  /*718c0*/  LDL.LU R154, [R1+0x950] ;  /* 0x00095000019a7983 */ /* 0x000ea80000300800 */
[----:B------:R-:W2:Y:S01]  /*718d0*/  LDL.LU R155, [R1+0x958] ;  /* 0x00095800019b7983 */ /* 0x000ea20000300800 */
[----:B-1----:R-:W-:-:S05]  /*718e0*/  VIADD R23, R23, UR57 ;  /* 0x0000003917177c36 */ /* 0x002fca0008000000 */
[----:B------:R1:W-:Y:S02]  /*718f0*/  STL [R1+0x1564], R23 ;  /* 0x0015641701007387 */ /* 0x0003e40000100800 */
[----:B-1----:R-:W-:-:S05]  /*71900*/  VIADD R23, R23, UR7 ;  /* 0x0000000717177c36 */ /* 0x002fca0008000000 */
[----:B------:R1:W-:Y:S02]  /*71910*/  STL [R1+0x1558], R23 ;  /* 0x0015581701007387 */ /* 0x0003e40000100800 */
[----:B-1----:R-:W-:-:S05]  /*71920*/  VIADD R23, R23, UR59 ;  /* 0x0000003b17177c36 */ /* 0x002fca0008000000 */
[----:B------:R1:W-:Y:S02]  /*71930*/  STL [R1+0x154c], R23 ;  /* 0x00154c1701007387 */ /* 0x0003e40000100800 */
[----:B-1----:R-:W-:-:S05]  /*71940*/  IADD3 R23, R23, UR55, RZ ;  /* 0x0000003717177c10 */ /* 0x002fca000fffe0ff */
[----:B------:R1:W-:Y:S02]  /*71950*/  STL [R1+0x1544], R23 ;  /* 0x0015441701007387 */ /* 0x0003e40000100800 */
[----:B-1----:R-:W-:-:S05]  /*71960*/  VIADD R23, R23, UR11 ;  /* 0x0000000b17177c36 */ /* 0x002fca0008000000 */
[----:B------:R1:W-:Y:S02]  /*71970*/  STL [R1+0x153c], R23 ;  /* 0x00153c1701007387 */ /* 0x0003e40000100800 */
[----:B-1----:R-:W-:-:S05]  /*71980*/  VIADD R23, R23, UR8 ;  /* 0x0000000817177c36 */ /* 0x002fca0008000000 */
[----:B------:R1:W-:Y:S02]  /*71990*/  STL [R1+0x1534], R23 ;  /* 0x0015341701007387 */ /* 0x0003e40000100800 */
[----:B-1----:R-:W-:-:S05]  /*719a0*/  VIADD R23, R23, UR58 ;  /* 0x0000003a17177c36 */ /* 0x002fca0008000000 */
[----:B------:R1:W-:Y:S02]  /*719b0*/  STL [R1+0x1528], R23 ;  /* 0x0015281701007387 */ /* 0x0003e40000100800 */
[----:B-1----:R-:W-:-:S04]  /*719c0*/  VIADD R23, R23, UR10 ;  /* 0x0000000a17177c36 */ /* 0x002fc80008000000 */
[----:B------:R-:W-:Y:S01]  /*719d0*/  VIADD R156, R23, UR60 ;  /* 0x0000003c179c7c36 */ /* 0x000fe20008000000 */
[----:B------:R1:W-:Y:S04]  /*719e0*/  STL [R1+0x151c], R23 ;  /* 0x00151c1701007387 */ /* 0x0003e80000100800 */
[----:B------:R4:W-:Y:S04]  /*719f0*/  STL [R1+0x1518], R156 ;  /* 0x0015189c01007387 */ /* 0x0009e80000100800 */
[----:B-1----:R-:W3:Y:S01]  /*71a00*/  LDL.LU R23, [R1+0x1b94] ;  /* 0x001b940001177983 */ /* 0x002ee20000300800 */
        /* <DEDUP_REMOVED lines=11> */
[----:B----4-:R-:W-:Y:S01]  /*71ac0*/  VIADD R156, R156, UR14 ;  /* 0x0000000e9c9c7c36 */ /* 0x010fe20008000000 */
[----:B------:R-:W-:Y:S01]  /*71ad0*/  ISETP.LT.AND P0, PT, R8, UR17, !P0 ;  /* 0x0000001108007c0c */ /* 0x000fe2000c701270 */
[----:B------:R-:W-:Y:S01]  /*71ae0*/  ULDC UR17, c[0x0][0x248] ;  /* 0x0000920000117ab9 */ /* 0x000fe20000000800 */
[----:B------:R-:W-:Y:S01]  /*71af0*/  LOP3.LUT R6, R6, 0xfbffffff, RZ, 0xc0, !PT ;  /* 0xfbffffff06067812 */ /* 0x000fe200078ec0ff */
[----:B------:R-:W-:-:S08]  /*71b00*/  ULDC UR9, c[0x0][0x248] ;  /* 0x0000920000097ab9 */ /* 0x000fd00000000800 */
[----:B------:R-:W-:-:S04]  /*71b10*/  @P1 LOP3.LUT R6, R6, 0x4000000, RZ, 0xfc, !PT ;  /* 0x0400000006061812 */ /* 0x000fc800078efcff */
[----:B------:R-:W-:-:S04]  /*71b20*/  LOP3.LUT R6, R6, 0xfdffffff, RZ, 0xc0, !PT ;  /* 0xfdffffff06067812 */ /* 0x000fc800078ec0ff */
[----:B------:R-:W-:Y:S02]  /*71b30*/  @P0 LOP3.LUT R6, R6, 0x2000000, RZ, 0xfc, !PT ;  /* 0x0200000006060812 */ /* 0x000fe400078efcff */
[----:B------:R-:W-:-:S04]  /*71b40*/  ISETP.GE.AND P0, PT, R252, UR12, PT ;  /* 0x0000000cfc007c0c */ /* 0x000fc8000bf06270 */
[----:B------:R-:W-:Y:S01]  /*71b50*/  ISETP.LT.AND P2, PT, R9, UR13, !P0 ;  /* 0x0000000d09007c0c */ /* 0x000fe2000c741270 */
[----:B------:R-:W-:Y:S01]  /*71b60*/  VIADD R252, R7, 0x55 ;  /* 0x0000005507fc7836 */ /* 0x000fe20000000000 */
[----:B------:R-:W-:Y:S02]  /*71b70*/  ISETP.LT.AND P1, PT, R8, UR18, !P0 ;  /* 0x0000001208007c0c */ /* 0x000fe4000c721270 */
[----:B------:R-:W-:Y:S02]  /*71b80*/  LOP3.LUT R6, R6, 0xfeffffff, RZ, 0xc0, !PT ;  /* 0xfeffffff06067812 */ /* 0x000fe400078ec0ff */
[----:B------:R-:W-:-:S07]  /*71b90*/  ISETP.GE.AND P0, PT, R252, UR16, PT ;  /* 0x00000010fc007c0c */ /* 0x000fce000bf06270 */
[----:B------:R-:W-:Y:S02]  /*71ba0*/  @P2 LOP3.LUT R6, R6, 0x1000000, RZ, 0xfc, !PT ;  /* 0x0100000006062812 */ /* 0x000fe400078efcff */
[----:B------:R-:W-:Y:S02]  /*71bb0*/  ISETP.LT.AND P2, PT, R9, UR15, !P0 ;  /* 0x0000000f09007c0c */ /* 0x000fe4000c741270 */
[----:B------:R-:W-:-:S04]  /*71bc0*/  LOP3.LUT R6, R6, 0xff7fffff, RZ, 0xc0, !PT ;  /* 0xff7fffff06067812 */ /* 0x000fc800078ec0ff */
[----:B------:R-:W-:Y:S02]  /*71bd0*/  @P1 LOP3.LUT R6, R6, 0x800000, RZ, 0xfc, !PT ;  /* 0x0080000006061812 */ /* 0x000fe400078efcff */
[----:B------:R-:W-:Y:S02]  /*71be0*/  ISETP.LT.AND P1, PT, R8, UR23, !P0 ;  /* 0x0000001708007c0c */ /* 0x000fe4000c721270 */
[----:B------:R-:W-:Y:S02]  /*71bf0*/  IADD3 R252, R7, 0x54, RZ ;  /* 0x0000005407fc7810 */ /* 0x000fe40007ffe0ff */
[----:B------:R-:W-:Y:S02]  /*71c00*/  LOP3.LUT R6, R6, 0xffbfffff, RZ, 0xc0, !PT ;  /* 0xffbfffff06067812 */ /* 0x000fe400078ec0ff */
[----:B------:R-:W-:Y:S02]  /*71c10*/  ISETP.GE.AND P0, PT, R252, UR20, PT ;  /* 0x00000014fc007c0c */ /* 0x000fe4000bf06270 */
[----:B------:R-:W-:-:S02]  /*71c20*/  @P2 LOP3.LUT R6, R6, 0x400000, RZ, 0xfc, !PT ;  /* 0x0040000006062812 */ /* 0x000fc400078efcff */
[----:B------:R-:W-:Y:S02]  /*71c30*/  ISETP.LT.AND P2, PT, R9, UR19, !P0 ;  /* 0x0000001309007c0c */ /* 0x000fe4000c741270 */
[----:B------:R-:W-:Y:S01]  /*71c40*/  LOP3.LUT R6, R6, 0xffdfffff, RZ, 0xc0, !PT ;  /* 0xffdfffff06067812 */ /* 0x000fe200078ec0ff */
[----:B------:R-:W-:-:S03]  /*71c50*/  VIADD R252, R7, 0x53 ;  /* 0x0000005307fc7836 */ /* 0x000fc60000000000 */
[----:B------:R-:W-:Y:S02]  /*71c60*/  @P1 LOP3.LUT R6, R6, 0x200000, RZ, 0xfc, !PT ;  /* 0x0020000006061812 */ /* 0x000fe400078efcff */
[----:B------:R-:W-:Y:S02]  /*71c70*/  ISETP.LT.AND P1, PT, R8, UR26, !P0 ;  /* 0x0000001a08007c0c */ /* 0x000fe4000c721270 */
[----:B------:R-:W-:Y:S02]  /*71c80*/  LOP3.LUT R6, R6, 0xffefffff, RZ, 0xc0, !PT ;  /* 0xffefffff06067812 */ /* 0x000fe400078ec0ff */
[----:B------:R-:W-:Y:S02]  /*71c90*/  ISETP.GE.AND P0, PT, R252, UR22, PT ;  /* 0x00000016fc007c0c */ /* 0x000fe4000bf06270 */
[----:B------:R-:W-:Y:S02]  /*71ca0*/  @P2 LOP3.LUT R6, R6, 0x100000, RZ, 0xfc, !PT ;  /* 0x0010000006062812 */ /* 0x000fe400078efcff */
[----:B------:R-:W-:-:S02]  /*71cb0*/  ISETP.LT.AND P2, PT, R9, UR21, !P0 ;  /* 0x0000001509007c0c */ /* 0x000fc4000c741270 */
        /* <DEDUP_REMOVED lines=48> */
[----:B------:R-:W-:Y:S02]  /*71fc0*/  LOP3.LUT R6, R6, 0xffffff7f, RZ, 0xc0, !PT ;  /* 0xffffff7f06067812 */ /* 0x000fe400078ec0ff */
[----:B------:R-:W-:Y:S02]  /*71fd0*/  IADD3 R252, R7, 0x4c, RZ ;  /* 0x0000004c07fc7810 */ /* 0x000fe40007ffe0ff */
[----:B------:R-:W-:Y:S02]  /*71fe0*/  @P1 LOP3.LUT R6, R6, 0x80, RZ, 0xfc, !PT ;  /* 0x0000008006061812 */ /* 0x000fe400078efcff */
[----:B------:R-:W-:Y:S01]  /*71ff0*/  ISETP.LT.AND P1, PT, R8, UR50, !P0 ;  /* 0x0000003208007c0c */ /* 0x000fe2000c721270 */
[----:B------:R-:W-:Y:S01]  /*72000*/  STL [R1+0x150c], R156 ;  /* 0x00150c9c01007387 */ /* 0x000fe20000100800 */
[----:B------:R-:W-:Y:S02]  /*72010*/  LOP3.LUT R6, R6, 0xffffffbf, RZ, 0xc0, !PT ;  /* 0xffffffbf06067812 */ /* 0x000fe400078ec0ff */
[----:B------:R-:W-:Y:S01]  /*72020*/  ISETP.GE.AND P0, PT, R252, UR47, PT ;  /* 0x0000002ffc007c0c */ /* 0x000fe2000bf06270 */
[----:B------:R-:W-:-:S02]  /*72030*/  VIADD R252, R156, UR56 ;  /* 0x000000389cfc7c36 */ /* 0x000fc40008000000 */
[----:B------:R-:W1:Y:S01]  /*72040*/  LDS.128 R156, [R21] ;  /* 0x00000000159c7984 */ /* 0x000e620000000c00 */
[----:B------:R-:W-:Y:S01]  /*72050*/  @P2 LOP3.LUT R6, R6, 0x40, RZ, 0xfc, !PT ;  /* 0x0000004006062812 */ /* 0x000fe200078efcff */
[----:B------:R-:W-:Y:S01]  /*72060*/  BAR.SYNC.DEFER_BLOCKING 0x0 ;  /* 0x0000000000007b1d */ /* 0x000fe20000010000 */
[----:B------:R-:W-:Y:S02]  /*72070*/  ISETP.LT.AND P2, PT, R9, UR39, !P0 ;  /* 0x0000002709007c0c */ /* 0x000fe4000c741270 */
[----:B------:R-:W-:-:S04]  /*72080*/  LOP3.LUT R6, R6, 0xffffffef, RZ, 0xc0, !PT ;  /* 0xffffffef06067812 */ /* 0x000fc800078ec0ff */
[----:B------:R-:W-:Y:S02]  /*72090*/  @P1 LOP3.LUT R6, R6, 0x10, RZ, 0xfc, !PT ;  /* 0x0000001006061812 */ /* 0x000fe400078efcff */
[----:B------:R-:W-:Y:S02]  /*720a0*/  ISETP.LT.AND P1, PT, R8, UR52, !P0 ;  /* 0x0000003408007c0c */ /* 0x000fe4000c721270 */
[----:B------:R-:W-:-:S04]  /*720b0*/  LOP3.LUT R6, R6, 0xfffffff7, RZ, 0xc0, !PT ;  /* 0xfffffff706067812 */ /* 0x000fc800078ec0ff */
[----:B------:R-:W-:Y:S02]  /*720c0*/  @P2 LOP3.LUT R6, R6, 0x8, RZ, 0xfc, !PT ;  /* 0x0000000806062812 */ /* 0x000fe400078efcff */
[----:B------:R-:W-:Y:S02]  /*720d0*/  ISETP.GE.AND P0, PT, R251, UR49, PT ;  /* 0x00000031fb007c0c */ /* 0x000fe4000bf06270 */
[----:B------:R-:W-:-:S04]  /*720e0*/  LOP3.LUT R6, R6, 0xfffffffb, RZ, 0xc0, !PT ;  /* 0xfffffffb06067812 */ /* 0x000fc800078ec0ff */
[----:B------:R-:W-:Y:S02]  /*720f0*/  @P1 LOP3.LUT R6, R6, 0x4, RZ, 0xfc, !PT ;  /* 0x0000000406061812 */ /* 0x000fe400078efcff */
[----:B------:R-:W-:Y:S01]  /*72100*/  ISETP.LT.AND P1, PT, R9, UR35, !P0 ;  /* 0x0000002309007c0c */ /* 0x000fe2000c721270 */
[----:B------:R-:W-:Y:S01]  /*72110*/  VIADD R231, R252, UR61 ;  /* 0x0000003dfce77c36 */ /* 0x000fe20008000000 */
[----:B------:R-:W-:Y:S02]  /*72120*/  ISETP.LT.AND P0, PT, R8, UR54, !P0 ;  /* 0x0000003608007c0c */ /* 0x000fe4000c701270 */
[----:B------:R-:W-:Y:S01]  /*72130*/  LOP3.LUT R6, R6, 0xfffffffd, RZ, 0xc0, !PT ;  /* 0xfffffffd06067812 */ /* 0x000fe200078ec0ff */
[----:B------:R-:W-:Y:S01]  /*72140*/  VIADD R230, R231, UR17 ;  /* 0x00000011e7e67c36 */ /* 0x000fe20008000000 */
[----:B-1----:R1:W-:Y:S07]  /*72150*/  STL.64 [R1+0x140], R156 ;  /* 0x0001409c01007387 */ /* 0x0023ee0000100a00 */
[----:B------:R-:W-:Y:S01]  /*72160*/  @P1 LOP3.LUT R6, R6, 0x2, RZ, 0xfc, !PT ;  /* 0x0000000206061812 */ /* 0x000fe200078efcff */
[----:B------:R-:W-:Y:S03]  /*72170*/  STL.64 [R1+0x148], R158 ;  /* 0x0001489e01007387 */ /* 0x000fe60000100a00 */
[----:B------:R-:W-:Y:S01]  /*72180*/  LOP3.LUT R6, R6, 0xfffffffe, RZ, 0xc0, !PT ;  /* 0xfffffffe06067812 */ /* 0x000fe200078ec0ff */
[----:B-1----:R-:W-:-:S03]  /*72190*/  VIADD R156, R230, UR9 ;  /* 0x00000009e69c7c36 */ /* 0x002fc60008000000 */
[----:B------:R-:W-:Y:S02]  /*721a0*/  @P0 LOP3.LUT R6, R6, 0x1, RZ, 0xfc, !PT ;  /* 0x0000000106060812 */ /* 0x000fe400078efcff */
[----:B------:R1:W-:Y:S01]  /*721b0*/  STL [R1+0x1740], R156 ;  /* 0x0017409c01007387 */ /* 0x0003e20000100800 */
[----:B------:R-:W-:-:S04]  /*721c0*/  IADD3 R251, R7, 0x4a, RZ ;  /* 0x0000004a07fb7810 */ /* 0x000fc80007ffe0ff */
[----:B------:R-:W-:Y:S02]  /*721d0*/  ISETP.GE.AND P2, PT, R251, UR51, PT ;  /* 0x00000033fb007c0c */ /* 0x000fe4000bf46270 */
[----:B------:R-:W-:Y:S02]  /*721e0*/  IADD3 R251, R7, 0x49, RZ ;  /* 0x0000004907fb7810 */ /* 0x000fe40007ffe0ff */
[----:B------:R-:W-:Y:S02]  /*721f0*/  LOP3.LUT R6, R6, 0xffffffdf, RZ, 0xc0, !PT ;  /* 0xffffffdf06067812 */ /* 0x000fe400078ec0ff */
[----:B------:R-:W-:Y:S02]  /*72200*/  ISETP.GE.AND P4, PT, R251, UR31, PT ;  /* 0x0000001ffb007c0c */ /* 0x000fe4000bf86270 */
[----:B---3--:R-:W-:-:S04]  /*72210*/  ISETP.GE.AND P0, PT, R250, R23, PT ;  /* 0x00000017fa00720c */ /* 0x008fc80003f06270 */
[C---:B------:R-:W-:Y:S02]  /*72220*/  ISETP.LT.AND P5, PT, R8.reuse, UR6, !P0 ;  /* 0x0000000608007c0c */ /* 0x040fe4000c7a1270 */
[C---:B------:R-:W-:Y:S02]  /*72230*/  ISETP.LT.AND P1, PT, R9.reuse, UR33, !P2 ;  /* 0x0000002109007c0c */ /* 0x040fe4000d721270 */
[----:B------:R-:W-:Y:S02]  /*72240*/  ISETP.LT.AND P2, PT, R8, UR37, !P2 ;  /* 0x0000002508007c0c */ /* 0x000fe4000d741270 */
[----:B------:R-:W-:-:S07]  /*72250*/  ISETP.LT.AND P3, PT, R9, UR53, !P4 ;  /* 0x0000003509007c0c */ /* 0x000fce000e761270 */
[----:B------:R-:W-:Y:S01]  /*72260*/  @P5 LOP3.LUT R6, R6, 0x20, RZ, 0xfc, !PT ;  /* 0x0000002006065812 */ /* 0x000fe200078efcff */
[----:B------:R-:W-:Y:S01]  /*72270*/  STL [R1+0x1c30], R12 ;  /* 0x001c300c01007387 */ /* 0x000fe20000100800 */
[----:B------:R-:W-:Y:S02]  /*72280*/  LOP3.LUT R20, R20, 0xffdfffff, RZ, 0xc0, !PT ;  /* 0xffdfffff14147812 */ /* 0x000fe400078ec0ff */
[----:B------:R-:W-:Y:S01]  /*72290*/  LOP3.LUT R22, R22, 0xfffff7ff, RZ, 0xc0, !PT ;  /* 0xfffff7ff16167812 */ /* 0x000fe200078ec0ff */
[----:B------:R-:W-:Y:S01]  /*722a0*/  STL [R1+0x1c2c], R13 ;  /* 0x001c2c0d01007387 */ /* 0x000fe20000100800 */
[----:B------:R-:W-:-:S03]  /*722b0*/  @P0 LOP3.LUT R20, R20, 0x200000, RZ, 0xfc, !PT ;  /* 0x0020000014140812 */ /* 0x000fc600078efcff */
[----:B--2---:R2:W-:Y:S01]  /*722c0*/  STSM.16.M88.4 [R0], R152 ;  /* 0x0000009800007844 */ /* 0x0045e20000000200 */
[----:B------:R-:W-:Y:S01]  /*722d0*/  MOV R162, R24 ;  /* 0x0000001800a27202 */ /* 0x000fe20000000f00 */
[----:B------:R-:W-:Y:S01]  /*722e0*/  IMAD.MOV.U32 R163, RZ, RZ, R26 ;  /* 0x000000ffffa37224 */ /* 0x000fe200078e001a */
[----:B------:R-:W-:Y:S01]  /*722f0*/  ULDC UR6, c[0x0][0x22c] ;  /* 0x00008b0000067ab9 */ /* 0x000fe20000000800 */
[----:B------:R-:W-:Y:S01]  /*72300*/  STL [R1+0x1c28], R14 ;  /* 0x001c280e01007387 */ /* 0x000fe20000100800 */
[----:B------:R-:W-:Y:S01]  /*72310*/  ULDC.64 UR8, c[0x0][0x228] ;  /* 0x00008a0000087ab9 */ /* 0x000fe20000000a00 */
[----:B------:R-:W-:Y:S01]  /*72320*/  BAR.SYNC.DEFER_BLOCKING 0x0 ;  /* 0x0000000000007b1d */ /* 0x000fe20000010000 */
[----:B------:R-:W-:-:S05]  /*72330*/  LOP3.LUT P0, RZ, R6, 0x800, RZ, 0xc0, !PT ;  /* 0x0000080006ff7812 */ /* 0x000fca000780c0ff */
[----:B------:R-:W-:Y:S04]  /*72340*/  STL [R1+0x1c24], R15 ;  /* 0x001c240f01007387 */ /* 0x000fe80000100800 */
[----:B------:R-:W-:Y:S04]  /*72350*/  STL [R1+0x1c14], R16 ;  /* 0x001c141001007387 */ /* 0x000fe80000100800 */
[----:B------:R-:W-:Y:S01]  /*72360*/  @P0 LOP3.LUT R22, R22, 0x800, RZ, 0xfc, !PT ;  /* 0x0000080016160812 */ /* 0x000fe200078efcff */
[----:B------:R-:W-:Y:S01]  /*72370*/  STL [R1+0x1c10], R17 ;  /* 0x001c101101007387 */ /* 0x000fe20000100800 */
[----:B------:R-:W-:-:S02]  /*72380*/  LOP3.LUT P0, RZ, R6, 0x8, RZ, 0xc0, !PT ;  /* 0x0000000806ff7812 */ /* 0x000fc4000780c0ff */
[----:B------:R-:W-:Y:S01]  /*72390*/  LOP3.LUT R22, R22, 0xffffefff, RZ, 0xc0, !PT ;  /* 0xffffefff16167812 */ /* 0x000fe200078ec0ff */
[----:B------:R-:W-:Y:S04]  /*723a0*/  STL [R1+0x1bfc], R18 ;  /* 0x001bfc1201007387 */ /* 0x000fe80000100800 */
[----:B------:R-:W-:Y:S04]  /*723b0*/  STL [R1+0x1bf8], R19 ;  /* 0x001bf81301007387 */ /* 0x000fe80000100800 */
[----:B------:R-:W-:Y:S02]  /*723c0*/  STL [R1+0x1bcc], R252 ;  /* 0x001bccfc01007387 */ /* 0x000fe40000100800 */
[----:B------:R-:W-:-:S02]  /*723d0*/  @P0 LOP3.LUT R22, R22, 0x1000, RZ, 0xfc, !PT ;  /* 0x0000100016160812 */ /* 0x000fc400078efcff */
[----:B------:R-:W-:Y:S01]  /*723e0*/  STL [R1+0x1bc8], R231 ;  /* 0x001bc8e701007387 */ /* 0x000fe20000100800 */
[----:B------:R-:W-:Y:S02]  /*723f0*/  LOP3.LUT P0, RZ, R6, 0x4, RZ, 0xc0, !PT ;  /* 0x0000000406ff7812 */ /* 0x000fe4000780c0ff */
[----:B------:R-:W-:Y:S01]  /*72400*/  LOP3.LUT R22, R22, 0xffffdfff, RZ, 0xc0, !PT ;  /* 0xffffdfff16167812 */ /* 0x000fe200078ec0ff */
[----:B------:R-:W-:Y:S04]  /*72410*/  STL [R1+0x1bc4], R230 ;  /* 0x001bc4e601007387 */ /* 0x000fe80000100800 */
[----:B------:R-:W-:Y:S04]  /*72420*/  STL [R1+0x1be4], R20 ;  /* 0x001be41401007387 */ /* 0x000fe80000100800 */
[----:B-1----:R-:W3:Y:S02]  /*72430*/  LDL.LU R156, [R1+0x550] ;  /* 0x00055000019c7983 */ /* 0x002ee40000300800 */
[----:B------:R-:W-:-:S02]  /*72440*/  @P0 LOP3.LUT R22, R22, 0x2000, RZ, 0xfc, !PT ;  /* 0x0000200016160812 */ /* 0x000fc400078efcff */
[----:B------:R-:W3:Y:S01]  /*72450*/  LDL.LU R157, [R1+0x558] ;  /* 0x00055800019d7983 */ /* 0x000ee20000300800 */
[----:B------:R-:W-:Y:S02]  /*72460*/  LOP3.LUT P0, RZ, R6, 0x2, RZ, 0xc0, !PT ;  /* 0x0000000206ff7812 */ /* 0x000fe4000780c0ff */
[----:B------:R-:W-:Y:S01]  /*72470*/  LOP3.LUT R22, R22, 0xffffbfff, RZ, 0xc0, !PT ;  /* 0xffffbfff16167812 */ /* 0x000fe200078ec0ff */
[----:B------:R-:W3:Y:S04]  /*72480*/  LDL.LU R158, [R1+0x150] ;  /* 0x00015000019e7983 */ /* 0x000ee80000300800 */
[----:B------:R-:W3:Y:S04]  /*72490*/  LDL.LU R159, [R1+0x158] ;  /* 0x00015800019f7983 */ /* 0x000ee80000300800 */
[----:B------:R-:W1:Y:S02]  /*724a0*/  LDS.128 R12, [R21] ;  /* 0x00000000150c7984 */ /* 0x000e640000000c00 */
[----:B------:R-:W-:-:S02]  /*724b0*/  @P0 LOP3.LUT R22, R22, 0x4000, RZ, 0xfc, !PT ;  /* 0x0000400016160812 */ /* 0x000fc400078efcff */
[----:B--2---:R-:W2:Y:S01]  /*724c0*/  LDL.LU R152, [R1+0xd54] ;  /* 0x000d540001987983 */ /* 0x004ea20000300800 */
[----:B------:R-:W-:Y:S01]  /*724d0*/  BAR.SYNC.DEFER_BLOCKING 0x0 ;  /* 0x0000000000007b1d */ /* 0x000fe20000010000 */
[----:B------:R-:W-:-:S05]  /*724e0*/  LOP3.LUT P0, RZ, R6, 0x1, RZ, 0xc0, !PT ;  /* 0x0000000106ff7812 */ /* 0x000fca000780c0ff */
[----:B-1----:R-:W-:Y:S04]  /*724f0*/  STL.64 [R1+0xd40], R12 ;  /* 0x000d400c01007387 */ /* 0x002fe80000100a00 */
[----:B------:R-:W-:Y:S04]  /*72500*/  STL.64 [R1+0xd48], R14 ;  /* 0x000d480e01007387 */ /* 0x000fe80000100a00 */
[----:B------:R-:W2:Y:S04]  /*72510*/  LDL.LU R153, [R1+0xd5c] ;  /* 0x000d5c0001997983 */ /* 0x000ea80000300800 */
[----:B------:R-:W2:Y:S04]  /*72520*/  LDL.LU R154, [R1+0x954] ;  /* 0x00095400019a7983 */ /* 0x000ea80000300800 */
[----:B------:R-:W2:Y:S04]  /*72530*/  LDL.LU R155, [R1+0x95c] ;  /* 0x00095c00019b7983 */ /* 0x000ea80000300800 */
[----:B---3--:R1:W-:Y:S01]  /*72540*/  STSM.16.M88.4 [R0], R156 ;  /* 0x0000009c00007844 */ /* 0x0083e20000000200 */
[----:B------:R-:W-:Y:S06]  /*72550*/  BAR.SYNC.DEFER_BLOCKING 0x0 ;  /* 0x0000000000007b1d */ /* 0x000fec0000010000 */
[----:B-1----:R-:W3:Y:S04]  /*72560*/  LDL.LU R156, [R1+0x554] ;  /* 0x00055400019c7983 */ /* 0x002ee80000300800 */
[----:B------:R-:W1:Y:S01]  /*72570*/  LDS.128 R12, [R21] ;  /* 0x00000000150c7984 */ /* 0x000e620000000c00 */
[----:B------:R-:W-:Y:S06]  /*72580*/  BAR.SYNC.DEFER_BLOCKING 0x0 ;  /* 0x0000000000007b1d */ /* 0x000fec0000010000 */
[----:B--2---:R2:W-:Y:S04]  /*72590*/  STSM.16.M88.4 [R0], R152 ;  /* 0x0000009800007844 */ /* 0x0045e80000000200 */
[----:B-1----:R-:W-:Y:S04]  /*725a0*/  STL.64 [R1+0x950], R12 ;  /* 0x0009500c01007387 */ /* 0x002fe80000100a00 */
[----:B------:R-:W-:Y:S01]  /*725b0*/  STL.64 [R1+0x958], R14 ;  /* 0x0009580e01007387 */ /* 0x000fe20000100a00 */
[----:B------:R-:W-:Y:S06]  /*725c0*/  BAR.SYNC.DEFER_BLOCKING 0x0 ;  /* 0x0000000000007b1d */ /* 0x000fec0000010000 */
[----:B------:R-:W3:Y:S04]  /*725d0*/  LDL.LU R157, [R1+0x55c] ;  /* 0x00055c00019d7983 */ /* 0x000ee80000300800 */
[----:B------:R-:W3:Y:S04]  /*725e0*/  LDL.LU R158, [R1+0x154] ;  /* 0x00015400019e7983 */ /* 0x000ee80000300800 */
[----:B------:R-:W3:Y:S04]  /*725f0*/  LDL.LU R159, [R1+0x15c] ;  /* 0x00015c00019f7983 */ /* 0x000ee80000300800 */
[----:B--2---:R-:W2:Y:S04]  /*72600*/  LDL.LU R152, [R1+0xd60] ;  /* 0x000d600001987983 */ /* 0x004ea80000300800 */
[----:B------:R-:W1:Y:S01]  /*72610*/  LDS.128 R12, [R21] ;  /* 0x00000000150c7984 */ /* 0x000e620000000c00 */
[----:B------:R-:W-:Y:S06]  /*72620*/  BAR.SYNC.DEFER_BLOCKING 0x0 ;  /* 0x0000000000007b1d */ /* 0x000fec0000010000 */
        /* <DEDUP_REMOVED lines=59> */
[----:B------:R-:W-:Y:S01]  /*729e0*/  BAR.SYNC.DEFER_BLOCKING 0x0 ;  /* 0x0000000000007b1d */ /* 0x000fe20000010000 */
[----:B-1----:R-:W-:-:S05]  /*729f0*/  IMAD.MOV.U32 R16, RZ, RZ, R12 ;  /* 0x000000ffff107224 */ /* 0x002fca00078e000c */
[----:B------:R-:W-:Y:S04]  /*72a00*/  STL [R1+0xd64], R13 ;  /* 0x000d640d01007387 */ /* 0x000fe80000100800 */
[----:B------:R-:W-:Y:S04]  /*72a10*/  STL.64 [R1+0xd68], R14 ;  /* 0x000d680e01007387 */ /* 0x000fe80000100a00 */
[----:B------:R-:W-:Y:S04]  /*72a20*/  STL [R1+0x1c18], R16 ;  /* 0x001c181001007387 */ /* 0x000fe80000100800 */
        /* <DEDUP_REMOVED lines=50> */
[----:B-1----:R-:W-:Y:S04]  /*72d50*/  STL.64 [R1+0x980], R12 ;  /* 0x0009800c01007387 */ /* 0x002fe80000100a00 */
[----:B--2---:R1:W-:Y:S04]  /*72d60*/  STSM.16.M88.4 [R0], R152 ;  /* 0x0000009800007844 */ /* 0x0043e80000000200 */
[----:B------:R-:W-:Y:S04]  /*72d70*/  STL.64 [R1+0x988], R14 ;  /* 0x0009880e01007387 */ /* 0x000fe80000100a00 */
[----:B------:R-:W3:Y:S01]  /*72d80*/  LDL.LU R157, [R1+0x58c] ;  /* 0x00058c00019d7983 */ /* 0x000ee20000300800 */
[----:B------:R-:W-:Y:S06]  /*72d90*/  BAR.SYNC.DEFER_BLOCKING 0x0 ;  /* 0x0000000000007b1d */ /* 0x000fec0000010000 */
[----:B------:R-:W3:Y:S04]  /*72da0*/  LDL.LU R158, [R1+0x184] ;  /* 0x00018400019e7983 */ /* 0x000ee80000300800 */
[----:B------:R-:W3:Y:S04]  /*72db0*/  LDL.LU R159, [R1+0x18c] ;  /* 0x00018c00019f7983 */ /* 0x000ee80000300800 */
[----:B-1----:R-:W2:Y:S04]  /*72dc0*/  LDL.LU R152, [R1+0xd90] ;  /* 0x000d900001987983 */ /* 0x002ea80000300800 */
        /* <DEDUP_REMOVED lines=71> */
[----:B------:R-:W-:Y:S01]  /*73240*/  BAR.SYNC.DEFER_BLOCKING 0x0 ;  /* 0x0000000000007b1d */ /* 0x000fe20000010000 */
[----:B-1----:R-:W-:-:S05]  /*73250*/  MOV R18, R14 ;  /* 0x0000000e00127202 */ /* 0x002fca0000000f00 */
[----:B--2---:R1:W-:Y:S04]  /*73260*/  STSM.16.M88.4 [R0], R152 ;  /* 0x0000009800007844 */ /* 0x0043e80000000200 */
[----:B------:R-:W-:Y:S04]  /*73270*/  STL.64 [R1+0x9a0], R12 ;  /* 0x0009a00c01007387 */ /* 0x000fe80000100a00 */
[----:B------:R-:W-:Y:S01]  /*73280*/  STL [R1+0x9ac], R15 ;  /* 0x0009ac0f01007387 */ /* 0x000fe20000100800 */
[----:B------:R-:W-:Y:S06]  /*73290*/  BAR.SYNC.DEFER_BLOCKING 0x0 ;  /* 0x0000000000007b1d */ /* 0x000fec0000010000 */
[----:B------:R-:W-:Y:S04]  /*732a0*/  STL [R1+0x1c00], R18 ;  /* 0x001c001201007387 */ /* 0x000fe80000100800 */
[----:B------:R-:W3:Y:S04]  /*732b0*/  LDL.LU R157, [R1+0x5ac] ;  /* 0x0005ac00019d7983 */ /* 0x000ee80000300800 */
[----:B------:R-:W3:Y:S04]  /*732c0*/  LDL.LU R158, [R1+0x1a4] ;  /* 0x0001a400019e7983 */ /* 0x000ee80000300800 */
[----:B------:R-:W3:Y:S04]  /*732d0*/  LDL.LU R159, [R1+0x1ac] ;  /* 0x0001ac00019f7983 */ /* 0x000ee80000300800 */
[----:B------:R-:W2:Y:S04]  /*732e0*/  LDS.128 R12, [R21] ;  /* 0x00000000150c7984 */ /* 0x000ea80000000c00 */
[----:B-1----:R-:W4:Y:S01]  /*732f0*/  LDL.LU R152, [R1+0xdb0] ;  /* 0x000db00001987983 */ /* 0x002f220000300800 */
[----:B------:R-:W-:Y:S06]  /*73300*/  BAR.SYNC.DEFER_BLOCKING 0x0 ;  /* 0x0000000000007b1d */ /* 0x000fec0000010000 */
[----:B--2---:R-:W-:Y:S04]  /*73310*/  STL.64 [R1+0x5a0], R12 ;  /* 0x0005a00c01007387 */ /* 0x004fe80000100a00 */
[----:B------:R-:W-:Y:S04]  /*73320*/  STL.64 [R1+0x5a8], R14 ;  /* 0x0005a80e01007387 */ /* 0x000fe80000100a00 */
[----:B------:R-:W4:Y:S04]  /*73330*/  LDL.LU R153, [R1+0xdb8] ;  /* 0x000db80001997983 */ /* 0x000f280000300800 */
[----:B------:R-:W4:Y:S04]  /*73340*/  LDL.LU R154, [R1+0x9b0] ;  /* 0x0009b000019a7983 */ /* 0x000f280000300800 */
[----:B------:R-:W4:Y:S04]  /*73350*/  LDL.LU R155, [R1+0x9b8] ;  /* 0x0009b800019b7983 */ /* 0x000f280000300800 */
[----:B---3--:R1:W-:Y:S01]  /*73360*/  STSM.16.M88.4 [R0], R156 ;  /* 0x0000009c00007844 */ /* 0x0083e20000000200 */
[----:B------:R-:W-:Y:S06]  /*73370*/  BAR.SYNC.DEFER_BLOCKING 0x0 ;  /* 0x0000000000007b1d */ /* 0x000fec0000010000 */
[----:B-1----:R-:W2:Y:S04]  /*73380*/  LDL.LU R156, [R1+0x5b0] ;  /* 0x0005b000019c7983 */ /* 0x002ea80000300800 */
[----:B------:R-:W1:Y:S01]  /*73390*/  LDS.128 R12, [R21] ;  /* 0x00000000150c7984 */ /* 0x000e620000000c00 */
[----:B------:R-:W-:Y:S06]  /*733a0*/  BAR.SYNC.DEFER_BLOCKING 0x0 ;  /* 0x0000000000007b1d */ /* 0x000fec0000010000 */
[----:B----4-:R3:W-:Y:S01]  /*733b0*/  STSM.16.M88.4 [R0], R152 ;  /* 0x0000009800007844 */ /* 0x0107e20000000200 */
[----:B-1----:R-:W-:-:S03]  /*733c0*/  IMAD.MOV.U32 R18, RZ, RZ, R12 ;  /* 0x000000ffff127224 */ /* 0x002fc600078e000c */
[----:B------:R-:W-:Y:S04]  /*733d0*/  STL [R1+0x1a4], R13 ;  /* 0x0001a40d01007387 */ /* 0x000fe80000100800 */
[----:B------:R-:W-:Y:S01]  /*733e0*/  STL.64 [R1+0x1a8], R14 ;  /* 0x0001a80e01007387 */ /* 0x000fe20000100a00 */
[----:B------:R-:W-:Y:S06]  /*733f0*/  BAR.SYNC.DEFER_BLOCKING 0x0 ;  /* 0x0000000000007b1d */ /* 0x000fec0000010000 */
[----:B------:R-:W-:Y:S04]  /*73400*/  STL [R1+0x1c04], R18 ;  /* 0x001c041201007387 */ /* 0x000fe80000100800 */
[----:B------:R-:W2:Y:S04]  /*73410*/  LDL.LU R157, [R1+0x5b8] ;  /* 0x0005b800019d7983 */ /* 0x000ea80000300800 */
[----:B------:R-:W2:Y:S04]  /*73420*/  LDL.LU R158, [R1+0x1b0] ;  /* 0x0001b000019e7983 */ /* 0x000ea80000300800 */
[----:B------:R-:W2:Y:S04]  /*73430*/  LDL.LU R159, [R1+0x1b8] ;  /* 0x0001b800019f7983 */ /* 0x000ea80000300800 */
[----:B------:R-:W1:Y:S04]  /*73440*/  LDS.128 R12, [R21] ;  /* 0x00000000150c7984 */ /* 0x000e680000000c00 */
[----:B---3--:R-:W3:Y:S01]  /*73450*/  LDL.LU R152, [R1+0xdb4] ;  /* 0x000db40001987983 */ /* 0x008ee20000300800 */
[----:B------:R-:W-:Y:S06]  /*73460*/  BAR.SYNC.DEFER_BLOCKING 0x0 ;  /* 0x0000000000007b1d */ /* 0x000fec0000010000 */
[----:B-1----:R-:W-:Y:S04]  /*73470*/  STL.64 [R1+0xda0], R12 ;  /* 0x000da00c01007387 */ /* 0x002fe80000100a00 */
[----:B------:R-:W-:Y:S04]  /*73480*/  STL.64 [R1+0xda8], R14 ;  /* 0x000da80e01007387 */ /* 0x000fe80000100a00 */
[----:B------:R-:W3:Y:S04]  /*73490*/  LDL.LU R153, [R1+0xdbc] ;  /* 0x000dbc0001997983 */ /* 0x000ee80000300800 */
[----:B------:R-:W3:Y:S04]  /*734a0*/  LDL.LU R154, [R1+0x9b4] ;  /* 0x0009b400019a7983 */ /* 0x000ee80000300800 */
[----:B------:R-:W3:Y:S04]  /*734b0*/  LDL.LU R155, [R1+0x9bc] ;  /* 0x0009bc00019b7983 */ /* 0x000ee80000300800 */
[----:B--2---:R1:W-:Y:S01]  /*734c0*/  STSM.16.M88.4 [R0], R156 ;  /* 0x0000009c00007844 */ /* 0x0043e20000000200 */
[----:B------:R-:W-:Y:S06]  /*734d0*/  BAR.SYNC.DEFER_BLOCKING 0x0 ;  /* 0x0000000000007b1d */ /* 0x000fec0000010000 */
[----:B-1----:R-:W2:Y:S04]  /*734e0*/  LDL.LU R156, [R1+0x5b4] ;  /* 0x0005b400019c7983 */ /* 0x002ea80000300800 */
[----:B------:R-:W1:Y:S01]  /*734f0*/  LDS.128 R12, [R21] ;  /* 0x00000000150c7984 */ /* 0x000e620000000c00 */
[----:B------:R-:W-:Y:S06]  /*73500*/  BAR.SYNC.DEFER_BLOCKING 0x0 ;  /* 0x0000000000007b1d */ /* 0x000fec0000010000 */
[----:B---3--:R3:W-:Y:S04]  /*73510*/  STSM.16.M88.4 [R0], R152 ;  /* 0x0000009800007844 */ /* 0x0087e80000000200 */
[----:B-1----:R-:W-:Y:S04]  /*73520*/  STL.64 [R1+0x9b0], R12 ;  /* 0x0009b00c01007387 */ /* 0x002fe80000100a00 */
[----:B------:R-:W-:Y:S01]  /*73530*/  STL.64 [R1+0x9b8], R14 ;  /* 0x0009b80e01007387 */ /* 0x000fe20000100a00 */
[----:B------:R-:W-:Y:S06]  /*73540*/  BAR.SYNC.DEFER_BLOCKING 0x0 ;  /* 0x0000000000007b1d */ /* 0x000fec0000010000 */
[----:B------:R-:W2:Y:S04]  /*73550*/  LDL.LU R157, [R1+0x5bc] ;  /* 0x0005bc00019d7983 */ /* 0x000ea80000300800 */
[----:B------:R-:W2:Y:S04]  /*73560*/  LDL.LU R158, [R1+0x1b4] ;  /* 0x0001b400019e7983 */ /* 0x000ea80000300800 */
[----:B------:R-:W2:Y:S04]  /*73570*/  LDL.LU R159, [R1+0x1bc] ;  /* 0x0001bc00019f7983 */ /* 0x000ea80000300800 */
[----:B---3--:R-:W3:Y:S04]  /*73580*/  LDL.LU R152, [R1+0xdc0] ;  /* 0x000dc00001987983 */ /* 0x008ee80000300800 */
[----:B------:R-:W1:Y:S01]  /*73590*/  LDS.128 R12, [R21] ;  /* 0x00000000150c7984 */ /* 0x000e620000000c00 */
        /* <DEDUP_REMOVED lines=51> */
[----:B---3--:R3:W-:Y:S01]  /*738d0*/  STSM.16.M88.4 [R0], R152 ;  /* 0x0000009800007844 */ /* 0x0087e20000000200 */
[----:B-1----:R-:W-:-:S03]  /*738e0*/  IMAD.MOV.U32 R19, RZ, RZ, R15 ;  /* 0x000000ffff137224 */ /* 0x002fc600078e000f */
[----:B------:R-:W-:Y:S04]  /*738f0*/  STL.64 [R1+0x1c0], R12 ;  /* 0x0001c00c01007387 */ /* 0x000fe80000100a00 */
[----:B------:R-:W-:Y:S01]  /*73900*/  STL [R1+0x1c8], R14 ;  /* 0x0001c80e01007387 */ /* 0x000fe20000100800 */
        /* <DEDUP_REMOVED lines=115> */
[----:B------:R-:W4:Y:S04]  /*74040*/  LDL.LU R160, [R1+0x200] ;  /* 0x0002000001a07983 */ /* 0x000f280000300800 */
[----:B--2---:R-:W-:Y:S01]  /*74050*/  STSM.16.M88.4 [R0], R156 ;  /* 0x0000009c00007844 */ /* 0x004fe20000000200 */
[----:B------:R-:W-:Y:S06]  /*74060*/  BAR.SYNC.DEFER_BLOCKING 0x0 ;  /* 0x0000000000007b1d */ /* 0x000fec0000010000 */
[----:B------:R-:W1:Y:S02]  /*74070*/  LDS.128 R12, [R21] ;  /* 0x00000000150c7984 */ /* 0x000e640000000c00 */
[----:B------:R-:W-:Y:S06]  /*74080*/  BAR.SYNC.DEFER_BLOCKING 0x0 ;  /* 0x0000000000007b1d */ /* 0x000fec0000010000 */
[----:B---3--:R-:W-:Y:S04]  /*74090*/  STSM.16.M88.4 [R0], R152 ;  /* 0x0000009800007844 */ /* 0x008fe80000000200 */
[----:B-1----:R-:W-:Y:S04]  /*740a0*/  STL.64 [R1+0x5f0], R12 ;  /* 0x0005f00c01007387 */ /* 0x002fe80000100a00 */
[----:B------:R-:W-:Y:S01]  /*740b0*/  STL.64 [R1+0x5f8], R14 ;  /* 0x0005f80e01007387 */ /* 0x000fe20000100a00 */
[----:B------:R-:W-:Y:S06]  /*740c0*/  BAR.SYNC.DEFER_BLOCKING 0x0 ;  /* 0x0000000000007b1d */ /* 0x000fec0000010000 */
[----:B------:R-:W4:Y:S04]  /*740d0*/  LDL.LU R161, [R1+0x208] ;  /* 0x0002080001a17983 */ /* 0x000f280000300800 */
[----:B------:R-:W2:Y:S04]  /*740e0*/  LDL.LU R156, [R1+0xa04] ;  /* 0x000a0400019c7983 */ /* 0x000ea80000300800 */
[----:B------:R-:W1:Y:S01]  /*740f0*/  LDS.128 R12, [R21] ;  /* 0x00000000150c7984 */ /* 0x000e620000000c00 */
[----:B------:R-:W-:Y:S06]  /*74100*/  BAR.SYNC.DEFER_BLOCKING 0x0 ;  /* 0x0000000000007b1d */ /* 0x000fec0000010000 */
[----:B-1----:R-:W-:Y:S04]  /*74110*/  STL.64 [R1+0xdf0], R12 ;  /* 0x000df00c01007387 */ /* 0x002fe80000100a00 */
[----:B------:R-:W-:Y:S04]  /*74120*/  STL.64 [R1+0xdf8], R14 ;  /* 0x000df80e01007387 */ /* 0x000fe80000100a00 */
[----:B------:R-:W2:Y:S04]  /*74130*/  LDL.LU R157, [R1+0xa0c] ;  /* 0x000a0c00019d7983 */ /* 0x000ea80000300800 */
[----:B------:R-:W2:Y:S04]  /*74140*/  LDL.LU R158, [R1+0x604] ;  /* 0x00060400019e7983 */ /* 0x000ea80000300800 */
[----:B------:R-:W2:Y:S04]  /*74150*/  LDL.LU R159, [R1+0x60c] ;  /* 0x00060c00019f7983 */ /* 0x000ea80000300800 */
[----:B------:R-:W3:Y:S01]  /*74160*/  LDL.LU R152, [R1+0x204] ;  /* 0x0002040001987983 */ /* 0x000ee20000300800 */
[----:B------:R-:W-:-:S02]  /*74170*/  IMAD.MOV.U32 R154, RZ, RZ, R25 ;  /* 0x000000ffff9a7224 */ /* 0x000fc400078e0019 */
[----:B------:R-:W-:Y:S01]  /*74180*/  IMAD.MOV.U32 R155, RZ, RZ, R27 ;  /* 0x000000ffff9b7224 */ /* 0x000fe200078e001b */
[----:B----4-:R-:W-:Y:S01]  /*74190*/  STSM.16.M88.4 [R0], R160 ;  /* 0x000000a000007844 */ /* 0x010fe20000000200 */
[----:B------:R-:W-:Y:S06]  /*741a0*/  BAR.SYNC.DEFER_BLOCKING 0x0 ;  /* 0x0000000000007b1d */ /* 0x000fec0000010000 */
[----:B------:R-:W1:Y:S02]  /*741b0*/  LDS.128 R12, [R21] ;  /* 0x00000000150c7984 */ /* 0x000e640000000c00 */
[----:B------:R-:W-:Y:S06]  /*741c0*/  BAR.SYNC.DEFER_BLOCKING 0x0 ;  /* 0x0000000000007b1d */ /* 0x000fec0000010000 */
[----:B--2---:R-:W-:Y:S04]  /*741d0*/  STSM.16.M88.4 [R0], R156 ;  /* 0x0000009c00007844 */ /* 0x004fe80000000200 */
[----:B-1----:R-:W-:Y:S04]  /*741e0*/  STL.64 [R1+0xa00], R12 ;  /* 0x000a000c01007387 */ /* 0x002fe80000100a00 */
[----:B------:R-:W-:Y:S01]  /*741f0*/  STL.64 [R1+0xa08], R14 ;  /* 0x000a080e01007387 */ /* 0x000fe20000100a00 */
[----:B------:R-:W-:Y:S06]  /*74200*/  BAR.SYNC.DEFER_BLOCKING 0x0 ;  /* 0x0000000000007b1d */ /* 0x000fec0000010000 */
[----:B------:R-:W3:Y:S04]  /*74210*/  LDL.LU R153, [R1+0x20c] ;  /* 0x00020c0001997983 */ /* 0x000ee80000300800 */
        /* <DEDUP_REMOVED lines=18> */
[----:B--2---:R-:W2:Y:S04]  /*74340*/  LDL.LU R24, [R1+0xa14] ;  /* 0x000a140001187983 */ /* 0x004ea80000300800 */
[----:B------:R-:W1:Y:S04]  /*74350*/  LDS.128 R12, [R21] ;  /* 0x00000000150c7984 */ /* 0x000e680000000c00 */
[----:B-1----:R-:W-:Y:S04]  /*74360*/  STL.64 [R1+0xe50], R12 ;  /* 0x000e500c01007387 */ /* 0x002fe80000100a00 */
[----:B------:R-:W-:Y:S04]  /*74370*/  STL.64 [R1+0xe58], R14 ;  /* 0x000e580e01007387 */ /* 0x000fe80000100a00 */
[----:B------:R-:W2:Y:S04]  /*74380*/  LDL.LU R25, [R1+0xa1c] ;  /* 0x000a1c0001197983 */ /* 0x000ea80000300800 */
[----:B------:R-:W2:Y:S04]  /*74390*/  LDL.LU R26, [R1+0x614] ;  /* 0x00061400011a7983 */ /* 0x000ea80000300800 */
[----:B------:R-:W2:Y:S01]  /*743a0*/  LDL.LU R27, [R1+0x61c] ;  /* 0x00061c00011b7983 */ /* 0x000ea20000300800 */
[----:B------:R-:W-:Y:S01]  /*743b0*/  BAR.SYNC.DEFER_BLOCKING 0x0 ;  /* 0x0000000000007b1d */ /* 0x000fe20000010000 */
[----:B------:R-:W-:Y:S01]  /*743c0*/  MOV R154, R28 ;  /* 0x0000001c009a7202 */ /* 0x000fe20000000f00 */
[----:B------:R-:W-:-:S05]  /*743d0*/  IMAD.MOV.U32 R155, RZ, RZ, R30 ;  /* 0x000000ffff9b7224 */ /* 0x000fca00078e001e */
        /* <DEDUP_REMOVED lines=18> */
[----:B------:R-:W-:-:S02]  /*74500*/  IMAD.MOV.U32 R154, RZ, RZ, R29 ;  /* 0x000000ffff9a7224 */ /* 0x000fc400078e001d */
[----:B------:R-:W-:-:S03]  /*74510*/  IMAD.MOV.U32 R155, RZ, RZ, R31 ;  /* 0x000000ffff9b7224 */ /* 0x000fc600078e001f */
[----:B------:R-:W4:Y:S04]  /*74520*/  LDL.LU R28, [R1+0x220] ;  /* 0x00022000011c7983 */ /* 0x000f280000300800 */
[----:B---3--:R-:W-:Y:S01]  /*74530*/  STSM.16.M88.4 [R0], R152 ;  /* 0x0000009800007844 */ /* 0x008fe20000000200 */
[----:B------:R-:W-:Y:S06]  /*74540*/  BAR.SYNC.DEFER_BLOCKING 0x0 ;  /* 0x0000000000007b1d */ /* 0x000fec0000010000 */
[----:B------:R-:W1:Y:S02]  /*74550*/  LDS.128 R12, [R21] ;  /* 0x00000000150c7984 */ /* 0x000e640000000c00 */
[----:B------:R-:W-:Y:S06]  /*74560*/  BAR.SYNC.DEFER_BLOCKING 0x0 ;  /* 0x0000000000007b1d */ /* 0x000fec0000010000 */
[----:B--2---:R2:W-:Y:S04]  /*74570*/  STSM.16.M88.4 [R0], R24 ;  /* 0x0000001800007844 */ /* 0x0045e80000000200 */
[----:B-1----:R-:W-:Y:S04]  /*74580*/  STL.64 [R1+0x200], R12 ;  /* 0x0002000c01007387 */ /* 0x002fe80000100a00 */
[----:B------:R-:W-:Y:S01]  /*74590*/  STL.64 [R1+0x208], R14 ;  /* 0x0002080e01007387 */ /* 0x000fe20000100a00 */
[----:B------:R-:W-:Y:S06]  /*745a0*/  BAR.SYNC.DEFER_BLOCKING 0x0 ;  /* 0x0000000000007b1d */ /* 0x000fec0000010000 */
[----:B------:R-:W4:Y:S04]  /*745b0*/  LDL.LU R29, [R1+0x228] ;  /* 0x00022800011d7983 */ /* 0x000f280000300800 */
        /* <DEDUP_REMOVED lines=10> */
[----:B----4-:R1:W-:Y:S01]  /*74660*/  STSM.16.M88.4 [R0], R28 ;  /* 0x0000001c00007844 */ /* 0x0103e20000000200 */
        /* <DEDUP_REMOVED lines=97> */
[----:B------:R-:W-:Y:S01]  /*74c80*/  IMAD.MOV.U32 R30, RZ, RZ, R41 ;  /* 0x000000ffff1e7224 */ /* 0x000fe200078e0029 */
[----:B------:R-:W-:-:S05]  /*74c90*/  MOV R31, R43 ;  /* 0x0000002b001f7202 */ /* 0x000fca0000000f00 */
        /* <DEDUP_REMOVED lines=505> */
[----:B--2---:R2:W-:Y:S01]  /*76c30*/  STSM.16.M88.4 [R0], R24 ;  /* 0x0000001800007844 */ /* 0x0045e20000000200 */
[----:B-1----:R-:W-:-:S03]  /*76c40*/  MOV R252, R15 ;  /* 0x0000000f00fc7202 */ /* 0x002fc60000000f00 */
[----:B------:R-:W-:Y:S04]  /*76c50*/  STL.64 [R1+0xc0], R12 ;  /* 0x0000c00c01007387 */ /* 0x000fe80000100a00 */
[----:B------:R-:W-:Y:S01]  /*76c60*/  STL [R1+0xc8], R14 ;  /* 0x0000c80e01007387 */ /* 0x000fe20000100800 */
[----:B------:R-:W-:Y:S06]  /*76c70*/  BAR.SYNC.DEFER_BLOCKING 0x0 ;  /* 0x0000000000007b1d */ /* 0x000fec0000010000 */
[----:B------:R-:W-:Y:S04]  /*76c80*/  STL [R1+0x1bd4], R252 ;  /* 0x001bd4fc01007387 */ /* 0x000fe80000100800 */
[----:B------:R-:W3:Y:S04]  /*76c90*/  LDL.LU R29, [R1+0x31c] ;  /* 0x00031c00011d7983 */ /* 0x000ee80000300800 */
[----:B--2---:R-:W2:Y:S04]  /*76ca0*/  LDL.LU R24, [R1+0xb20] ;  /* 0x000b200001187983 */ /* 0x004ea80000300800 */
[----:B------:R-:W1:Y:S02]  /*76cb0*/  LDS.128 R12, [R21] ;  /* 0x00000000150c7984 */ /* 0x000e640000000c00 */
[----:B-1----:R-:W-:Y:S01]  /*76cc0*/  MOV R252, R14 ;  /* 0x0000000e00fc7202 */ /* 0x002fe20000000f00 */
[----:B------:R-:W-:Y:S01]  /*76cd0*/  IMAD.MOV.U32 R231, RZ, RZ, R15 ;  /* 0x000000ffffe77224 */ /* 0x000fe200078e000f */
[----:B------:R-:W-:Y:S04]  /*76ce0*/  STL.64 [R1+0x80], R12 ;  /* 0x0000800c01007387 */ /* 0x000fe80000100a00 */
[----:B------:R-:W-:Y:S04]  /*76cf0*/  STL [R1+0x1bd8], R252 ;  /* 0x001bd8fc01007387 */ /* 0x000fe80000100800 */
[----:B------:R-:W-:Y:S04]  /*76d00*/  STL [R1+0x1bd0], R231 ;  /* 0x001bd0e701007387 */ /* 0x000fe80000100800 */
        /* <DEDUP_REMOVED lines=11> */
[----:B--2---:R2:W-:Y:S02]  /*76dc0*/  STSM.16.M88.4 [R0], R24 ;  /* 0x0000001800007844 */ /* 0x0045e40000000200 */
[----:B------:R-:W-:Y:S01]  /*76dd0*/  BAR.SYNC.DEFER_BLOCKING 0x0 ;  /* 0x0000000000007b1d */ /* 0x000fe20000010000 */
[----:B-1----:R-:W-:Y:S01]  /*76de0*/  IMAD.MOV.U32 R230, RZ, RZ, R15 ;  /* 0x000000ffffe67224 */ /* 0x002fe200078e000f */
[----:B------:R-:W-:Y:S01]  /*76df0*/  MOV R231, R14 ;  /* 0x0000000e00e77202 */ /* 0x000fe20000000f00 */
[----:B------:R-:W-:-:S03]  /*76e00*/  IMAD.MOV.U32 R252, RZ, RZ, R13 ;  /* 0x000000fffffc7224 */ /* 0x000fc600078e000d */
[----:B------:R-:W-:Y:S04]  /*76e10*/  STL [R1+0x20], R12 ;  /* 0x0000200c01007387 */ /* 0x000fe80000100800 */
[----:B------:R-:W4:Y:S04]  /*76e20*/  LDL.LU R13, [R1+0x1b90] ;  /* 0x001b9000010d7983 */ /* 0x000f280000300800 */
[----:B------:R-:W4:Y:S04]  /*76e30*/  LDL.LU R16, [R1+0xc00] ;  /* 0x000c000001107983 */ /* 0x000f280000300800 */
[----:B------:R-:W4:Y:S04]  /*76e40*/  LDL.LU R14, [R1+0x173c] ;  /* 0x00173c00010e7983 */ /* 0x000f280000300800 */
[----:B------:R-:W-:Y:S04]  /*76e50*/  STL [R1+0x1bec], R230 ;  /* 0x001bece601007387 */ /* 0x000fe80000100800 */
[----:B------:R-:W-:Y:S04]  /*76e60*/  STL [R1+0x1be0], R231 ;  /* 0x001be0e701007387 */ /* 0x000fe80000100800 */
[----:B------:R-:W-:Y:S04]  /*76e70*/  STL [R1+0x1bdc], R252 ;  /* 0x001bdcfc01007387 */ /* 0x000fe80000100800 */
[----:B------:R-:W3:Y:S04]  /*76e80*/  LDL.LU R29, [R1+0x328] ;  /* 0x00032800011d7983 */ /* 0x000ee80000300800 */
[----:B------:R-:W1:Y:S04]  /*76e90*/  LDS.128 R248, [R21] ;  /* 0x0000000015f87984 */ /* 0x000e680000000c00 */
[----:B--2---:R-:W2:Y:S04]  /*76ea0*/  LDL.LU R24, [R1+0xb24] ;  /* 0x000b240001187983 */ /* 0x004ea80000300800 */
[----:B-1----:R-:W-:Y:S04]  /*76eb0*/  STL [R1+0x1c20], R248 ;  /* 0x001c20f801007387 */ /* 0x002fe80000100800 */
[----:B------:R-:W-:Y:S04]  /*76ec0*/  STL [R1+0x1c0c], R249 ;  /* 0x001c0cf901007387 */ /* 0x000fe80000100800 */
[----:B------:R-:W-:Y:S04]  /*76ed0*/  STL [R1+0x1bf4], R250 ;  /* 0x001bf4fa01007387 */ /* 0x000fe80000100800 */
[----:B------:R-:W-:Y:S04]  /*76ee0*/  STL [R1+0x1bf0], R251 ;  /* 0x001bf0fb01007387 */ /* 0x000fe80000100800 */
        /* <DEDUP_REMOVED lines=9> */
[----:B------:R-:W3:Y:S04]  /*76f80*/  LDL.LU R29, [R1+0x32c] ;  /* 0x00032c00011d7983 */ /* 0x000ee80000300800 */
[----:B------:R-:W1:Y:S01]  /*76f90*/  LDS.128 R244, [R21] ;  /* 0x0000000015f47984 */ /* 0x000e620000000c00 */
[----:B------:R-:W-:Y:S06]  /*76fa0*/  BAR.SYNC.DEFER_BLOCKING 0x0 ;  /* 0x0000000000007b1d */ /* 0x000fec0000010000 */
[----:B--2---:R2:W-:Y:S02]  /*76fb0*/  STSM.16.M88.4 [R0], R24 ;  /* 0x0000001800007844 */ /* 0x0045e40000000200 */
[----:B------:R-:W-:Y:S06]  /*76fc0*/  BAR.SYNC.DEFER_BLOCKING 0x0 ;  /* 0x0000000000007b1d */ /* 0x000fec0000010000 */
[----:B--2---:R-:W2:Y:S04]  /*76fd0*/  LDL.LU R24, [R1+0xb30] ;  /* 0x000b300001187983 */ /* 0x004ea80000300800 */
[----:B------:R-:W2:Y:S04]  /*76fe0*/  LDL.LU R25, [R1+0xb38] ;  /* 0x000b380001197983 */ /* 0x000ea80000300800 */
[----:B------:R-:W2:Y:S04]  /*76ff0*/  LDL.LU R26, [R1+0x730] ;  /* 0x00073000011a7983 */ /* 0x000ea80000300800 */
[----:B------:R-:W2:Y:S04]  /*77000*/  LDL.LU R27, [R1+0x738] ;  /* 0x00073800011b7983 */ /* 0x000ea80000300800 */
[----:B------:R-:W1:Y:S01]  /*77010*/  LDS.128 R240, [R21] ;  /* 0x0000000015f07984 */ /* 0x000e620000000c00 */
[----:B------:R-:W-:-:S02]  /*77020*/  IMAD.MOV.U32 R30, RZ, RZ, R97 ;  /* 0x000000ffff1e7224 */ /* 0x000fc400078e0061 */
[----:B------:R-:W-:Y:S01]  /*77030*/  IMAD.MOV.U32 R31, RZ, RZ, R99 ;  /* 0x000000ffff1f7224 */ /* 0x000fe200078e0063 */
[----:B------:R-:W-:Y:S06]  /*77040*/  BAR.SYNC.DEFER_BLOCKING 0x0 ;  /* 0x0000000000007b1d */ /* 0x000fec0000010000 */
[----:B---3--:R3:W-:Y:S02]  /*77050*/  STSM.16.M88.4 [R0], R28 ;  /* 0x0000001c00007844 */ /* 0x0087e40000000200 */
[----:B------:R-:W-:Y:S06]  /*77060*/  BAR.SYNC.DEFER_BLOCKING 0x0 ;  /* 0x0000000000007b1d */ /* 0x000fec0000010000 */
[----:B---3--:R-:W3:Y:S04]  /*77070*/  LDL.LU R28, [R1+0x330] ;  /* 0x00033000011c7983 */ /* 0x008ee80000300800 */
        /* <DEDUP_REMOVED lines=10> */
[----:B------:R-:W-:Y:S01]  /*77120*/  MOV R30, R100 ;  /* 0x00000064001e7202 */ /* 0x000fe20000000f00 */
        /* <DEDUP_REMOVED lines=15> */
[----:B------:R-:W-:Y:S01]  /*77220*/  IMAD.MOV.U32 R30, RZ, RZ, R101 ;  /* 0x000000ffff1e7224 */ /* 0x000fe200078e0065 */
[----:B------:R-:W-:Y:S01]  /*77230*/  MOV R31, R103 ;  /* 0x00000067001f7202 */ /* 0x000fe20000000f00 */
        /* <DEDUP_REMOVED lines=29> */
[----:B------:R-:W4:Y:S04]  /*77410*/  LDL.LU R32, [R1+0x350] ;  /* 0x0003500001207983 */ /* 0x000f280000300800 */
[----:B------:R-:W4:Y:S04]  /*77420*/  LDL.LU R33, [R1+0x358] ;  /* 0x0003580001217983 */ /* 0x000f280000300800 */
        /* <DEDUP_REMOVED lines=8> */
[----:B------:R-:W3:Y:S04]  /*774b0*/  LDL.LU R30, [R1+0x754] ;  /* 0x00075400011e7983 */ /* 0x000ee80000300800 */
[----:B------:R-:W3:Y:S04]  /*774c0*/  LDL.LU R31, [R1+0x75c] ;  /* 0x00075c00011f7983 */ /* 0x000ee80000300800 */
[----:B------:R-:W1:Y:S01]  /*774d0*/  LDS.128 R200, [R21] ;  /* 0x0000000015c87984 */ /* 0x000e620000000c00 */
[----:B------:R-:W-:Y:S06]  /*774e0*/  BAR.SYNC.DEFER_BLOCKING 0x0 ;  /* 0x0000000000007b1d */ /* 0x000fec0000010000 */
[----:B--2---:R2:W-:Y:S02]  /*774f0*/  STSM.16.M88.4 [R0], R24 ;  /* 0x0000001800007844 */ /* 0x0045e40000000200 */
[----:B------:R-:W-:Y:S06]  /*77500*/  BAR.SYNC.DEFER_BLOCKING 0x0 ;  /* 0x0000000000007b1d */ /* 0x000fec0000010000 */
[----:B--2---:R-:W2:Y:S04]  /*77510*/  LDL.LU R24, [R1+0x354] ;  /* 0x0003540001187983 */ /* 0x004ea80000300800 */
[----:B------:R-:W2:Y:S04]  /*77520*/  LDL.LU R25, [R1+0x35c] ;  /* 0x00035c0001197983 */ /* 0x000ea80000300800 */
[----:B------:R-:W1:Y:S01]  /*77530*/  LDS.128 R196, [R21] ;  /* 0x0000000015c47984 */ /* 0x000e620000000c00 */
[----:B------:R-:W-:Y:S01]  /*77540*/  IMAD.MOV.U32 R34, RZ, RZ, R108 ;  /* 0x000000ffff227224 */ /* 0x000fe200078e006c */
[----:B------:R-:W-:Y:S01]  /*77550*/  MOV R35, R110 ;  /* 0x0000006e00237202 */ /* 0x000fe20000000f00 */
[----:B------:R-:W-:Y:S06]  /*77560*/  BAR.SYNC.DEFER_BLOCKING 0x0 ;  /* 0x0000000000007b1d */ /* 0x000fec0000010000 */
[----:B----4-:R-:W-:Y:S02]  /*77570*/  STSM.16.M88.4 [R0], R32 ;  /* 0x0000002000007844 */ /* 0x010fe40000000200 */
[----:B------:R-:W-:Y:S06]  /*77580*/  BAR.SYNC.DEFER_BLOCKING 0x0 ;  /* 0x0000000000007b1d */ /* 0x000fec0000010000 */
[----:B------:R-:W4:Y:S02]  /*77590*/  LDS.128 R192, [R21] ;  /* 0x0000000015c07984 */ /* 0x000f240000000c00 */
[----:B------:R-:W-:Y:S01]  /*775a0*/  BAR.SYNC.DEFER_BLOCKING 0x0 ;  /* 0x0000000000007b1d */ /* 0x000fe20000010000 */
[----:B------:R-:W-:-:S02]  /*775b0*/  IMAD.MOV.U32 R26, RZ, RZ, R109 ;  /* 0x000000ffff1a7224 */ /* 0x000fc400078e006d */
[----:B------:R-:W-:-:S03]  /*775c0*/  IMAD.MOV.U32 R27, RZ, RZ, R111 ;  /* 0x000000ffff1b7224 */ /* 0x000fc600078e006f */
[----:B---3--:R3:W-:Y:S02]  /*775d0*/  STSM.16.M88.4 [R0], R28 ;  /* 0x0000001c00007844 */ /* 0x0087e40000000200 */
[----:B------:R-:W-:Y:S06]  /*775e0*/  BAR.SYNC.DEFER_BLOCKING 0x0 ;  /* 0x0000000000007b1d */ /* 0x000fec0000010000 */
[----:B---3--:R-:W3:Y:S04]  /*775f0*/  LDL.LU R28, [R1+0xb60] ;  /* 0x000b6000011c7983 */ /* 0x008ee80000300800 */
[----:B------:R-:W3:Y:S04]  /*77600*/  LDL.LU R29, [R1+0xb68] ;  /* 0x000b6800011d7983 */ /* 0x000ee80000300800 */
[----:B------:R-:W3:Y:S04]  /*77610*/  LDL.LU R30, [R1+0x760] ;  /* 0x00076000011e7983 */ /* 0x000ee80000300800 */
[----:B------:R-:W3:Y:S04]  /*77620*/  LDL.LU R31, [R1+0x768] ;  /* 0x00076800011f7983 */ /* 0x000ee80000300800 */
[----:B------:R-:W4:Y:S01]  /*77630*/  LDS.128 R188, [R21] ;  /* 0x0000000015bc7984 */ /* 0x000f220000000c00 */
[----:B------:R-:W-:Y:S06]  /*77640*/  BAR.SYNC.DEFER_BLOCKING 0x0 ;  /* 0x0000000000007b1d */ /* 0x000fec0000010000 */
[----:B--2---:R2:W-:Y:S02]  /*77650*/  STSM.16.M88.4 [R0], R24 ;  /* 0x0000001800007844 */ /* 0x0045e40000000200 */
[----:B------:R-:W-:Y:S06]  /*77660*/  BAR.SYNC.DEFER_BLOCKING 0x0 ;  /* 0x0000000000007b1d */ /* 0x000fec0000010000 */
[----:B--2---:R-:W2:Y:S04]  /*77670*/  LDL.LU R24, [R1+0x360] ;  /* 0x0003600001187983 */ /* 0x004ea80000300800 */
[----:B------:R-:W2:Y:S04]  /*77680*/  LDL.LU R25, [R1+0x368] ;  /* 0x0003680001197983 */ /* 0x000ea80000300800 */
[----:B------:R-:W4:Y:S01]  /*77690*/  LDS.128 R184, [R21] ;  /* 0x0000000015b87984 */ /* 0x000f220000000c00 */
[----:B------:R-:W-:Y:S01]  /*776a0*/  BAR.SYNC.DEFER_BLOCKING 0x0 ;  /* 0x0000000000007b1d */ /* 0x000fe20000010000 */
[----:B------:R-:W-:Y:S01]  /*776b0*/  MOV R26, R112 ;  /* 0x00000070001a7202 */ /* 0x000fe20000000f00 */
[----:B------:R-:W-:-:S04]  /*776c0*/  IMAD.MOV.U32 R27, RZ, RZ, R114 ;  /* 0x000000ffff1b7224 */ /* 0x000fc800078e0072 */
        /* <DEDUP_REMOVED lines=14> */
[----:B------:R-:W-:Y:S01]  /*777b0*/  IMAD.MOV.U32 R26, RZ, RZ, R113 ;  /* 0x000000ffff1a7224 */ /* 0x000fe200078e0071 */
[----:B------:R-:W-:-:S04]  /*777c0*/  MOV R27, R115 ;  /* 0x00000073001b7202 */ /* 0x000fc80000000f00 */
        /* <DEDUP_REMOVED lines=12> */
[----:B------:R-:W4:Y:S04]  /*77890*/  LDL.LU R32, [R1+0xb74] ;  /* 0x000b740001207983 */ /* 0x000f280000300800 */
[----:B------:R-:W4:Y:S04]  /*778a0*/  LDL.LU R33, [R1+0xb7c] ;  /* 0x000b7c0001217983 */ /* 0x000f280000300800 */
[----:B------:R-:W4:Y:S04]  /*778b0*/  LDL.LU R34, [R1+0x774] ;  /* 0x0007740001227983 */ /* 0x000f280000300800 */
[----:B------:R-:W4:Y:S04]  /*778c0*/  LDL.LU R35, [R1+0x77c] ;  /* 0x00077c0001237983 */ /* 0x000f280000300800 */
[----:B------:R-:W1:Y:S01]  /*778d0*/  LDS.128 R168, [R21] ;  /* 0x0000000015a87984 */ /* 0x000e620000000c00 */
[----:B------:R-:W-:Y:S01]  /*778e0*/  BAR.SYNC.DEFER_BLOCKING 0x0 ;  /* 0x0000000000007b1d */ /* 0x000fe20000010000 */
[----:B------:R-:W-:-:S02]  /*778f0*/  IMAD.MOV.U32 R26, RZ, RZ, R116 ;  /* 0x000000ffff1a7224 */ /* 0x000fc400078e0074 */
[----:B------:R-:W-:-:S03]  /*77900*/  IMAD.MOV.U32 R27, RZ, RZ, R118 ;  /* 0x000000ffff1b7224 */ /* 0x000fc600078e0076 */
[----:B------:R-:W4:Y:S04]  /*77910*/  LDL.LU R36, [R1+0x374] ;  /* 0x0003740001247983 */ /* 0x000f280000300800 */
[----:B------:R-:W4:Y:S04]  /*77920*/  LDL.LU R37, [R1+0x37c] ;  /* 0x00037c0001257983 */ /* 0x000f280000300800 */
[----:B---3--:R-:W-:Y:S01]  /*77930*/  STSM.16.M88.4 [R0], R28 ;  /* 0x0000001c00007844 */ /* 0x008fe20000000200 */
[----:B------:R-:W-:Y:S06]  /*77940*/  BAR.SYNC.DEFER_BLOCKING 0x0 ;  /* 0x0000000000007b1d */ /* 0x000fec0000010000 */
[----:B------:R-:W3:Y:S02]  /*77950*/  LDS.128 R28, [R21] ;  /* 0x00000000151c7984 */ /* 0x000ee40000000c00 */
[----:B------:R-:W-:Y:S06]  /*77960*/  BAR.SYNC.DEFER_BLOCKING 0x0 ;  /* 0x0000000000007b1d */ /* 0x000fec0000010000 */
[----:B--2---:R-:W-:Y:S02]  /*77970*/  STSM.16.M88.4 [R0], R24 ;  /* 0x0000001800007844 */ /* 0x004fe40000000200 */
[----:B------:R-:W-:Y:S06]  /*77980*/  BAR.SYNC.DEFER_BLOCKING 0x0 ;  /* 0x0000000000007b1d */ /* 0x000fec0000010000 */
[----:B------:R-:W2:Y:S02]  /*77990*/  LDS.128 R24, [R21] ;  /* 0x0000000015187984 */ /* 0x000ea40000000c00 */
[----:B------:R-:W-:Y:S06]  /*779a0*/  BAR.SYNC.DEFER_BLOCKING 0x0 ;  /* 0x0000000000007b1d */ /* 0x000fec0000010000 */
[----:B----4-:R4:W-:Y:S02]  /*779b0*/  STSM.16.M88.4 [R0], R32 ;  /* 0x0000002000007844 */ /* 0x0109e40000000200 */
[----:B------:R-:W-:Y:S06]  /*779c0*/  BAR.SYNC.DEFER_BLOCKING 0x0 ;  /* 0x0000000000007b1d */ /* 0x000fec0000010000 */
[----:B----4-:R-:W4:Y:S04]  /*779d0*/  LDL.LU R32, [R1+0xb80] ;  /* 0x000b800001207983 */ /* 0x010f280000300800 */
[----:B------:R-:W4:Y:S04]  /*779e0*/  LDL.LU R33, [R1+0xb88] ;  /* 0x000b880001217983 */ /* 0x000f280000300800 */
[----:B------:R-:W4:Y:S04]  /*779f0*/  LDL.LU R34, [R1+0x780] ;  /* 0x0007800001227983 */ /* 0x000f280000300800 */
[----:B------:R-:W4:Y:S04]  /*77a00*/  LDL.LU R35, [R1+0x788] ;  /* 0x0007880001237983 */ /* 0x000f280000300800 */
[----:B------:R-:W3:Y:S04]  /*77a10*/  LDL.LU R44, [R1+0x380] ;  /* 0x00038000012c7983 */ /* 0x000ee80000300800 */
[----:B------:R-:W3:Y:S04]  /*77a20*/  LDL.LU R45, [R1+0x388] ;  /* 0x00038800012d7983 */ /* 0x000ee80000300800 */
[----:B------:R-:W2:Y:S04]  /*77a30*/  LDL.LU R48, [R1+0xb84] ;  /* 0x000b840001307983 */ /* 0x000ea80000300800 */
[----:B------:R-:W2:Y:S04]  /*77a40*/  LDL.LU R49, [R1+0xb8c] ;  /* 0x000b8c0001317983 */ /* 0x000ea80000300800 */
[----:B------:R-:W2:Y:S04]  /*77a50*/  LDL.LU R50, [R1+0x784] ;  /* 0x0007840001327983 */ /* 0x000ea80000300800 */
[----:B------:R-:W2:Y:S04]  /*77a60*/  LDL.LU R51, [R1+0x78c] ;  /* 0x00078c0001337983 */ /* 0x000ea80000300800 */
[----:B------:R-:W1:Y:S01]  /*77a70*/  LDS.128 R40, [R21] ;  /* 0x0000000015287984 */ /* 0x000e620000000c00 */
[----:B------:R-:W-:Y:S01]  /*77a80*/  MOV R38, R117 ;  /* 0x0000007500267202 */ /* 0x000fe20000000f00 */
[----:B------:R-:W-:Y:S01]  /*77a90*/  IMAD.MOV.U32 R39, RZ, RZ, R119 ;  /* 0x000000ffff277224 */ /* 0x000fe200078e0077 */
[----:B------:R-:W-:Y:S01]  /*77aa0*/  BAR.SYNC.DEFER_BLOCKING 0x0 ;  /* 0x0000000000007b1d */ /* 0x000fe20000010000 */
[----:B------:R-:W-:Y:S01]  /*77ab0*/  IMAD.MOV.U32 R46, RZ, RZ, R120 ;  /* 0x000000ffff2e7224 */ /* 0x000fe200078e0078 */
[----:B------:R-:W-:-:S04]  /*77ac0*/  MOV R47, R122 ;  /* 0x0000007a002f7202 */ /* 0x000fc80000000f00 */
[----:B------:R-:W2:Y:S04]  /*77ad0*/  LDL.LU R52, [R1+0x384] ;  /* 0x0003840001347983 */ /* 0x000ea80000300800 */
[----:B------:R-:W2:Y:S04]  /*77ae0*/  LDL.LU R53, [R1+0x38c] ;  /* 0x00038c0001357983 */ /* 0x000ea80000300800 */
[----:B------:R-:W-:Y:S01]  /*77af0*/  STSM.16.M88.4 [R0], R36 ;  /* 0x0000002400007844 */ /* 0x000fe20000000200 */
[----:B------:R-:W-:Y:S06]  /*77b00*/  BAR.SYNC.DEFER_BLOCKING 0x0 ;  /* 0x0000000000007b1d */ /* 0x000fec0000010000 */
[----:B------:R-:W1:Y:S02]  /*77b10*/  LDS.128 R36, [R21] ;  /* 0x0000000015247984 */ /* 0x000e640000000c00 */
[----:B------:R-:W-:Y:S06]  /*77b20*/  BAR.SYNC.DEFER_BLOCKING 0x0 ;  /* 0x0000000000007b1d */ /* 0x000fec0000010000 */
[----:B----4-:R-:W-:Y:S02]  /*77b30*/  STSM.16.M88.4 [R0], R32 ;  /* 0x0000002000007844 */ /* 0x010fe40000000200 */
[----:B------:R-:W-:Y:S06]  /*77b40*/  BAR.SYNC.DEFER_BLOCKING 0x0 ;  /* 0x0000000000007b1d */ /* 0x000fec0000010000 */
[----:B------:R-:W4:Y:S02]  /*77b50*/  LDS.128 R32, [R21] ;  /* 0x0000000015207984 */ /* 0x000f240000000c00 */
[----:B------:R-:W-:Y:S06]  /*77b60*/  BAR.SYNC.DEFER_BLOCKING 0x0 ;  /* 0x0000000000007b1d */ /* 0x000fec0000010000 */
[----:B---3--:R-:W-:Y:S02]  /*77b70*/  STSM.16.M88.4 [R0], R44 ;  /* 0x0000002c00007844 */ /* 0x008fe40000000200 */
[----:B------:R-:W-:Y:S06]  /*77b80*/  BAR.SYNC.DEFER_BLOCKING 0x0 ;  /* 0x0000000000007b1d */ /* 0x000fec0000010000 */
[----:B------:R-:W3:Y:S02]  /*77b90*/  LDS.128 R44, [R21] ;  /* 0x00000000152c7984 */ /* 0x000ee40000000c00 */
        /* <DEDUP_REMOVED lines=9> */
[----:B------:R-:W3:Y:S04]  /*77c30*/  LDL.LU R64, [R1+0xb94] ;  /* 0x000b940001407983 */ /* 0x000ee80000300800 */
[----:B------:R-:W3:Y:S04]  /*77c40*/  LDL.LU R65, [R1+0xb9c] ;  /* 0x000b9c0001417983 */ /* 0x000ee80000300800 */
[----:B------:R-:W3:Y:S04]  /*77c50*/  LDL.LU R66, [R1+0x794] ;  /* 0x0007940001427983 */ /* 0x000ee80000300800 */
[----:B------:R-:W3:Y:S04]  /*77c60*/  LDL.LU R67, [R1+0x79c] ;  /* 0x00079c0001437983 */ /* 0x000ee80000300800 */
[----:B------:R-:W1:Y:S01]  /*77c70*/  LDS.128 R56, [R21] ;  /* 0x0000000015387984 */ /* 0x000e620000000c00 */
[----:B------:R-:W-:-:S02]  /*77c80*/  IMAD.MOV.U32 R54, RZ, RZ, R121 ;  /* 0x000000ffff367224 */ /* 0x000fc400078e0079 */
[----:B------:R-:W-:Y:S01]  /*77c90*/  IMAD.MOV.U32 R55, RZ, RZ, R123 ;  /* 0x000000ffff377224 */ /* 0x000fe200078e007b */
[----:B------:R-:W-:Y:S01]  /*77ca0*/  BAR.SYNC.DEFER_BLOCKING 0x0 ;  /* 0x0000000000007b1d */ /* 0x000fe20000010000 */
[----:B------:R-:W-:Y:S01]  /*77cb0*/  MOV R62, R124 ;  /* 0x0000007c003e7202 */ /* 0x000fe20000000f00 */
[----:B------:R-:W-:-:S04]  /*77cc0*/  IMAD.MOV.U32 R63, RZ, RZ, R126 ;  /* 0x000000ffff3f7224 */ /* 0x000fc800078e007e */
[----:B------:R-:W3:Y:S04]  /*77cd0*/  LDL.LU R68, [R1+0x394] ;  /* 0x0003940001447983 */ /* 0x000ee80000300800 */
[----:B------:R-:W3:Y:S04]  /*77ce0*/  LDL.LU R69, [R1+0x39c] ;  /* 0x00039c0001457983 */ /* 0x000ee80000300800 */
[----:B------:R-:W-:Y:S01]  /*77cf0*/  STSM.16.M88.4 [R0], R52 ;  /* 0x0000003400007844 */ /* 0x000fe20000000200 */
[----:B------:R-:W-:Y:S06]  /*77d00*/  BAR.SYNC.DEFER_BLOCKING 0x0 ;  /* 0x0000000000007b1d */ /* 0x000fec0000010000 */
[----:B------:R-:W1:Y:S02]  /*77d10*/  LDS.128 R52, [R21] ;  /* 0x0000000015347984 */ /* 0x000e640000000c00 */
[----:B------:R-:W-:Y:S06]  /*77d20*/  BAR.SYNC.DEFER_BLOCKING 0x0 ;  /* 0x0000000000007b1d */ /* 0x000fec0000010000 */
[----:B--2---:R-:W-:Y:S02]  /*77d30*/  STSM.16.M88.4 [R0], R48 ;  /* 0x0000003000007844 */ /* 0x004fe40000000200 */
[----:B------:R-:W-:Y:S06]  /*77d40*/  BAR.SYNC.DEFER_BLOCKING 0x0 ;  /* 0x0000000000007b1d */ /* 0x000fec0000010000 */
[----:B------:R-:W2:Y:S02]  /*77d50*/  LDS.128 R48, [R21] ;  /* 0x0000000015307984 */ /* 0x000ea40000000c00 */
[----:B------:R-:W-:Y:S06]  /*77d60*/  BAR.SYNC.DEFER_BLOCKING 0x0 ;  /* 0x0000000000007b1d */ /* 0x000fec0000010000 */
[----:B----4-:R-:W-:Y:S02]  /*77d70*/  STSM.16.M88.4 [R0], R60 ;  /* 0x0000003c00007844 */ /* 0x010fe40000000200 */
[----:B------:R-:W-:Y:S06]  /*77d80*/  BAR.SYNC.DEFER_BLOCKING 0x0 ;  /* 0x0000000000007b1d */ /* 0x000fec0000010000 */
[----:B------:R-:W4:Y:S02]  /*77d90*/  LDS.128 R60, [R21] ;  /* 0x00000000153c7984 */ /* 0x000f240000000c00 */
[----:B------:R-:W-:Y:S06]  /*77da0*/  BAR.SYNC.DEFER_BLOCKING 0x0 ;  /* 0x0000000000007b1d */ /* 0x000fec0000010000 */
[----:B---3--:R3:W-:Y:S02]  /*77db0*/  STSM.16.M88.4 [R0], R64 ;  /* 0x0000004000007844 */ /* 0x0087e40000000200 */
[----:B------:R-:W-:Y:S06]  /*77dc0*/  BAR.SYNC.DEFER_BLOCKING 0x0 ;  /* 0x0000000000007b1d */ /* 0x000fec0000010000 */
[----:B---3--:R-:W3:Y:S04]  /*77dd0*/  LDL.LU R64, [R1+0xba0] ;  /* 0x000ba00001407983 */ /* 0x008ee80000300800 */
[----:B------:R-:W3:Y:S04]  /*77de0*/  LDL.LU R65, [R1+0xba8] ;  /* 0x000ba80001417983 */ /* 0x000ee80000300800 */
[----:B------:R-:W3:Y:S04]  /*77df0*/  LDL.LU R66, [R1+0x7a0] ;  /* 0x0007a00001427983 */ /* 0x000ee80000300800 */
[----:B------:R-:W3:Y:S04]  /*77e00*/  LDL.LU R67, [R1+0x7a8] ;  /* 0x0007a80001437983 */ /* 0x000ee80000300800 */
[----:B------:R-:W2:Y:S04]  /*77e10*/  LDL.LU R76, [R1+0x3a0] ;  /* 0x0003a000014c7983 */ /* 0x000ea80000300800 */
[----:B------:R-:W2:Y:S04]  /*77e20*/  LDL.LU R77, [R1+0x3a8] ;  /* 0x0003a800014d7983 */ /* 0x000ea80000300800 */
[----:B------:R-:W4:Y:S04]  /*77e30*/  LDL.LU R80, [R1+0xba4] ;  /* 0x000ba40001507983 */ /* 0x000f280000300800 */
[----:B------:R-:W4:Y:S04]  /*77e40*/  LDL.LU R81, [R1+0xbac] ;  /* 0x000bac0001517983 */ /* 0x000f280000300800 */
[----:B------:R-:W4:Y:S04]  /*77e50*/  LDL.LU R82, [R1+0x7a4] ;  /* 0x0007a40001527983 */ /* 0x000f280000300800 */
[----:B------:R-:W4:Y:S04]  /*77e60*/  LDL.LU R83, [R1+0x7ac] ;  /* 0x0007ac0001537983 */ /* 0x000f280000300800 */
[----:B------:R-:W1:Y:S01]  /*77e70*/  LDS.128 R72, [R21] ;  /* 0x0000000015487984 */ /* 0x000e620000000c00 */
[----:B------:R-:W-:Y:S01]  /*77e80*/  IMAD.MOV.U32 R70, RZ, RZ, R125 ;  /* 0x000000ffff467224 */ /* 0x000fe200078e007d */
[----:B------:R-:W-:Y:S01]  /*77e90*/  MOV R71, R127 ;  /* 0x0000007f00477202 */ /* 0x000fe20000000f00 */
[----:B------:R-:W-:Y:S01]  /*77ea0*/  BAR.SYNC.DEFER_BLOCKING 0x0 ;  /* 0x0000000000007b1d */ /* 0x000fe20000010000 */
[----:B------:R-:W-:-:S02]  /*77eb0*/  IMAD.MOV.U32 R78, RZ, RZ, R128 ;  /* 0x000000ffff4e7224 */ /* 0x000fc400078e0080 */
[----:B------:R-:W-:-:S03]  /*77ec0*/  IMAD.MOV.U32 R79, RZ, RZ, R130 ;  /* 0x000000ffff4f7224 */ /* 0x000fc600078e0082 */
[----:B------:R-:W4:Y:S04]  /*77ed0*/  LDL.LU R84, [R1+0x3a4] ;  /* 0x0003a40001547983 */ /* 0x000f280000300800 */
[----:B------:R-:W4:Y:S04]  /*77ee0*/  LDL.LU R85, [R1+0x3ac] ;  /* 0x0003ac0001557983 */ /* 0x000f280000300800 */
[----:B------:R-:W-:Y:S01]  /*77ef0*/  STSM.16.M88.4 [R0], R68 ;  /* 0x0000004400007844 */ /* 0x000fe20000000200 */
[----:B------:R-:W-:Y:S06]  /*77f00*/  BAR.SYNC.DEFER_BLOCKING 0x0 ;  /* 0x0000000000007b1d */ /* 0x000fec0000010000 */
[----:B------:R-:W1:Y:S02]  /*77f10*/  LDS.128 R68, [R21] ;  /* 0x0000000015447984 */ /* 0x000e640000000c00 */
[----:B------:R-:W-:Y:S06]  /*77f20*/  BAR.SYNC.DEFER_BLOCKING 0x0 ;  /* 0x0000000000007b1d */ /* 0x000fec0000010000 */
[----:B---3--:R-:W-:Y:S02]  /*77f30*/  STSM.16.M88.4 [R0], R64 ;  /* 0x0000004000007844 */ /* 0x008fe40000000200 */
        /* <DEDUP_REMOVED lines=94> */
[----:B------:R-:W-:Y:S01]  /*78520*/  BAR.SYNC.DEFER_BLOCKING 0x0 ;  /* 0x0000000000007b1d */ /* 0x000fe20000010000 */
[----:B------:R-:W-:-:S05]  /*78530*/  MOV R134, R141 ;  /* 0x0000008d00867202 */ /* 0x000fca0000000f00 */
        /* <DEDUP_REMOVED lines=8> */
[----:B----4-:R4:W-:Y:S01]  /*785c0*/  STSM.16.M88.4 [R0], R128 ;  /* 0x0000008000007844 */ /* 0x0109e20000000200 */
[----:B------:R-:W-:-:S02]  /*785d0*/  IMAD.MOV.U32 R142, RZ, RZ, R144 ;  /* 0x000000ffff8e7224 */ /* 0x000fc400078e0090 */
[----:B------:R-:W-:Y:S01]  /*785e0*/  IMAD.MOV.U32 R135, RZ, RZ, R143 ;  /* 0x000000ffff877224 */ /* 0x000fe200078e008f */
        /* <DEDUP_REMOVED lines=10> */
[----:B------:R-:W2:Y:S04]  /*78690*/  LDL.LU R156, [R1+0x3e4] ;  /* 0x0003e400019c7983 */ /* 0x000ea80000300800 */
[----:B------:R-:W2:Y:S01]  /*786a0*/  LDL.LU R157, [R1+0x3ec] ;  /* 0x0003ec00019d7983 */ /* 0x000ea20000300800 */
[----:B------:R-:W-:Y:S01]  /*786b0*/  IMAD.MOV.U32 R158, RZ, RZ, R145 ;  /* 0x000000ffff9e7224 */ /* 0x000fe200078e0091 */
[----:B------:R-:W-:-:S02]  /*786c0*/  MOV R143, R146 ;  /* 0x00000092008f7202 */ /* 0x000fc40000000f00 */
[----:B------:R-:W2:Y:S01]  /*786d0*/  LDL.LU R144, [R1+0xbf0] ;  /* 0x000bf00001907983 */ /* 0x000ea20000300800 */
[----:B------:R-:W-:-:S03]  /*786e0*/  IMAD.MOV.U32 R159, RZ, RZ, R147 ;  /* 0x000000ffff9f7224 */ /* 0x000fc600078e0093 */
[----:B------:R-:W2:Y:S04]  /*786f0*/  LDL.LU R145, [R1+0xbf8] ;  /* 0x000bf80001917983 */ /* 0x000ea80000300800 */
[----:B------:R-:W2:Y:S04]  /*78700*/  LDL.LU R146, [R1+0x7f0] ;  /* 0x0007f00001927983 */ /* 0x000ea80000300800 */
[----:B------:R-:W2:Y:S01]  /*78710*/  LDL.LU R147, [R1+0x7f8] ;  /* 0x0007f80001937983 */ /* 0x000ea20000300800 */
[----:B------:R-:W-:Y:S06]  /*78720*/  BAR.SYNC.DEFER_BLOCKING 0x0 ;  /* 0x0000000000007b1d */ /* 0x000fec0000010000 */
[----:B------:R-:W2:Y:S04]  /*78730*/  LDL.LU R160, [R1+0x3f0] ;  /* 0x0003f00001a07983 */ /* 0x000ea80000300800 */
[----:B------:R-:W2:Y:S04]  /*78740*/  LDL.LU R161, [R1+0x3f8] ;  /* 0x0003f80001a17983 */ /* 0x000ea80000300800 */
[----:B------:R-:W2:Y:S04]  /*78750*/  LDL.LU R164, [R1+0xbf4] ;  /* 0x000bf40001a47983 */ /* 0x000ea80000300800 */
[----:B------:R-:W2:Y:S04]  /*78760*/  LDL.LU R165, [R1+0xbfc] ;  /* 0x000bfc0001a57983 */ /* 0x000ea80000300800 */
[----:B------:R-:W1:Y:S01]  /*78770*/  LDS.128 R136, [R21] ;  /* 0x0000000015887984 */ /* 0x000e620000000c00 */
[----:B------:R-:W-:Y:S06]  /*78780*/  BAR.SYNC.DEFER_BLOCKING 0x0 ;  /* 0x0000000000007b1d */ /* 0x000fec0000010000 */
[----:B------:R-:W2:Y:S04]  /*78790*/  LDL.LU R166, [R1+0x7f4] ;  /* 0x0007f40001a67983 */ /* 0x000ea80000300800 */
[----:B------:R-:W2:Y:S01]  /*787a0*/  LDL.LU R167, [R1+0x7fc] ;  /* 0x0007fc0001a77983 */ /* 0x000ea20000300800 */
[----:B------:R-:W-:Y:S01]  /*787b0*/  MOV R162, R148 ;  /* 0x0000009400a27202 */ /* 0x000fe20000000f00 */
[----:B------:R-:W-:Y:S01]  /*787c0*/  IMAD.MOV.U32 R163, RZ, RZ, R150 ;  /* 0x000000ffffa37224 */ /* 0x000fe200078e0096 */
[----:B------:R-:W-:Y:S01]  /*787d0*/  ISETP.GE.AND P5, PT, R8, R13, PT ;  /* 0x0000000d0800720c */ /* 0x000fe20003fa6270 */
[----:B------:R-:W2:Y:S04]  /*787e0*/  LDL.LU R23, [R1+0x800] ;  /* 0x0008000001177983 */ /* 0x000ea80000300800 */
[----:B------:R-:W2:Y:S04]  /*787f0*/  LDL.LU R12, [R1+0x1438] ;  /* 0x00143800010c7983 */ /* 0x000ea80000300800 */
[----:B------:R-:W-:Y:S01]  /*78800*/  STSM.16.M88.4 [R0], R132 ;  /* 0x0000008400007844 */ /* 0x000fe20000000200 */
[----:B------:R-:W-:Y:S06]  /*78810*/  BAR.SYNC.DEFER_BLOCKING 0x0 ;  /* 0x0000000000007b1d */ /* 0x000fec0000010000 */
[----:B------:R-:W2:Y:S04]  /*78820*/  LDL.LU R13, [R1+0x400] ;  /* 0x00040000010d7983 */ /* 0x000ea80000300800 */
[----:B------:R-:W1:Y:S01]  /*78830*/  LDS.128 R132, [R21] ;  /* 0x0000000015847984 */ /* 0x000e620000000c00 */
        /* <DEDUP_REMOVED lines=13> */
[----:B------:R-:W-:Y:S02]  /*78910*/  STSM.16.M88.4 [R0], R156 ;  /* 0x0000009c00007844 */ /* 0x000fe40000000200 */
        /* <DEDUP_REMOVED lines=11> */
[----:B------:R1:W-:Y:S04]  /*789d0*/  STSM.16.M88.4 [R0], R164 ;  /* 0x000000a400007844 */ /* 0x0003e80000000200 */
[----:B-1----:R-:W4:Y:S04]  /*789e0*/  LDL.LU R164, [R1+0x3f4] ;  /* 0x0003f40001a47983 */ /* 0x002f280000300800 */
[----:B------:R-:W4:Y:S04]  /*789f0*/  LDL.LU R165, [R1+0x3fc] ;  /* 0x0003fc0001a57983 */ /* 0x000f280000300800 */
[----:B------:R-:W3:Y:S04]  /*78a00*/  LDL.LU R19, [R1] ;  /* 0x0000000001137983 */ /* 0x000ee80000300800 */
[----:B------:R-:W2:Y:S04]  /*78a10*/  LDL.LU R18, [R1+0xc04] ;  /* 0x000c040001127983 */ /* 0x000ea80000300800 */
[----:B------:R-:W2:Y:S01]  /*78a20*/  LDL.LU R15, [R1+0x128c] ;  /* 0x00128c00010f7983 */ /* 0x000ea20000300800 */
[----:B------:R-:W-:Y:S01]  /*78a30*/  IMAD.MOV.U32 R166, RZ, RZ, R149 ;  /* 0x000000ffffa67224 */ /* 0x000fe200078e0095 */
[----:B------:R-:W-:Y:S01]  /*78a40*/  MOV R167, R151 ;  /* 0x0000009700a77202 */ /* 0x000fe20000000f00 */
[----:B------:R-:W-:Y:S01]  /*78a50*/  BAR.SYNC.DEFER_BLOCKING 0x0 ;  /* 0x0000000000007b1d */ /* 0x000fe20000010000 */
[----:B------:R-:W-:Y:S01]  /*78a60*/  ISETP.LT.AND P5, PT, R7, UR6, !P5 ;  /* 0x0000000607007c0c */ /* 0x000fe2000efa1270 */
[----:B------:R-:W-:-:S04]  /*78a70*/  IMAD.WIDE R228, R14, 0x4, R2 ;  /* 0x000000040ee47825 */ /* 0x000fc800078e0202 */
[----:B------:R-:W-:Y:S01]  /*78a80*/  ULDC.64 UR6, c[0x0][0x228] ;  /* 0x00008a0000067ab9 */ /* 0x000fe20000000a00 */
[----:B------:R-:W2:Y:S04]  /*78a90*/  LDL.LU R17, [R1+0x804] ;  /* 0x0008040001117983 */ /* 0x000ea80000300800 */
[----:B------:R-:W1:Y:S01]  /*78aa0*/  LDS.128 R148, [R21] ;  /* 0x0000000015947984 */ /* 0x000e620000000c00 */
[----:B------:R-:W-:Y:S06]  /*78ab0*/  BAR.SYNC.DEFER_BLOCKING 0x0 ;  /* 0x0000000000007b1d */ /* 0x000fec0000010000 */
[----:B----4-:R4:W-:Y:S02]  /*78ac0*/  STSM.16.M88.4 [R0], R164 ;  /* 0x000000a400007844 */ /* 0x0109e40000000200 */
[----:B------:R-:W-:Y:S06]  /*78ad0*/  BAR.SYNC.DEFER_BLOCKING 0x0 ;  /* 0x0000000000007b1d */ /* 0x000fec0000010000 */
[----:B------:R1:W-:Y:S01]  /*78ae0*/  @P5 STG.E desc[UR4][R228.64], R16 ;  /* 0x00000010e4005986 */ /* 0x0003e2000c101904 */
[----:B------:R-:W-:Y:S01]  /*78af0*/  ISETP.GE.AND P5, PT, R7, UR7, PT ;  /* 0x0000000707007c0c */ /* 0x000fe2000bfa6270 */
[----:B----4-:R-:W-:Y:S01]  /*78b00*/  IMAD.WIDE R164, R14, 0x4, R4 ;  /* 0x000000040ea47825 */ /* 0x010fe200078e0204 */
[----:B------:R-:W-:-:S02]  /*78b10*/  ULDC UR7, c[0x0][0x228] ;  /* 0x00008a0000077ab9 */ /* 0x000fc40000000800 */
[----:B------:R-:W-:Y:S01]  /*78b20*/  ISETP.LT.AND P5, PT, R9, UR6, !P5 ;  /* 0x0000000609007c0c */ /* 0x000fe2000efa1270 */
[----:B-1----:R-:W4:Y:S04]  /*78b30*/  LDL.LU R16, [R1+0x404] ;  /* 0x0004040001107983 */ /* 0x002f280000300800 */
[----:B------:R-:W4:Y:S08]  /*78b40*/  LDL.LU R14, [R1+0xf50] ;  /* 0x000f5000010e7983 */ /* 0x000f300000300800 */
[----:B------:R1:W-:Y:S04]  /*78b50*/  @P5 STG.E desc[UR4][R164.64], R23 ;  /* 0x00000017a4005986 */ /* 0x0003e8000c101904 */
[----:B------:R-:W4:Y:S01]  /*78b60*/  LDL.LU R231, [R1+0x4] ;  /* 0x0000040001e77983 */ /* 0x000f220000300800 */
[----:B-1----:R-:W-:-:S05]  /*78b70*/  VIADD R23, R7, 0x1 ;  /* 0x0000000107177836 */ /* 0x002fca0000000000 */
[----:B------:R-:W-:-:S04]  /*78b80*/  ISETP.GE.AND P5, PT, R23, UR9, PT ;  /* 0x0000000917007c0c */ /* 0x000fc8000bfa6270 */
[----:B------:R-:W-:Y:S01]  /*78b90*/  ISETP.LT.AND P6, PT, R8, UR7, !P5 ;  /* 0x0000000708007c0c */ /* 0x000fe2000efc1270 */
[----:B------:R-:W-:Y:S01]  /*78ba0*/  IMAD.WIDE R164, R12, 0x4, R2 ;  /* 0x000000040ca47825 */ /* 0x000fe200078e0202 */
[----:B------:R-:W-:Y:S01]  /*78bb0*/  ISETP.LT.AND P5, PT, R9, UR8, !P5 ;  /* 0x0000000809007c0c */ /* 0x000fe2000efa1270 */
[----:B------:R-:W-:Y:S01]  /*78bc0*/  ULDC UR7, c[0x0][0x22c] ;  /* 0x00008b0000077ab9 */ /* 0x000fe20000000800 */
[----:B------:R-:W-:Y:S01]  /*78bd0*/  ULDC UR8, c[0x0][0x228] ;  /* 0x00008a0000087ab9 */ /* 0x000fe20000000800 */
[----:B------:R-:W-:-:S08]  /*78be0*/  VIADD R23, R7, 0x2 ;  /* 0x0000000207177836 */ /* 0x000fd00000000000 */
[----:B------:R1:W-:Y:S02]  /*78bf0*/  @P6 STG.E desc[UR4][R164.64], R13 ;  /* 0x0000000da4006986 */ /* 0x0003e4000c101904 */
[----:B-1----:R-:W-:Y:S02]  /*78c00*/  IMAD.WIDE R164, R12, 0x4, R4 ;  /* 0x000000040ca47825 */ /* 0x002fe400078e0204 */
[----:B------:R-:W4:Y:S04]  /*78c10*/  LDL.LU R13, [R1+0xc08] ;  /* 0x000c0800010d7983 */ /* 0x000f280000300800 */
[----:B------:R-:W4:Y:S04]  /*78c20*/  LDL.LU R12, [R1+0xf54] ;  /* 0x000f5400010c7983 */ /* 0x000f280000300800 */
[----:B---3--:R2:W-:Y:S01]  /*78c30*/  @P5 STG.E desc[UR4][R164.64], R19 ;  /* 0x00000013a4005986 */ /* 0x0085e2000c101904 */
[----:B------:R-:W-:Y:S01]  /*78c40*/  ISETP.GE.AND P5, PT, R23, UR7, PT ;  /* 0x0000000717007c0c */ /* 0x000fe2000bfa6270 */
[----:B------:R-:W-:-:S02]  /*78c50*/  ULDC UR7, c[0x0][0x228] ;  /* 0x00008a0000077ab9 */ /* 0x000fc40000000800 */
[----:B------:R-:W3:Y:S01]  /*78c60*/  LDL.LU R230, [R1+0x808] ;  /* 0x0008080001e67983 */ /* 0x000ee20000300800 */
[----:B------:R-:W-:Y:S01]  /*78c70*/  ISETP.LT.AND P6, PT, R8, UR8, !P5 ;  /* 0x0000000808007c0c */ /* 0x000fe2000efc1270 */
[----:B------:R-:W-:Y:S02]  /*78c80*/  ULDC UR8, c[0x0][0x228] ;  /* 0x00008a0000087ab9 */ /* 0x000fe40000000800 */
[----:B------:R-:W3:Y:S01]  /*78c90*/  LDL.LU R20, [R1+0x408] ;  /* 0x0004080001147983 */ /* 0x000ee20000300800 */
[----:B--2---:R-:W-:-:S09]  /*78ca0*/  IMAD.WIDE R164, R15, 0x4, R2 ;  /* 0x000000040fa47825 */ /* 0x004fd200078e0202 */
[----:B------:R1:W-:Y:S02]  /*78cb0*/  @P6 STG.E desc[UR4][R164.64], R18 ;  /* 0x00000012a4006986 */ /* 0x0003e4000c101904 */
[----:B-1----:R-:W-:Y:S02]  /*78cc0*/  IMAD.WIDE R164, R15, 0x4, R4 ;  /* 0x000000040fa47825 */ /* 0x002fe400078e0204 */
[----:B------:R-:W2:Y:S01]  /*78cd0*/  LDL.LU R15, [R1+0xf58] ;  /* 0x000f5800010f7983 */ /* 0x000ea20000300800 */
[----:B------:R-:W-:Y:S01]  /*78ce0*/  ISETP.LT.AND P5, PT, R9, UR7, !P5 ;  /* 0x0000000709007c0c */ /* 0x000fe2000efa1270 */
[----:B------:R-:W-:Y:S01]  /*78cf0*/  ULDC UR7, c[0x0][0x22c] ;  /* 0x00008b0000077ab9 */ /* 0x000fe20000000800 */
[----:B------:R-:W-:Y:S01]  /*78d00*/  IADD3 R23, R7, 0x3, RZ ;  /* 0x0000000307177810 */ /* 0x000fe20007ffe0ff */
[----:B------:R-:W2:Y:S04]  /*78d10*/  LDL.LU R19, [R1+0x8] ;  /* 0x0000080001137983 */ /* 0x000ea80000300800 */
[----:B------:R-:W2:Y:S06]  /*78d20*/  LDL.LU R18, [R1+0xf5c] ;  /* 0x000f5c0001127983 */ /* 0x000eac0000300800 */
[----:B------:R4:W-:Y:S01]  /*78d30*/  @P5 STG.E desc[UR4][R164.64], R17 ;  /* 0x00000011a4005986 */ /* 0x0009e2000c101904 */
[----:B------:R-:W-:Y:S01]  /*78d40*/  ISETP.GE.AND P5, PT, R23, UR7, PT ;  /* 0x0000000717007c0c */ /* 0x000fe2000bfa6270 */
[----:B------:R-:W-:-:S03]  /*78d50*/  ULDC UR7, c[0x0][0x228] ;  /* 0x00008a0000077ab9 */ /* 0x000fc60000000800 */
[----:B------:R-:W-:Y:S01]  /*78d60*/  ISETP.LT.AND P6, PT, R8, UR8, !P5 ;  /* 0x0000000808007c0c */ /* 0x000fe2000efc1270 */
[----:B------:R-:W-:Y:S01]  /*78d70*/  VIADD R23, R7, 0x4 ;  /* 0x0000000407177836 */ /* 0x000fe20000000000 */
[----:B------:R-:W-:Y:S01]  /*78d80*/  ISETP.LT.AND P5, PT, R9, UR7, !P5 ;  /* 0x0000000709007c0c */ /* 0x000fe2000efa1270 */
[----:B------:R-:W-:Y:S01]  /*78d90*/  ULDC.64 UR8, c[0x0][0x228] ;  /* 0x00008a0000087ab9 */ /* 0x000fe20000000a00 */
[----:B------:R-:W-:Y:S01]  /*78da0*/  ULDC UR7, c[0x0][0x228] ;  /* 0x00008a0000077ab9 */ /* 0x000fe20000000800 */
[----:B----4-:R-:W-:-:S08]  /*78db0*/  IMAD.WIDE R164, R14, 0x4, R2 ;  /* 0x000000040ea47825 */ /* 0x010fd000078e0202 */
[----:B------:R1:W-:Y:S02]  /*78dc0*/  @P6 STG.E desc[UR4][R164.64], R16 ;  /* 0x00000010a4006986 */ /* 0x0003e4000c101904 */
[----:B-1----:R-:W-:Y:S02]  /*78dd0*/  IMAD.WIDE R164, R14, 0x4, R4 ;  /* 0x000000040ea47825 */ /* 0x002fe400078e0204 */
[----:B------:R-:W4:Y:S04]  /*78de0*/  LDL.LU R16, [R1+0xc0c] ;  /* 0x000c0c0001107983 */ /* 0x000f280000300800 */
[----:B------:R1:W-:Y:S01]  /*78df0*/  @P5 STG.E desc[UR4][R164.64], R231 ;  /* 0x000000e7a4005986 */ /* 0x0003e2000c101904 */
[----:B------:R-:W-:-:S03]  /*78e00*/  ISETP.GE.AND P5, PT, R23, UR9, PT ;  /* 0x0000000917007c0c */ /* 0x000fc6000bfa6270 */
[----:B------:R-:W4:Y:S01]  /*78e10*/  LDL.LU R17, [R1+0x80c] ;  /* 0x00080c0001117983 */ /* 0x000f220000300800 */
[----:B------:R-:W-:Y:S01]  /*78e20*/  ISETP.LT.AND P6, PT, R8, UR7, !P5 ;  /* 0x0000000708007c0c */ /* 0x000fe2000efc1270 */
[----:B------:R-:W-:Y:S01]  /*78e30*/  VIADD R23, R7, 0x5 ;  /* 0x0000000507177836 */ /* 0x000fe20000000000 */
[----:B------:R-:W-:Y:S01]  /*78e40*/  ISETP.LT.AND P5, PT, R9, UR8, !P5 ;  /* 0x0000000809007c0c */ /* 0x000fe2000efa1270 */
[----:B------:R-:W4:Y:S01]  /*78e50*/  LDL.LU R14, [R1+0xf60] ;  /* 0x000f6000010e7983 */ /* 0x000f220000300800 */
[----:B------:R-:W-:Y:S01]  /*78e60*/  ULDC.64 UR8, c[0x0][0x228] ;  /* 0x00008a0000087ab9 */ /* 0x000fe20000000a00 */
[----:B------:R-:W-:Y:S01]  /*78e70*/  ULDC UR7, c[0x0][0x228] ;  /* 0x00008a0000077ab9 */ /* 0x000fe20000000800 */
[----:B-1----:R-:W-:-:S07]  /*78e80*/  IMAD.WIDE R164, R12, 0x4, R2 ;  /* 0x000000040ca47825 */ /* 0x002fce00078e0202 */
[----:B------:R1:W-:Y:S02]  /*78e90*/  @P6 STG.E desc[UR4][R164.64], R13 ;  /* 0x0000000da4006986 */ /* 0x0003e4000c101904 */
[----:B-1----:R-:W-:Y:S02]  /*78ea0*/  IMAD.WIDE R164, R12, 0x4, R4 ;  /* 0x000000040ca47825 */ /* 0x002fe400078e0204 */
[----:B------:R-:W4:Y:S04]  /*78eb0*/  LDL.LU R13, [R1+0x40c] ;  /* 0x00040c00010d7983 */ /* 0x000f280000300800 */
[----:B---3--:R1:W-:Y:S01]  /*78ec0*/  @P5 STG.E desc[UR4][R164.64], R230 ;  /* 0x000000e6a4005986 */ /* 0x0083e2000c101904 */
[----:B------:R-:W-:-:S03]  /*78ed0*/  ISETP.GE.AND P5, PT, R23, UR9, PT ;  /* 0x0000000917007c0c */ /* 0x000fc6000bfa6270 */
[----:B------:R-:W3:Y:S01]  /*78ee0*/  LDL.LU R12, [R1+0xc] ;  /* 0x00000c00010c7983 */ /* 0x000ee20000300800 */
[----:B------:R-:W-:Y:S01]  /*78ef0*/  ISETP.LT.AND P6, PT, R8, UR7, !P5 ;  /* 0x0000000708007c0c */ /* 0x000fe2000efc1270 */
[----:B------:R-:W-:Y:S02]  /*78f00*/  ULDC UR7, c[0x0][0x22c] ;  /* 0x00008b0000077ab9 */ /* 0x000fe40000000800 */
[----:B-1----:R-:W3:Y:S01]  /*78f10*/  LDL.LU R230, [R1+0xc10] ;  /* 0x000c100001e67983 */ /* 0x002ee20000300800 */
[----:B--2---:R-:W-:-:S09]  /*78f20*/  IMAD.WIDE R164, R15, 0x4, R2 ;  /* 0x000000040fa47825 */ /* 0x004fd200078e0202 */
[----:B------:R1:W-:Y:S02]  /*78f30*/  @P6 STG.E desc[UR4][R164.64], R20 ;  /* 0x00000014a4006986 */ /* 0x0003e4000c101904 */
[----:B-1----:R-:W-:Y:S02]  /*78f40*/  IMAD.WIDE R164, R15, 0x4, R4 ;  /* 0x000000040fa47825 */ /* 0x002fe400078e0204 */
[----:B------:R-:W2:Y:S01]  /*78f50*/  LDL.LU R15, [R1+0xf64] ;  /* 0x000f6400010f7983 */ /* 0x000ea20000300800 */
[----:B------:R-:W-:Y:S01]  /*78f60*/  ISETP.LT.AND P5, PT, R9, UR8, !P5 ;  /* 0x0000000809007c0c */ /* 0x000fe2000efa1270 */
[----:B------:R-:W-:Y:S01]  /*78f70*/  ULDC UR8, c[0x0][0x228] ;  /* 0x00008a0000087ab9 */ /* 0x000fe20000000800 */
[----:B------:R-:W-:-:S11]  /*78f80*/  IADD3 R23, R7, 0x6, RZ ;  /* 0x0000000607177810 */ /* 0x000fd60007ffe0ff */
[----:B------:R1:W-:Y:S01]  /*78f90*/  @P5 STG.E desc[UR4][R164.64], R19 ;  /* 0x00000013a4005986 */ /* 0x0003e2000c101904 */
[----:B------:R-:W-:Y:S01]  /*78fa0*/  ISETP.GE.AND P5, PT, R23, UR7, PT ;  /* 0x0000000717007c0c */ /* 0x000fe2000bfa6270 */
[----:B------:R-:W-:-:S03]  /*78fb0*/  ULDC UR7, c[0x0][0x228] ;  /* 0x00008a0000077ab9 */ /* 0x000fc60000000800 */
[----:B------:R-:W-:Y:S01]  /*78fc0*/  ISETP.LT.AND P6, PT, R8, UR8, !P5 ;  /* 0x0000000808007c0c */ /* 0x000fe2000efc1270 */
[----:B-1----:R-:W2:Y:S01]  /*78fd0*/  LDL.LU R19, [R1+0x810] ;  /* 0x0008100001137983 */ /* 0x002ea20000300800 */
[----:B------:R-:W-:Y:S01]  /*78fe0*/  ISETP.LT.AND P5, PT, R9, UR7, !P5 ;  /* 0x0000000709007c0c */ /* 0x000fe2000efa1270 */
[----:B------:R-:W-:Y:S01]  /*78ff0*/  IMAD.WIDE R164, R18, 0x4, R2 ;  /* 0x0000000412a47825 */ /* 0x000fe200078e0202 */
[----:B------:R-:W-:Y:S01]  /*79000*/  ULDC UR7, c[0x0][0x22c] ;  /* 0x00008b0000077ab9 */ /* 0x000fe20000000800 */
[----:B------:R-:W-:Y:S02]  /*79010*/  ULDC UR8, c[0x0][0x228] ;  /* 0x00008a0000087ab9 */ /* 0x000fe40000000800 */
[----:B------:R-:W-:-:S06]  /*79020*/  VIADD R23, R7, 0x7 ;  /* 0x0000000707177836 */ /* 0x000fcc0000000000 */
[----:B----4-:R1:W-:Y:S02]  /*79030*/  @P6 STG.E desc[UR4][R164.64], R16 ;  /* 0x00000010a4006986 */ /* 0x0103e4000c101904 */
[----:B-1----:R-:W-:Y:S02]  /*79040*/  IMAD.WIDE R164, R18, 0x4, R4 ;  /* 0x0000000412a47825 */ /* 0x002fe400078e0204 */
[----:B------:R-:W4:Y:S04]  /*79050*/  LDL.LU R16, [R1+0xf68] ;  /* 0x000f680001107983 */ /* 0x000f280000300800 */
[----:B------:R1:W-:Y:S01]  /*79060*/  @P5 STG.E desc[UR4][R164.64], R17 ;  /* 0x00000011a4005986 */ /* 0x0003e2000c101904 */
[----:B------:R-:W-:Y:S01]  /*79070*/  ISETP.GE.AND P5, PT, R23, UR7, PT ;  /* 0x0000000717007c0c */ /* 0x000fe2000bfa6270 */
[----:B------:R-:W-:-:S03]  /*79080*/  ULDC UR7, c[0x0][0x228] ;  /* 0x00008a0000077ab9 */ /* 0x000fc60000000800 */
[----:B------:R-:W-:Y:S01]  /*79090*/  ISETP.LT.AND P6, PT, R8, UR8, !P5 ;  /* 0x0000000808007c0c */ /* 0x000fe2000efc1270 */
[----:B-1----:R-:W4:Y:S01]  /*790a0*/  LDL.LU R17, [R1+0x410] ;  /* 0x0004100001117983 */ /* 0x002f220000300800 */
[----:B------:R-:W-:Y:S01]  /*790b0*/  IMAD.WIDE R164, R14, 0x4, R2 ;  /* 0x000000040ea47825 */ /* 0x000fe200078e0202 */
[----:B------:R-:W-:Y:S02]  /*790c0*/  ULDC.64 UR8, c[0x0][0x228] ;  /* 0x00008a0000087ab9 */ /* 0x000fe40000000a00 */
[----:B------:R-:W4:Y:S01]  /*790d0*/  LDL.LU R20, [R1+0x10] ;  /* 0x0000100001147983 */ /* 0x000f220000300800 */
[----:B------:R-:W-:Y:S01]  /*790e0*/  ISETP.LT.AND P5, PT, R9, UR7, !P5 ;  /* 0x0000000709007c0c */ /* 0x000fe2000efa1270 */
[----:B------:R-:W-:Y:S01]  /*790f0*/  VIADD R23, R7, 0x8 ;  /* 0x0000000807177836 */ /* 0x000fe20000000000 */
[----:B------:R-:W-:-:S05]  /*79100*/  ULDC UR7, c[0x0][0x228] ;  /* 0x00008a0000077ab9 */ /* 0x000fca0000000800 */
[----:B------:R1:W-:Y:S04]  /*79110*/  @P6 STG.E desc[UR4][R164.64], R13 ;  /* 0x0000000da4006986 */ /* 0x0003e8000c101904 */
[----:B-1----:R-:W4:Y:S01]  /*79120*/  LDL.LU R13, [R1+0xf6c] ;  /* 0x000f6c00010d7983 */ /* 0x002f220000300800 */
[----:B------:R-:W-:-:S03]  /*79130*/  IMAD.WIDE R164, R14, 0x4, R4 ;  /* 0x000000040ea47825 */ /* 0x000fc600078e0204 */
        /* <DEDUP_REMOVED lines=12> */
[----:B------:R-:W-:Y:S01]  /*79200*/  ULDC.64 UR8, c[0x0][0x228] ;  /* 0x00008a0000087ab9 */ /* 0x000fe20000000a00 */
[----:B------:R-:W-:-:S11]  /*79210*/  IADD3 R23, R7, 0x9, RZ ;  /* 0x0000000907177810 */ /* 0x000fd60007ffe0ff */
[----:B------:R1:W-:Y:S01]  /*79220*/  @P5 STG.E desc[UR4][R164.64], R19 ;  /* 0x00000013a4005986 */ /* 0x0003e2000c101904 */
[----:B------:R-:W-:-:S04]  /*79230*/  ISETP.GE.AND P5, PT, R23, UR9, PT ;  /* 0x0000000917007c0c */ /* 0x000fc8000bfa6270 */
[----:B------:R-:W-:Y:S01]  /*79240*/  ISETP.LT.AND P6, PT, R8, UR7, !P5 ;  /* 0x0000000708007c0c */ /* 0x000fe2000efc1270 */
[----:B-1----:R-:W2:Y:S01]  /*79250*/  LDL.LU R19, [R1+0x14] ;  /* 0x0000140001137983 */ /* 0x002ea20000300800 */
[----:B------:R-:W-:Y:S01]  /*79260*/  ISETP.LT.AND P5, PT, R9, UR8, !P5 ;  /* 0x0000000809007c0c */ /* 0x000fe2000efa1270 */
[----:B------:R-:W-:Y:S01]  /*79270*/  VIADD R23, R7, 0xa ;  /* 0x0000000a07177836 */ /* 0x000fe20000000000 */
[----:B------:R-:W-:Y:S01]  /*79280*/  ULDC UR7, c[0x0][0x22c] ;  /* 0x00008b0000077ab9 */ /* 0x000fe20000000800 */
[----:B------:R-:W-:Y:S01]  /*79290*/  ULDC UR8, c[0x0][0x228] ;  /* 0x00008a0000087ab9 */ /* 0x000fe20000000800 */
[----:B----4-:R-:W-:-:S07]  /*792a0*/  IMAD.WIDE R164, R16, 0x4, R2 ;  /* 0x0000000410a47825 */ /* 0x010fce00078e0202 */
[----:B------:R1:W-:Y:S02]  /*792b0*/  @P6 STG.E desc[UR4][R164.64], R17 ;  /* 0x00000011a4006986 */ /* 0x0003e4000c101904 */
[----:B-1----:R-:W-:Y:S02]  /*792c0*/  IMAD.WIDE R164, R16, 0x4, R4 ;  /* 0x0000000410a47825 */ /* 0x002fe400078e0204 */
[----:B------:R-:W4:Y:S04]  /*792d0*/  LDL.LU R17, [R1+0xc18] ;  /* 0x000c180001117983 */ /* 0x000f280000300800 */
[----:B------:R-:W4:Y:S04]  /*792e0*/  LDL.LU R16, [R1+0xf74] ;  /* 0x000f740001107983 */ /* 0x000f280000300800 */
[----:B------:R1:W-:Y:S01]  /*792f0*/  @P5 STG.E desc[UR4][R164.64], R20 ;  /* 0x00000014a4005986 */ /* 0x0003e2000c101904 */
[----:B------:R-:W-:Y:S01]  /*79300*/  ISETP.GE.AND P5, PT, R23, UR7, PT ;  /* 0x0000000717007c0c */ /* 0x000fe2000bfa6270 */
[----:B------:R-:W-:-:S02]  /*79310*/  ULDC UR7, c[0x0][0x228] ;  /* 0x00008a0000077ab9 */ /* 0x000fc40000000800 */
[----:B------:R-:W4:Y:S01]  /*79320*/  LDL.LU R230, [R1+0x818] ;  /* 0x0008180001e67983 */ /* 0x000f220000300800 */
[----:B------:R-:W-:Y:S01]  /*79330*/  ISETP.LT.AND P6, PT, R8, UR8, !P5 ;  /* 0x0000000808007c0c */ /* 0x000fe2000efc1270 */
[----:B------:R-:W-:Y:S01]  /*79340*/  VIADD R23, R7, 0xb ;  /* 0x0000000b07177836 */ /* 0x000fe20000000000 */
[----:B------:R-:W-:Y:S01]  /*79350*/  ISETP.LT.AND P5, PT, R9, UR7, !P5 ;  /* 0x0000000709007c0c */ /* 0x000fe2000efa1270 */
[----:B------:R-:W-:Y:S01]  /*79360*/  ULDC UR7, c[0x0][0x22c] ;  /* 0x00008b0000077ab9 */ /* 0x000fe20000000800 */
[----:B------:R-:W-:Y:S01]  /*79370*/  ULDC UR8, c[0x0][0x228] ;  /* 0x00008a0000087ab9 */ /* 0x000fe20000000800 */
[----:B-1----:R-:W-:-:S08]  /*79380*/  IMAD.WIDE R164, R13, 0x4, R2 ;  /* 0x000000040da47825 */ /* 0x002fd000078e0202 */
        /* <DEDUP_REMOVED lines=9> */
[----:B------:R-:W-:Y:S01]  /*79420*/  ULDC UR8, c[0x0][0x228] ;  /* 0x00008a0000087ab9 */ /* 0x000fe20000000800 */
[C---:B-1----:R-:W-:Y:S01]  /*79430*/  IMAD.WIDE R164, R12.reuse, 0x4, R2 ;  /* 0x000000040ca47825 */ /* 0x042fe200078e0202 */
[----:B------:R-:W3:Y:S10]  /*79440*/  LDL.LU R18, [R1+0xc1c] ;  /* 0x000c1c0001127983 */ /* 0x000ef40000300800 */
[----:B--2---:R1:W-:Y:S02]  /*79450*/  @P6 STG.E desc[UR4][R164.64], R15 ;  /* 0x0000000fa4006986 */ /* 0x0043e4000c101904 */
[----:B-1----:R-:W-:-:S02]  /*79460*/  IMAD.WIDE R164, R12, 0x4, R4 ;  /* 0x000000040ca47825 */ /* 0x002fc400078e0204 */
[----:B------:R-:W2:Y:S04]  /*79470*/  LDL.LU R12, [R1+0xf7c] ;  /* 0x000f7c00010c7983 */ /* 0x000ea80000300800 */
        /* <DEDUP_REMOVED lines=8> */
[----:B------:R-:W-:Y:S01]  /*79500*/  VIADD R23, R7, 0xd ;  /* 0x0000000d07177836 */ /* 0x000fe20000000000 */
[----:B------:R-:W-:Y:S01]  /*79510*/  ISETP.LT.AND P5, PT, R9, UR7, !P5 ;  /* 0x0000000709007c0c */ /* 0x000fe2000efa1270 */
[----:B------:R-:W-:Y:S01]  /*79520*/  ULDC UR7, c[0x0][0x22c] ;  /* 0x00008b0000077ab9 */ /* 0x000fe20000000800 */
[----:B------:R-:W-:Y:S01]  /*79530*/  ULDC UR8, c[0x0][0x228] ;  /* 0x00008a0000087ab9 */ /* 0x000fe20000000800 */
[----:B-1----:R-:W2:Y:S01]  /*79540*/  LDL.LU R19, [R1+0x41c] ;  /* 0x00041c0001137983 */ /* 0x002ea20000300800 */
[----:B----4-:R-:W-:-:S07]  /*79550*/  IMAD.WIDE R164, R16, 0x4, R2 ;  /* 0x0000000410a47825 */ /* 0x010fce00078e0202 */
[----:B------:R1:W-:Y:S02]  /*79560*/  @P6 STG.E desc[UR4][R164.64], R17 ;  /* 0x00000011a4006986 */ /* 0x0003e4000c101904 */
[----:B-1----:R-:W-:Y:S02]  /*79570*/  IMAD.WIDE R164, R16, 0x4, R4 ;  /* 0x0000000410a47825 */ /* 0x002fe400078e0204 */
        /* <DEDUP_REMOVED lines=17> */
[----:B------:R-:W-:-:S03]  /*79690*/  ULDC UR7, c[0x0][0x228] ;  /* 0x00008a0000077ab9 */ /* 0x000fc60000000800 */
[----:B------:R-:W-:Y:S01]  /*796a0*/  ISETP.LT.AND P6, PT, R8, UR8, !P5 ;  /* 0x0000000808007c0c */ /* 0x000fe2000efc1270 */
[----:B------:R-:W-:Y:S01]  /*796b0*/  ULDC UR8, c[0x0][0x228] ;  /* 0x00008a0000087ab9 */ /* 0x000fe20000000800 */
[----:B--2---:R-:W-:Y:S01]  /*796c0*/  IMAD.WIDE R164, R12, 0x4, R2 ;  /* 0x000000040ca47825 */ /* 0x004fe200078e0202 */
[----:B------:R-:W-:Y:S01]  /*796d0*/  ISETP.LT.AND P5, PT, R9, UR7, !P5 ;  /* 0x0000000709007c0c */ /* 0x000fe2000efa1270 */
[----:B------:R-:W-:-:S09]  /*796e0*/  ULDC UR7, c[0x0][0x22c] ;  /* 0x00008b0000077ab9 */ /* 0x000fd20000000800 */
[----:B------:R1:W-:Y:S04]  /*796f0*/  @P6 STG.E desc[UR4][R164.64], R18 ;  /* 0x00000012a4006986 */ /* 0x0003e8000c101904 */
[----:B-1----:R-:W2:Y:S01]  /*79700*/  LDL.LU R18, [R1+0xc20] ;  /* 0x000c200001127983 */ /* 0x002ea20000300800 */
[----:B------:R-:W-:-:S03]  /*79710*/  IMAD.WIDE R164, R12, 0x4, R4 ;  /* 0x000000040ca47825 */ /* 0x000fc600078e0204 */
[----:B------:R-:W3:Y:S04]  /*79720*/  LDL.LU R12, [R1+0xf88] ;  /* 0x000f8800010c7983 */ /* 0x000ee80000300800 */
[----:B------:R1:W-:Y:S04]  /*79730*/  @P5 STG.E desc[UR4][R164.64], R15 ;  /* 0x0000000fa4005986 */ /* 0x0003e8000c101904 */
[----:B-1----:R-:W3:Y:S01]  /*79740*/  LDL.LU R15, [R1+0x820] ;  /* 0x00082000010f7983 */ /* 0x002ee20000300800 */
[----:B------:R-:W-:-:S03]  /*79750*/  IADD3 R23, R7, 0xf, RZ ;  /* 0x0000000f07177810 */ /* 0x000fc60007ffe0ff */
[----:B------:R-:W3:Y:S01]  /*79760*/  LDL.LU R20, [R1+0x420] ;  /* 0x0004200001147983 */ /* 0x000ee20000300800 */
[----:B------:R-:W-:Y:S01]  /*79770*/  ISETP.GE.AND P5, PT, R23, UR7, PT ;  /* 0x0000000717007c0c */ /* 0x000fe2000bfa6270 */
[----:B------:R-:W-:-:S03]  /*79780*/  ULDC UR7, c[0x0][0x228] ;  /* 0x00008a0000077ab9 */ /* 0x000fc60000000800 */
[----:B------:R-:W-:Y:S01]  /*79790*/  ISETP.LT.AND P6, PT, R8, UR8, !P5 ;  /* 0x0000000808007c0c */ /* 0x000fe2000efc1270 */
[----:B------:R-:W-:Y:S01]  /*797a0*/  VIADD R23, R7, 0x10 ;  /* 0x0000001007177836 */ /* 0x000fe20000000000 */
[----:B------:R-:W-:Y:S01]  /*797b0*/  ISETP.LT.AND P5, PT, R9, UR7, !P5 ;  /* 0x0000000709007c0c */ /* 0x000fe2000efa1270 */
[----:B------:R-:W-:Y:S01]  /*797c0*/  ULDC UR7, c[0x0][0x22c] ;  /* 0x00008b0000077ab9 */ /* 0x000fe20000000800 */
[----:B------:R-:W-:Y:S01]  /*797d0*/  ULDC UR8, c[0x0][0x228] ;  /* 0x00008a0000087ab9 */ /* 0x000fe20000000800 */
[----:B----4-:R-:W-:-:S08]  /*797e0*/  IMAD.WIDE R164, R16, 0x4, R2 ;  /* 0x0000000410a47825 */ /* 0x010fd000078e0202 */
[----:B------:R1:W-:Y:S02]  /*797f0*/  @P6 STG.E desc[UR4][R164.64], R19 ;  /* 0x00000013a4006986 */ /* 0x0003e4000c101904 */
[----:B-1----:R-:W-:Y:S02]  /*79800*/  IMAD.WIDE R164, R16, 0x4, R4 ;  /* 0x0000000410a47825 */ /* 0x002fe400078e0204 */
[----:B------:R-:W4:Y:S04]  /*79810*/  LDL.LU R16, [R1+0xf8c] ;  /* 0x000f8c0001107983 */ /* 0x000f280000300800 */
[----:B------:R1:W-:Y:S01]  /*79820*/  @P5 STG.E desc[UR4][R164.64], R17 ;  /* 0x00000011a4005986 */ /* 0x0003e2000c101904 */
[----:B------:R-:W-:Y:S01]  /*79830*/  ISETP.GE.AND P5, PT, R23, UR7, PT ;  /* 0x0000000717007c0c */ /* 0x000fe2000bfa6270 */
[----:B------:R-:W-:-:S03]  /*79840*/  ULDC UR7, c[0x0][0x228] ;  /* 0x00008a0000077ab9 */ /* 0x000fc60000000800 */
[----:B------:R-:W-:Y:S01]  /*79850*/  ISETP.LT.AND P6, PT, R8, UR8, !P5 ;  /* 0x0000000808007c0c */ /* 0x000fe2000efc1270 */
[----:B-1----:R-:W4:Y:S01]  /*79860*/  LDL.LU R17, [R1+0xe04] ;  /* 0x000e040001117983 */ /* 0x002f220000300800 */
[----:B------:R-:W-:-:S03]  /*79870*/  IMAD.WIDE R164, R13, 0x4, R2 ;  /* 0x000000040da47825 */ /* 0x000fc600078e0202 */
[----:B------:R-:W4:Y:S01]  /*79880*/  LDL.LU R19, [R1+0xc24] ;  /* 0x000c240001137983 */ /* 0x000f220000300800 */
[----:B------:R-:W-:-:S07]  /*79890*/  ULDC UR8, c[0x0][0x228] ;  /* 0x00008a0000087ab9 */ /* 0x000fce0000000800 */
[----:B------:R1:W-:Y:S01]  /*798a0*/  @P6 STG.E desc[UR4][R164.64], R14 ;  /* 0x0000000ea4006986 */ /* 0x0003e2000c101904 */
[----:B------:R-:W-:Y:S01]  /*798b0*/  ISETP.LT.AND P5, PT, R9, UR7, !P5 ;  /* 0x0000000709007c0c */ /* 0x000fe2000efa1270 */
[----:B------:R-:W-:Y:S01]  /*798c0*/  VIADD R23, R7, 0x11 ;  /* 0x0000001107177836 */ /* 0x000fe20000000000 */
[----:B------:R-:W-:Y:S01]  /*798d0*/  ULDC UR7, c[0x0][0x22c] ;  /* 0x00008b0000077ab9 */ /* 0x000fe20000000800 */
[----:B-1----:R-:W-:Y:S01]  /*798e0*/  IMAD.WIDE R164, R13, 0x4, R4 ;  /* 0x000000040da47825 */ /* 0x002fe200078e0204 */
[----:B------:R-:W4:Y:S04]  /*798f0*/  LDL.LU R14, [R1+0x824] ;  /* 0x00082400010e7983 */ /* 0x000f280000300800 */
[----:B------:R-:W4:Y:S05]  /*79900*/  LDL.LU R13, [R1+0xf90] ;  /* 0x000f9000010d7983 */ /* 0x000f2a0000300800 */
[----:B--2---:R1:W-:Y:S01]  /*79910*/  @P5 STG.E desc[UR4][R164.64], R18 ;  /* 0x00000012a4005986 */ /* 0x0043e2000c101904 */
[----:B------:R-:W-:Y:S01]  /*79920*/  ISETP.GE.AND P5, PT, R23, UR7, PT ;  /* 0x0000000717007c0c */ /* 0x000fe2000bfa6270 */
[----:B------:R-:W-:-:S03]  /*79930*/  ULDC UR7, c[0x0][0x228] ;  /* 0x00008a0000077ab9 */ /* 0x000fc60000000800 */
[----:B------:R-:W-:Y:S01]  /*79940*/  ISETP.LT.AND P6, PT, R8, UR8, !P5 ;  /* 0x0000000808007c0c */ /* 0x000fe2000efc1270 */
[----:B------:R-:W-:Y:S01]  /*79950*/  ULDC UR8, c[0x0][0x228] ;  /* 0x00008a0000087ab9 */ /* 0x000fe20000000800 */
[----:B-1----:R-:W2:Y:S01]  /*79960*/  LDL.LU R18, [R1+0x424] ;  /* 0x0004240001127983 */ /* 0x002ea20000300800 */
[----:B---3--:R-:W-:-:S10]  /*79970*/  IMAD.WIDE R164, R12, 0x4, R2 ;  /* 0x000000040ca47825 */ /* 0x008fd400078e0202 */
[----:B------:R1:W-:Y:S02]  /*79980*/  @P6 STG.E desc[UR4][R164.64], R15 ;  /* 0x0000000fa4006986 */ /* 0x0003e4000c101904 */
[----:B-1----:R-:W-:Y:S02]  /*79990*/  IMAD.WIDE R164, R12, 0x4, R4 ;  /* 0x000000040ca47825 */ /* 0x002fe400078e0204 */
[----:B------:R-:W3:Y:S04]  /*799a0*/  LDL.LU R15, [R1+0xe08] ;  /* 0x000e0800010f7983 */ /* 0x000ee80000300800 */
[----:B------:R-:W3:Y:S01]  /*799b0*/  LDL.LU R12, [R1+0xf94] ;  /* 0x000f9400010c7983 */ /* 0x000ee20000300800 */
[----:B------:R-:W-:Y:S01]  /*799c0*/  ISETP.LT.AND P5, PT, R9, UR7, !P5 ;  /* 0x0000000709007c0c */ /* 0x000fe2000efa1270 */
[----:B------:R-:W-:Y:S01]  /*799d0*/  ULDC UR7, c[0x0][0x22c] ;  /* 0x00008b0000077ab9 */ /* 0x000fe20000000800 */
[----:B------:R-:W-:Y:S01]  /*799e0*/  IADD3 R23, R7, 0x12, RZ ;  /* 0x0000001207177810 */ /* 0x000fe20007ffe0ff */
[----:B------:R-:W3:Y:S10]  /*799f0*/  LDL.LU R230, [R1+0xc28] ;  /* 0x000c280001e67983 */ /* 0x000ef40000300800 */
        /* <DEDUP_REMOVED lines=18> */
[----:B-1----:R-:W-:Y:S02]  /*79b20*/  IMAD.WIDE R164, R13, 0x4, R2 ;  /* 0x000000040da47825 */ /* 0x002fe400078e0202 */
[----:B------:R-:W4:Y:S01]  /*79b30*/  LDL.LU R19, [R1+0xe0c] ;  /* 0x000e0c0001137983 */ /* 0x000f220000300800 */
[----:B------:R-:W-:-:S09]  /*79b40*/  ULDC UR8, c[0x0][0x228] ;  /* 0x00008a0000087ab9 */ /* 0x000fd20000000800 */
[----:B------:R1:W-:Y:S01]  /*79b50*/  @P6 STG.E desc[UR4][R164.64], R14 ;  /* 0x0000000ea4006986 */ /* 0x0003e2000c101904 */
[----:B------:R-:W-:Y:S01]  /*79b60*/  ISETP.LT.AND P5, PT, R9, UR7, !P5 ;  /* 0x0000000709007c0c */ /* 0x000fe2000efa1270 */
[----:B------:R-:W-:Y:S01]  /*79b70*/  VIADD R23, R7, 0x14 ;  /* 0x0000001407177836 */ /* 0x000fe20000000000 */
[----:B------:R-:W-:Y:S01]  /*79b80*/  ULDC UR7, c[0x0][0x22c] ;  /* 0x00008b0000077ab9 */ /* 0x000fe20000000800 */
[----:B-1----:R-:W-:Y:S02]  /*79b90*/  IMAD.WIDE R164, R13, 0x4, R4 ;  /* 0x000000040da47825 */ /* 0x002fe400078e0204 */
[----:B------:R-:W4:Y:S08]  /*79ba0*/  LDL.LU R13, [R1+0xf9c] ;  /* 0x000f9c00010d7983 */ /* 0x000f300000300800 */
[----:B--2---:R1:W-:Y:S01]  /*79bb0*/  @P5 STG.E desc[UR4][R164.64], R18 ;  /* 0x00000012a4005986 */ /* 0x0043e2000c101904 */
[----:B------:R-:W-:Y:S01]  /*79bc0*/  ISETP.GE.AND P5, PT, R23, UR7, PT ;  /* 0x0000000717007c0c */ /* 0x000fe2000bfa6270 */
[----:B------:R-:W-:-:S02]  /*79bd0*/  ULDC UR7, c[0x0][0x228] ;  /* 0x00008a0000077ab9 */ /* 0x000fc40000000800 */
[----:B------:R-:W2:Y:S01]  /*79be0*/  LDL.LU R14, [R1+0xc2c] ;  /* 0x000c2c00010e7983 */ /* 0x000ea20000300800 */
[----:B------:R-:W-:Y:S01]  /*79bf0*/  ISETP.LT.AND P6, PT, R8, UR8, !P5 ;  /* 0x0000000808007c0c */ /* 0x000fe2000efc1270 */
[----:B------:R-:W-:Y:S02]  /*79c00*/  ULDC UR8, c[0x0][0x228] ;  /* 0x00008a0000087ab9 */ /* 0x000fe40000000800 */
[----:B-1----:R-:W2:Y:S01]  /*79c10*/  LDL.LU R18, [R1+0x82c] ;  /* 0x00082c0001127983 */ /* 0x002ea20000300800 */
[----:B---3--:R-:W-:-:S09]  /*79c20*/  IMAD.WIDE R164, R12, 0x4, R2 ;  /* 0x000000040ca47825 */ /* 0x008fd200078e0202 */
[----:B------:R1:W-:Y:S02]  /*79c30*/  @P6 STG.E desc[UR4][R164.64], R15 ;  /* 0x0000000fa4006986 */ /* 0x0003e4000c101904 */
[----:B-1----:R-:W-:Y:S02]  /*79c40*/  IMAD.WIDE R164, R12, 0x4, R4 ;  /* 0x000000040ca47825 */ /* 0x002fe400078e0204 */
[----:B------:R-:W3:Y:S04]  /*79c50*/  LDL.LU R12, [R1+0xfa0] ;  /* 0x000fa000010c7983 */ /* 0x000ee80000300800 */
[----:B------:R-:W3:Y:S01]  /*79c60*/  LDL.LU R15, [R1+0x42c] ;  /* 0x00042c00010f7983 */ /* 0x000ee20000300800 */
        /* <DEDUP_REMOVED lines=18> */
[----:B------:R-:W-:-:S03]  /*79d90*/  ULDC UR7, c[0x0][0x228] ;  /* 0x00008a0000077ab9 */ /* 0x000fc60000000800 */
[----:B------:R-:W-:Y:S01]  /*79da0*/  ISETP.LT.AND P6, PT, R8, UR8, !P5 ;  /* 0x0000000808007c0c */ /* 0x000fe2000efc1270 */
[----:B-1----:R-:W-:Y:S01]  /*79db0*/  IMAD.WIDE R164, R13, 0x4, R2 ;  /* 0x000000040da47825 */ /* 0x002fe200078e0202 */
[----:B------:R-:W-:Y:S01]  /*79dc0*/  ISETP.LT.AND P5, PT, R9, UR7, !P5 ;  /* 0x0000000709007c0c */ /* 0x000fe2000efa1270 */
[----:B------:R-:W-:Y:S01]  /*79dd0*/  ULDC UR7, c[0x0][0x22c] ;  /* 0x00008b0000077ab9 */ /* 0x000fe20000000800 */
[----:B------:R-:W-:-:S09]  /*79de0*/  ULDC UR8, c[0x0][0x228] ;  /* 0x00008a0000087ab9 */ /* 0x000fd20000000800 */
[----:B------:R1:W-:Y:S04]  /*79df0*/  @P6 STG.E desc[UR4][R164.64], R19 ;  /* 0x00000013a4006986 */ /* 0x0003e8000c101904 */
[----:B-1----:R-:W4:Y:S01]  /*79e00*/  LDL.LU R19, [R1+0x830] ;  /* 0x0008300001137983 */ /* 0x002f220000300800 */
[----:B------:R-:W-:-:S03]  /*79e10*/  IMAD.WIDE R164, R13, 0x4, R4 ;  /* 0x000000040da47825 */ /* 0x000fc600078e0204 */
[----:B------:R-:W4:Y:S01]  /*79e20*/  LDL.LU R13, [R1+0xfa8] ;  /* 0x000fa800010d7983 */ /* 0x000f220000300800 */
[----:B------:R-:W-:-:S03]  /*79e30*/  VIADD R23, R7, 0x17 ;  /* 0x0000001707177836 */ /* 0x000fc60000000000 */
[----:B--2---:R1:W-:Y:S02]  /*79e40*/  @P5 STG.E desc[UR4][R164.64], R14 ;  /* 0x0000000ea4005986 */ /* 0x0043e4000c101904 */
[----:B------:R-:W-:Y:S01]  /*79e50*/  ISETP.GE.AND P5, PT, R23, UR7, PT ;  /* 0x0000000717007c0c */ /* 0x000fe2000bfa6270 */
[----:B------:R-:W-:-:S03]  /*79e60*/  ULDC UR7, c[0x0][0x228] ;  /* 0x00008a0000077ab9 */ /* 0x000fc60000000800 */
[----:B------:R-:W-:Y:S01]  /*79e70*/  ISETP.LT.AND P6, PT, R8, UR8, !P5 ;  /* 0x0000000808007c0c */ /* 0x000fe2000efc1270 */
[----:B------:R-:W-:Y:S01]  /*79e80*/  ULDC UR8, c[0x0][0x228] ;  /* 0x00008a0000087ab9 */ /* 0x000fe20000000800 */
[----:B-1----:R-:W2:Y:S04]  /*79e90*/  LDL.LU R14, [R1+0x430] ;  /* 0x00043000010e7983 */ /* 0x002ea80000300800 */
[----:B------:R-:W2:Y:S01]  /*79ea0*/  LDL.LU R20, [R1+0x30] ;  /* 0x0000300001147983 */ /* 0x000ea20000300800 */
[----:B------:R-:W-:Y:S01]  /*79eb0*/  ISETP.LT.AND P5, PT, R9, UR7, !P5 ;  /* 0x0000000709007c0c */ /* 0x000fe2000efa1270 */
[----:B------:R-:W-:Y:S01]  /*79ec0*/  ULDC UR7, c[0x0][0x22c] ;  /* 0x00008b0000077ab9 */ /* 0x000fe20000000800 */
[----:B---3--:R-:W-:-:S05]  /*79ed0*/  IMAD.WIDE R164, R12, 0x4, R2 ;  /* 0x000000040ca47825 */ /* 0x008fca00078e0202 */
[----:B------:R1:W-:Y:S02]  /*79ee0*/  @P6 STG.E desc[UR4][R164.64], R18 ;  /* 0x00000012a4006986 */ /* 0x0003e4000c101904 */
[----:B-1----:R-:W-:Y:S02]  /*79ef0*/  IMAD.WIDE R164, R12, 0x4, R4 ;  /* 0x000000040ca47825 */ /* 0x002fe400078e0204 */
        /* <DEDUP_REMOVED lines=21> */
[----:B-1----:R-:W4:Y:S01]  /*7a050*/  LDL.LU R19, [R1+0x34] ;  /* 0x0000340001137983 */ /* 0x002f220000300800 */
[----:B------:R-:W-:Y:S01]  /*7a060*/  ISETP.LT.AND P5, PT, R9, UR7, !P5 ;  /* 0x0000000709007c0c */ /* 0x000fe2000efa1270 */
[----:B------:R-:W-:Y:S01]  /*7a070*/  IMAD.WIDE R164, R13, 0x4, R2 ;  /* 0x000000040da47825 */ /* 0x000fe200078e0202 */
[----:B------:R-:W-:Y:S01]  /*7a080*/  ULDC UR7, c[0x0][0x22c] ;  /* 0x00008b0000077ab9 */ /* 0x000fe20000000800 */
[----:B------:R-:W-:Y:S02]  /*7a090*/  ULDC UR8, c[0x0][0x228] ;  /* 0x00008a0000087ab9 */ /* 0x000fe40000000800 */
[----:B------:R-:W-:-:S06]  /*7a0a0*/  VIADD R23, R7, 0x1a ;  /* 0x0000001a07177836 */ /* 0x000fcc0000000000 */
[----:B--2---:R1:W-:Y:S02]  /*7a0b0*/  @P6 STG.E desc[UR4][R164.64], R14 ;  /* 0x0000000ea4006986 */ /* 0x0043e4000c101904 */
[----:B-1----:R-:W-:Y:S02]  /*7a0c0*/  IMAD.WIDE R164, R13, 0x4, R4 ;  /* 0x000000040da47825 */ /* 0x002fe400078e0204 */
[----:B------:R-:W2:Y:S04]  /*7a0d0*/  LDL.LU R14, [R1+0xc38] ;  /* 0x000c3800010e7983 */ /* 0x000ea80000300800 */
[----:B------:R-:W2:Y:S04]  /*7a0e0*/  LDL.LU R13, [R1+0xfb4] ;  /* 0x000fb400010d7983 */ /* 0x000ea80000300800 */
[----:B------:R3:W-:Y:S01]  /*7a0f0*/  @P5 STG.E desc[UR4][R164.64], R20 ;  /* 0x00000014a4005986 */ /* 0x0007e2000c101904 */
[----:B------:R-:W-:Y:S01]  /*7a100*/  ISETP.GE.AND P5, PT, R23, UR7, PT ;  /* 0x0000000717007c0c */ /* 0x000fe2000bfa6270 */
[----:B------:R-:W-:-:S02]  /*7a110*/  ULDC UR7, c[0x0][0x228] ;  /* 0x00008a0000077ab9 */ /* 0x000fc40000000800 */
[----:B------:R-:W2:Y:S01]  /*7a120*/  LDL.LU R230, [R1+0x838] ;  /* 0x0008380001e67983 */ /* 0x000ea20000300800 */
[----:B------:R-:W-:Y:S01]  /*7a130*/  ISETP.LT.AND P6, PT, R8, UR8, !P5 ;  /* 0x0000000808007c0c */ /* 0x000fe2000efc1270 */
[----:B------:R-:W-:Y:S01]  /*7a140*/  ULDC UR8, c[0x0][0x228] ;  /* 0x00008a0000087ab9 */ /* 0x000fe20000000800 */
[----:B---3--:R-:W-:-:S11]  /*7a150*/  IMAD.WIDE R164, R12, 0x4, R2 ;  /* 0x000000040ca47825 */ /* 0x008fd600078e0202 */
        /* <DEDUP_REMOVED lines=12> */
[----:B-1----:R-:W3:Y:S01]  /*7a220*/  LDL.LU R18, [R1+0xc3c] ;  /* 0x000c3c0001127983 */ /* 0x002ee20000300800 */
        /* <DEDUP_REMOVED lines=17> */
[----:B-1----:R-:W4:Y:S01]  /*7a340*/  LDL.LU R19, [R1+0x43c] ;  /* 0x00043c0001137983 */ /* 0x002f220000300800 */
[----:B--2---:R-:W-:-:S07]  /*7a350*/  IMAD.WIDE R164, R13, 0x4, R2 ;  /* 0x000000040da47825 */ /* 0x004fce00078e0202 */
[----:B------:R1:W-:Y:S02]  /*7a360*/  @P6 STG.E desc[UR4][R164.64], R14 ;  /* 0x0000000ea4006986 */ /* 0x0003e4000c101904 */
[----:B-1----:R-:W-:Y:S02]  /*7a370*/  IMAD.WIDE R164, R13, 0x4, R4 ;  /* 0x000000040da47825 */ /* 0x002fe400078e0204 */
        /* <DEDUP_REMOVED lines=24> */
[----:B------:R1:W-:Y:S04]  /*7a500*/  @P6 STG.E desc[UR4][R164.64], R18 ;  /* 0x00000012a4006986 */ /* 0x0003e8000c101904 */
[----:B-1----:R-:W4:Y:S01]  /*7a510*/  LDL.LU R18, [R1+0x840] ;  /* 0x0008400001127983 */ /* 0x002f220000300800 */
[----:B------:R-:W-:-:S03]  /*7a520*/  IMAD.WIDE R164, R16, 0x4, R4 ;  /* 0x0000000410a47825 */ /* 0x000fc600078e0204 */
[----:B------:R-:W4:Y:S04]  /*7a530*/  LDL.LU R16, [R1+0xfc8] ;  /* 0x000fc80001107983 */ /* 0x000f280000300800 */
[----:B------:R1:W-:Y:S01]  /*7a540*/  @P5 STG.E desc[UR4][R164.64], R17 ;  /* 0x00000011a4005986 */ /* 0x0003e2000c101904 */
[----:B------:R-:W-:Y:S01]  /*7a550*/  ISETP.GE.AND P5, PT, R23, UR7, PT ;  /* 0x0000000717007c0c */ /* 0x000fe2000bfa6270 */
[----:B------:R-:W-:-:S03]  /*7a560*/  ULDC UR7, c[0x0][0x228] ;  /* 0x00008a0000077ab9 */ /* 0x000fc60000000800 */
[----:B------:R-:W-:Y:S01]  /*7a570*/  ISETP.LT.AND P6, PT, R8, UR8, !P5 ;  /* 0x0000000808007c0c */ /* 0x000fe2000efc1270 */
[----:B-1----:R-:W4:Y:S01]  /*7a580*/  LDL.LU R17, [R1+0x440] ;  /* 0x0004400001117983 */ /* 0x002f220000300800 */
[----:B------:R-:W-:Y:S01]  /*7a590*/  VIADD R23, R7, 0x20 ;  /* 0x0000002007177836 */ /* 0x000fe20000000000 */
[----:B------:R-:W-:Y:S02]  /*7a5a0*/  ULDC UR8, c[0x0][0x228] ;  /* 0x00008a0000087ab9 */ /* 0x000fe40000000800 */
[----:B------:R-:W4:Y:S01]  /*7a5b0*/  LDL.LU R20, [R1+0x40] ;  /* 0x0000400001147983 */ /* 0x000f220000300800 */
[----:B------:R-:W-:Y:S01]  /*7a5c0*/  ISETP.LT.AND P5, PT, R9, UR7, !P5 ;  /* 0x0000000709007c0c */ /* 0x000fe2000efa1270 */
[----:B------:R-:W-:Y:S01]  /*7a5d0*/  ULDC UR7, c[0x0][0x22c] ;  /* 0x00008b0000077ab9 */ /* 0x000fe20000000800 */
[----:B--2---:R-:W-:-:S05]  /*7a5e0*/  IMAD.WIDE R164, R13, 0x4, R2 ;  /* 0x000000040da47825 */ /* 0x004fca00078e0202 */
[----:B------:R1:W-:Y:S02]  /*7a5f0*/  @P6 STG.E desc[UR4][R164.64], R19 ;  /* 0x00000013a4006986 */ /* 0x0003e4000c101904 */
[----:B-1----:R-:W-:Y:S02]  /*7a600*/  IMAD.WIDE R164, R13, 0x4, R4 ;  /* 0x000000040da47825 */ /* 0x002fe400078e0204 */
[----:B------:R-:W2:Y:S04]  /*7a610*/  LDL.LU R13, [R1+0xfcc] ;  /* 0x000fcc00010d7983 */ /* 0x000ea80000300800 */
[----:B------:R1:W-:Y:S01]  /*7a620*/  @P5 STG.E desc[UR4][R164.64], R14 ;  /* 0x0000000ea4005986 */ /* 0x0003e2000c101904 */
[----:B------:R-:W-:Y:S01]  /*7a630*/  ISETP.GE.AND P5, PT, R23, UR7, PT ;  /* 0x0000000717007c0c */ /* 0x000fe2000bfa6270 */
[----:B------:R-:W-:-:S03]  /*7a640*/  ULDC UR7, c[0x0][0x228] ;  /* 0x00008a0000077ab9 */ /* 0x000fc60000000800 */
[----:B------:R-:W-:Y:S01]  /*7a650*/  ISETP.LT.AND P6, PT, R8, UR8, !P5 ;  /* 0x0000000808007c0c */ /* 0x000fe2000efc1270 */
[----:B------:R-:W-:Y:S01]  /*7a660*/  ULDC UR8, c[0x0][0x228] ;  /* 0x00008a0000087ab9 */ /* 0x000fe20000000800 */
[----:B-1----:R-:W2:Y:S04]  /*7a670*/  LDL.LU R14, [R1+0xe14] ;  /* 0x000e1400010e7983 */ /* 0x002ea80000300800 */
[----:B------:R-:W2:Y:S01]  /*7a680*/  LDL.LU R19, [R1+0x844] ;  /* 0x0008440001137983 */ /* 0x000ea20000300800 */
[----:B---3--:R-:W-:-:S06]  /*7a690*/  IMAD.WIDE R164, R12, 0x4, R2 ;  /* 0x000000040ca47825 */ /* 0x008fcc00078e0202 */
[----:B------:R1:W-:Y:S02]  /*7a6a0*/  @P6 STG.E desc[UR4][R164.64], R15 ;  /* 0x0000000fa4006986 */ /* 0x0003e4000c101904 */
[----:B-1----:R-:W-:Y:S02]  /*7a6b0*/  IMAD.WIDE R164, R12, 0x4, R4 ;  /* 0x000000040ca47825 */ /* 0x002fe400078e0204 */
[----:B------:R-:W3:Y:S04]  /*7a6c0*/  LDL.LU R15, [R1+0x444] ;  /* 0x00044400010f7983 */ /* 0x000ee80000300800 */
[----:B------:R-:W3:Y:S01]  /*7a6d0*/  LDL.LU R12, [R1+0xfd0] ;  /* 0x000fd000010c7983 */ /* 0x000ee20000300800 */
[----:B------:R-:W-:Y:S01]  /*7a6e0*/  ISETP.LT.AND P5, PT, R9, UR7, !P5 ;  /* 0x0000000709007c0c */ /* 0x000fe2000efa1270 */
[----:B------:R-:W-:Y:S01]  /*7a6f0*/  ULDC UR7, c[0x0][0x22c] ;  /* 0x00008b0000077ab9 */ /* 0x000fe20000000800 */
[----:B------:R-:W-:-:S11]  /*7a700*/  IADD3 R23, R7, 0x21, RZ ;  /* 0x0000002107177810 */ /* 0x000fd60007ffe0ff */
[----:B----4-:R1:W-:Y:S01]  /*7a710*/  @P5 STG.E desc[UR4][R164.64], R18 ;  /* 0x00000012a4005986 */ /* 0x0103e2000c101904 */
        /* <DEDUP_REMOVED lines=18> */
[----:B--2---:R-:W-:Y:S01]  /*7a840*/  IMAD.WIDE R164, R13, 0x4, R2 ;  /* 0x000000040da47825 */ /* 0x004fe200078e0202 */
[----:B------:R-:W-:Y:S01]  /*7a850*/  ISETP.LT.AND P5, PT, R9, UR7, !P5 ;  /* 0x0000000709007c0c */ /* 0x000fe2000efa1270 */
[----:B------:R-:W-:Y:S01]  /*7a860*/  ULDC UR7, c[0x0][0x22c] ;  /* 0x00008b0000077ab9 */ /* 0x000fe20000000800 */
[----:B------:R-:W-:Y:S01]  /*7a870*/  ULDC UR8, c[0x0][0x228] ;  /* 0x00008a0000087ab9 */ /* 0x000fe20000000800 */
[----:B------:R-:W-:-:S08]  /*7a880*/  VIADD R23, R7, 0x23 ;  /* 0x0000002307177836 */ /* 0x000fd00000000000 */
[----:B------:R1:W-:Y:S02]  /*7a890*/  @P6 STG.E desc[UR4][R164.64], R14 ;  /* 0x0000000ea4006986 */ /* 0x0003e4000c101904 */
        /* <DEDUP_REMOVED lines=9> */
[C---:B---3--:R-:W-:Y:S01]  /*7a930*/  IMAD.WIDE R164, R12.reuse, 0x4, R2 ;  /* 0x000000040ca47825 */ /* 0x048fe200078e0202 */
[----:B------:R-:W3:Y:S10]  /*7a940*/  LDL.LU R19, [R1+0xe1c] ;  /* 0x000e1c0001137983 */ /* 0x000ef40000300800 */
[----:B------:R1:W-:Y:S02]  /*7a950*/  @P6 STG.E desc[UR4][R164.64], R15 ;  /* 0x0000000fa4006986 */ /* 0x0003e4000c101904 */
[----:B-1----:R-:W-:-:S02]  /*7a960*/  IMAD.WIDE R164, R12, 0x4, R4 ;  /* 0x000000040ca47825 */ /* 0x002fc400078e0204 */
        /* <DEDUP_REMOVED lines=14> */
[----:B------:R-:W-:-:S07]  /*7aa50*/  IMAD.WIDE R164, R16, 0x4, R2 ;  /* 0x0000000410a47825 */ /* 0x000fce00078e0202 */
        /* <DEDUP_REMOVED lines=12> */
[----:B--2---:R-:W-:-:S08]  /*7ab20*/  IMAD.WIDE R164, R13, 0x4, R2 ;  /* 0x000000040da47825 */ /* 0x004fd000078e0202 */
[----:B------:R1:W-:Y:S02]  /*7ab30*/  @P6 STG.E desc[UR4][R164.64], R14 ;  /* 0x0000000ea4006986 */ /* 0x0003e4000c101904 */
[----:B-1----:R-:W-:Y:S02]  /*7ab40*/  IMAD.WIDE R164, R13, 0x4, R4 ;  /* 0x000000040da47825 */ /* 0x002fe400078e0204 */
[----:B------:R-:W2:Y:S04]  /*7ab50*/  LDL.LU R14, [R1+0xc40] ;  /* 0x000c4000010e7983 */ /* 0x000ea80000300800 */
[----:B------:R-:W2:Y:S04]  /*7ab60*/  LDL.LU R13, [R1+0xfe4] ;  /* 0x000fe400010d7983 */ /* 0x000ea80000300800 */
[----:B------:R3:W-:Y:S01]  /*7ab70*/  @P5 STG.E desc[UR4][R164.64], R20 ;  /* 0x00000014a4005986 */ /* 0x0007e2000c101904 */
[----:B------:R-:W-:Y:S01]  /*7ab80*/  ISETP.GE.AND P5, PT, R23, UR7, PT ;  /* 0x0000000717007c0c */ /* 0x000fe2000bfa6270 */
[----:B------:R-:W-:-:S03]  /*7ab90*/  ULDC UR7, c[0x0][0x228] ;  /* 0x00008a0000077ab9 */ /* 0x000fc60000000800 */
[----:B------:R-:W-:Y:S01]  /*7aba0*/  ISETP.LT.AND P6, PT, R8, UR8, !P5 ;  /* 0x0000000808007c0c */ /* 0x000fe2000efc1270 */
[----:B------:R-:W-:Y:S01]  /*7abb0*/  ULDC UR8, c[0x0][0x228] ;  /* 0x00008a0000087ab9 */ /* 0x000fe20000000800 */
[----:B---3--:R-:W-:Y:S01]  /*7abc0*/  IMAD.WIDE R164, R12, 0x4, R2 ;  /* 0x000000040ca47825 */ /* 0x008fe200078e0202 */
[----:B------:R-:W-:Y:S01]  /*7abd0*/  ISETP.LT.AND P5, PT, R9, UR7, !P5 ;  /* 0x0000000709007c0c */ /* 0x000fe2000efa1270 */
[----:B------:R-:W-:-:S09]  /*7abe0*/  ULDC UR7, c[0x0][0x22c] ;  /* 0x00008b0000077ab9 */ /* 0x000fd20000000800 */
[----:B------:R1:W-:Y:S04]  /*7abf0*/  @P6 STG.E desc[UR4][R164.64], R19 ;  /* 0x00000013a4006986 */ /* 0x0003e8000c101904 */
[----:B-1----:R-:W3:Y:S01]  /*7ac00*/  LDL.LU R19, [R1+0x850] ;  /* 0x0008500001137983 */ /* 0x002ee20000300800 */
        /* <DEDUP_REMOVED lines=22> */
[----:B------:R-:W-:Y:S02]  /*7ad70*/  VIADD R23, R7, 0x29 ;  /* 0x0000002907177836 */ /* 0x000fe40000000000 */
[----:B-1----:R-:W4:Y:S01]  /*7ad80*/  LDL.LU R17, [R1+0x854] ;  /* 0x0008540001117983 */ /* 0x002f220000300800 */
[----:B------:R-:W-:Y:S01]  /*7ad90*/  ISETP.LT.AND P5, PT, R9, UR7, !P5 ;  /* 0x0000000709007c0c */ /* 0x000fe2000efa1270 */
[----:B------:R-:W-:Y:S01]  /*7ada0*/  ULDC UR7, c[0x0][0x22c] ;  /* 0x00008b0000077ab9 */ /* 0x000fe20000000800 */
[----:B------:R-:W-:Y:S01]  /*7adb0*/  ULDC UR8, c[0x0][0x228] ;  /* 0x00008a0000087ab9 */ /* 0x000fe20000000800 */
[----:B--2---:R-:W-:-:S06]  /*7adc0*/  IMAD.WIDE R164, R13, 0x4, R2 ;  /* 0x000000040da47825 */ /* 0x004fcc00078e0202 */
[----:B------:R1:W-:Y:S02]  /*7add0*/  @P6 STG.E desc[UR4][R164.64], R14 ;  /* 0x0000000ea4006986 */ /* 0x0003e4000c101904 */
[----:B-1----:R-:W-:Y:S02]  /*7ade0*/  IMAD.WIDE R164, R13, 0x4, R4 ;  /* 0x000000040da47825 */ /* 0x002fe400078e0204 */
[----:B------:R-:W2:Y:S04]  /*7adf0*/  LDL.LU R14, [R1+0x454] ;  /* 0x00045400010e7983 */ /* 0x000ea80000300800 */
[----:B------:R-:W2:Y:S04]  /*7ae00*/  LDL.LU R13, [R1+0xff0] ;  /* 0x000ff000010d7983 */ /* 0x000ea80000300800 */
[----:B---3--:R1:W-:Y:S01]  /*7ae10*/  @P5 STG.E desc[UR4][R164.64], R19 ;  /* 0x00000013a4005986 */ /* 0x0083e2000c101904 */
[----:B------:R-:W-:Y:S01]  /*7ae20*/  ISETP.GE.AND P5, PT, R23, UR7, PT ;  /* 0x0000000717007c0c */ /* 0x000fe2000bfa6270 */
[----:B------:R-:W-:-:S03]  /*7ae30*/  ULDC UR7, c[0x0][0x228] ;  /* 0x00008a0000077ab9 */ /* 0x000fc60000000800 */
[----:B------:R-:W-:Y:S01]  /*7ae40*/  ISETP.LT.AND P6, PT, R8, UR8, !P5 ;  /* 0x0000000808007c0c */ /* 0x000fe2000efc1270 */
[----:B------:R-:W-:Y:S01]  /*7ae50*/  ULDC UR8, c[0x0][0x228] ;  /* 0x00008a0000087ab9 */ /* 0x000fe20000000800 */
[----:B-1----:R-:W3:Y:S01]  /*7ae60*/  LDL.LU R19, [R1+0x54] ;  /* 0x0000540001137983 */ /* 0x002ee20000300800 */
[----:B------:R-:W-:-:S10]  /*7ae70*/  IMAD.WIDE R164, R12, 0x4, R2 ;  /* 0x000000040ca47825 */ /* 0x000fd400078e0202 */
        /* <DEDUP_REMOVED lines=26> */
[----:B--2---:R-:W-:Y:S02]  /*7b020*/  IMAD.WIDE R164, R13, 0x4, R2 ;  /* 0x000000040da47825 */ /* 0x004fe400078e0202 */
[----:B------:R-:W2:Y:S01]  /*7b030*/  LDL.LU R17, [R1+0xc4c] ;  /* 0x000c4c0001117983 */ /* 0x000ea20000300800 */
[----:B------:R-:W-:-:S09]  /*7b040*/  ULDC UR8, c[0x0][0x228] ;  /* 0x00008a0000087ab9 */ /* 0x000fd20000000800 */
[----:B------:R1:W-:Y:S01]  /*7b050*/  @P6 STG.E desc[UR4][R164.64], R14 ;  /* 0x0000000ea4006986 */ /* 0x0003e2000c101904 */
[----:B------:R-:W-:Y:S01]  /*7b060*/  ISETP.LT.AND P5, PT, R9, UR7, !P5 ;  /* 0x0000000709007c0c */ /* 0x000fe2000efa1270 */
[----:B------:R-:W-:Y:S01]  /*7b070*/  VIADD R23, R7, 0x2c ;  /* 0x0000002c07177836 */ /* 0x000fe20000000000 */
[----:B------:R-:W-:Y:S01]  /*7b080*/  ULDC UR7, c[0x0][0x22c] ;  /* 0x00008b0000077ab9 */ /* 0x000fe20000000800 */
        /* <DEDUP_REMOVED lines=34> */
[----:B--2---:R-:W-:Y:S01]  /*7b2b0*/  IMAD.WIDE R164, R13, 0x4, R2 ;  /* 0x000000040da47825 */ /* 0x004fe200078e0202 */
[----:B------:R-:W-:-:S11]  /*7b2c0*/  ULDC UR8, c[0x0][0x228] ;  /* 0x00008a0000087ab9 */ /* 0x000fd60000000800 */
[----:B------:R1:W-:Y:S01]  /*7b2d0*/  @P6 STG.E desc[UR4][R164.64], R17 ;  /* 0x00000011a4006986 */ /* 0x0003e2000c101904 */
[----:B------:R-:W-:Y:S01]  /*7b2e0*/  ISETP.LT.AND P5, PT, R9, UR7, !P5 ;  /* 0x0000000709007c0c */ /* 0x000fe2000efa1270 */
[----:B------:R-:W-:Y:S01]  /*7b2f0*/  VIADD R23, R7, 0x2f ;  /* 0x0000002f07177836 */ /* 0x000fe20000000000 */
[----:B------:R-:W-:Y:S01]  /*7b300*/  ULDC UR7, c[0x0][0x22c] ;  /* 0x00008b0000077ab9 */ /* 0x000fe20000000800 */
[----:B-1----:R-:W2:Y:S01]  /*7b310*/  LDL.LU R17, [R1+0x860] ;  /* 0x0008600001117983 */ /* 0x002ea20000300800 */
[----:B------:R-:W-:-:S03]  /*7b320*/  IMAD.WIDE R164, R13, 0x4, R4 ;  /* 0x000000040da47825 */ /* 0x000fc600078e0204 */
[----:B------:R-:W2:Y:S06]  /*7b330*/  LDL.LU R13, [R1+0x1008] ;  /* 0x00100800010d7983 */ /* 0x000eac0000300800 */
[----:B------:R1:W-:Y:S01]  /*7b340*/  @P5 STG.E desc[UR4][R164.64], R14 ;  /* 0x0000000ea4005986 */ /* 0x0003e2000c101904 */
        /* <DEDUP_REMOVED lines=28> */
[----:B--2---:R1:W-:Y:S01]  /*7b510*/  @P5 STG.E desc[UR4][R164.64], R17 ;  /* 0x00000011a4005986 */ /* 0x0043e2000c101904 */
        /* <DEDUP_REMOVED lines=51> */
[----:B------:R-:W-:-:S07]  /*7b850*/  IMAD.WIDE R164, R13, 0x4, R2 ;  /* 0x000000040da47825 */ /* 0x000fce00078e0202 */
        /* <DEDUP_REMOVED lines=134> */
[----:B------:R-:W-:Y:S01]  /*7c0c0*/  ISETP.LT.AND P5, PT, R9, UR7, !P5 ;  /* 0x0000000709007c0c */ /* 0x000fe2000efa1270 */
[----:B------:R-:W-:Y:S01]  /*7c0d0*/  ULDC UR7, c[0x0][0x22c] ;  /* 0x00008b0000077ab9 */ /* 0x000fe20000000800 */
[----:B---3--:R-:W-:-:S09]  /*7c0e0*/  IMAD.WIDE R164, R12, 0x4, R2 ;  /* 0x000000040ca47825 */ /* 0x008fd200078e0202 */
        /* <DEDUP_REMOVED lines=48> */
[----:B------:R-:W3:Y:S04]  /*7c3f0*/  LDL.LU R231, [R1+0xc78] ;  /* 0x000c780001e77983 */ /* 0x000ee80000300800 */
[----:B------:R-:W3:Y:S06]  /*7c400*/  LDL.LU R230, [R1+0x888] ;  /* 0x0008880001e67983 */ /* 0x000eec0000300800 */
        /* <DEDUP_REMOVED lines=19> */
[----:B------:R-:W4:Y:S01]  /*7c540*/  LDL.LU R19, [R1+0xe2c] ;  /* 0x000e2c0001137983 */ /* 0x000f220000300800 */
[----:B------:R-:W-:Y:S01]  /*7c550*/  ULDC UR7, c[0x0][0x22c] ;  /* 0x00008b0000077ab9 */ /* 0x000fe20000000800 */
[----:B------:R-:W-:Y:S01]  /*7c560*/  ULDC UR8, c[0x0][0x228] ;  /* 0x00008a0000087ab9 */ /* 0x000fe20000000800 */
[----:B--2---:R-:W-:-:S07]  /*7c570*/  IMAD.WIDE R164, R13, 0x4, R2 ;  /* 0x000000040da47825 */ /* 0x004fce00078e0202 */
[----:B------:R1:W-:Y:S04]  /*7c580*/  @P6 STG.E desc[UR4][R164.64], R14 ;  /* 0x0000000ea4006986 */ /* 0x0003e8000c101904 */
[----:B-1----:R-:W2:Y:S01]  /*7c590*/  LDL.LU R14, [R1+0x105c] ;  /* 0x00105c00010e7983 */ /* 0x002ea20000300800 */
[----:B------:R-:W-:-:S03]  /*7c5a0*/  IMAD.WIDE R164, R13, 0x4, R4 ;  /* 0x000000040da47825 */ /* 0x000fc600078e0204 */
[----:B------:R-:W2:Y:S04]  /*7c5b0*/  LDL.LU R13, [R1+0xc7c] ;  /* 0x000c7c00010d7983 */ /* 0x000ea80000300800 */
[----:B---3--:R1:W-:Y:S01]  /*7c5c0*/  @P5 STG.E desc[UR4][R164.64], R17 ;  /* 0x00000011a4005986 */ /* 0x0083e2000c101904 */
[----:B------:R-:W-:Y:S01]  /*7c5d0*/  ISETP.GE.AND P5, PT, R23, UR7, PT ;  /* 0x0000000717007c0c */ /* 0x000fe2000bfa6270 */
[----:B------:R-:W-:Y:S02]  /*7c5e0*/  ULDC UR7, c[0x0][0x228] ;  /* 0x00008a0000077ab9 */ /* 0x000fe40000000800 */
[----:B------:R-:W3:Y:S01]  /*7c5f0*/  LDL.LU R18, [R1+0x1060] ;  /* 0x0010600001127983 */ /* 0x000ee20000300800 */
[----:B------:R-:W-:Y:S01]  /*7c600*/  ISETP.LT.AND P6, PT, R8, UR8, !P5 ;  /* 0x0000000808007c0c */ /* 0x000fe2000efc1270 */
[----:B------:R-:W-:Y:S01]  /*7c610*/  ULDC UR8, c[0x0][0x228] ;  /* 0x00008a0000087ab9 */ /* 0x000fe20000000800 */
[----:B-1----:R-:W-:-:S11]  /*7c620*/  IMAD.WIDE R164, R12, 0x4, R2 ;  /* 0x000000040ca47825 */ /* 0x002fd600078e0202 */
        /* <DEDUP_REMOVED lines=37> */
[C---:B---3--:R-:W-:Y:S01]  /*7c880*/  IMAD.WIDE R164, R18.reuse, 0x4, R2 ;  /* 0x0000000412a47825 */ /* 0x048fe200078e0202 */
[----:B------:R-:W3:Y:S10]  /*7c890*/  LDL.LU R13, [R1+0x490] ;  /* 0x00049000010d7983 */ /* 0x000ef40000300800 */
[----:B------:R1:W-:Y:S04]  /*7c8a0*/  @P6 STG.E desc[UR4][R164.64], R12 ;  /* 0x0000000ca4006986 */ /* 0x0003e8000c101904 */
[----:B-1----:R-:W3:Y:S01]  /*7c8b0*/  LDL.LU R12, [R1+0x1064] ;  /* 0x00106400010c7983 */ /* 0x002ee20000300800 */
[----:B------:R-:W-:Y:S01]  /*7c8c0*/  ISETP.LT.AND P5, PT, R9, UR7, !P5 ;  /* 0x0000000709007c0c */ /* 0x000fe2000efa1270 */
[----:B------:R-:W-:Y:S01]  /*7c8d0*/  IMAD.WIDE R164, R18, 0x4, R4 ;  /* 0x0000000412a47825 */ /* 0x000fe200078e0204 */
[----:B------:R-:W-:Y:S01]  /*7c8e0*/  IADD3 R23, R7, 0x48, RZ ;  /* 0x0000004807177810 */ /* 0x000fe20007ffe0ff */
[----:B------:R-:W-:Y:S01]  /*7c8f0*/  ULDC UR7, c[0x0][0x22c] ;  /* 0x00008b0000077ab9 */ /* 0x000fe20000000800 */
[----:B------:R-:W3:Y:S09]  /*7c900*/  LDL.LU R229, [R1+0x106c] ;  /* 0x00106c0001e57983 */ /* 0x000ef20000300800 */
[----:B------:R1:W-:Y:S01]  /*7c910*/  @P5 STG.E desc[UR4][R164.64], R17 ;  /* 0x00000011a4005986 */ /* 0x0003e2000c101904 */
[----:B------:R-:W-:Y:S01]  /*7c920*/  ISETP.GE.AND P5, PT, R23, UR7, PT ;  /* 0x0000000717007c0c */ /* 0x000fe2000bfa6270 */
[----:B------:R-:W-:-:S02]  /*7c930*/  ULDC UR7, c[0x0][0x228] ;  /* 0x00008a0000077ab9 */ /* 0x000fc40000000800 */
        /* <DEDUP_REMOVED lines=11> */
[----:B------:R-:W-:Y:S01]  /*7c9f0*/  ISETP.LT.AND P6, PT, R8, UR8, !P5 ;  /* 0x0000000808007c0c */ /* 0x000fe2000efc1270 */
[----:B-1----:R-:W-:-:S02]  /*7ca00*/  IMAD.WIDE R164, R15, 0x4, R2 ;  /* 0x000000040fa47825 */ /* 0x002fc400078e0202 */
[----:B------:R-:W3:Y:S01]  /*7ca10*/  LDL.LU R20, [R1+0x98] ;  /* 0x0000980001147983 */ /* 0x000ee20000300800 */
[----:B------:R-:W-:Y:S01]  /*7ca20*/  LOP3.LUT R0, R0, 0xf7ffffff, RZ, 0xc0, !PT ;  /* 0xf7ffffff00007812 */ /* 0x000fe200078ec0ff */
[----:B------:R-:W-:Y:S02]  /*7ca30*/  ULDC UR8, c[0x0][0x22c] ;  /* 0x00008b0000087ab9 */ /* 0x000fe40000000800 */
[----:B------:R-:W3:Y:S01]  /*7ca40*/  LDL.LU R19, [R1+0xc8c] ;  /* 0x000c8c0001137983 */ /* 0x000ee20000300800 */
[----:B------:R-:W-:Y:S01]  /*7ca50*/  ISETP.LT.AND P5, PT, R9, UR7, !P5 ;  /* 0x0000000709007c0c */ /* 0x000fe2000efa1270 */
[----:B------:R-:W-:Y:S02]  /*7ca60*/  ULDC UR7, c[0x0][0x228] ;  /* 0x00008a0000077ab9 */ /* 0x000fe40000000800 */
[----:B------:R-:W3:Y:S01]  /*7ca70*/  LDL.LU R18, [R1+0x1080] ;  /* 0x0010800001127983 */ /* 0x000ee20000300800 */
[----:B------:R-:W-:Y:S01]  /*7ca80*/  ISETP.LT.AND P4, PT, R8, UR7, !P4 ;  /* 0x0000000708007c0c */ /* 0x000fe2000e781270 */
[----:B------:R-:W-:-:S02]  /*7ca90*/  ULDC UR7, c[0x0][0x22c] ;  /* 0x00008b0000077ab9 */ /* 0x000fc40000000800 */
[----:B------:R-:W3:Y:S04]  /*7caa0*/  LDL.LU R17, [R1+0x89c] ;  /* 0x00089c0001117983 */ /* 0x000ee80000300800 */
[----:B----4-:R1:W-:Y:S02]  /*7cab0*/  @P6 STG.E desc[UR4][R164.64], R16 ;  /* 0x00000010a4006986 */ /* 0x0103e4000c101904 */
[----:B-1----:R-:W-:Y:S02]  /*7cac0*/  IMAD.WIDE R164, R15, 0x4, R4 ;  /* 0x000000040fa47825 */ /* 0x002fe400078e0204 */
[----:B------:R-:W4:Y:S04]  /*7cad0*/  LDL.LU R16, [R1+0x49c] ;  /* 0x00049c0001107983 */ /* 0x000f280000300800 */
[----:B------:R-:W4:Y:S04]  /*7cae0*/  LDL.LU R15, [R1+0x107c] ;  /* 0x00107c00010f7983 */ /* 0x000f280000300800 */
[----:B--2---:R3:W-:Y:S02]  /*7caf0*/  @P5 STG.E desc[UR4][R164.64], R14 ;  /* 0x0000000ea4005986 */ /* 0x0047e4000c101904 */
[----:B---3--:R-:W-:-:S05]  /*7cb00*/  IMAD.WIDE R164, R12, 0x4, R2 ;  /* 0x000000040ca47825 */ /* 0x008fca00078e0202 */
[----:B------:R1:W-:Y:S04]  /*7cb10*/  @P4 STG.E desc[UR4][R164.64], R13 ;  /* 0x0000000da4004986 */ /* 0x0003e8000c101904 */
[----:B-1----:R-:W2:Y:S01]  /*7cb20*/  LDL.LU R13, [R1+0x9c] ;  /* 0x00009c00010d7983 */ /* 0x002ea20000300800 */
[----:B------:R-:W-:-:S03]  /*7cb30*/  IMAD.WIDE R164, R12, 0x4, R4 ;  /* 0x000000040ca47825 */ /* 0x000fc600078e0204 */
[----:B------:R-:W3:Y:S04]  /*7cb40*/  LDL.LU R14, [R1+0xc90] ;  /* 0x000c9000010e7983 */ /* 0x000ee80000300800 */
[----:B------:R-:W3:Y:S04]  /*7cb50*/  LDL.LU R12, [R1+0x1084] ;  /* 0x00108400010c7983 */ /* 0x000ee80000300800 */
[----:B------:R1:W-:Y:S02]  /*7cb60*/  @P3 STG.E desc[UR4][R164.64], R23 ;  /* 0x00000017a4003986 */ /* 0x0003e4000c101904 */
[----:B-1----:R-:W-:-:S05]  /*7cb70*/  IMAD.WIDE R164, R229, 0x4, R2 ;  /* 0x00000004e5a47825 */ /* 0x002fca00078e0202 */
[----:B------:R1:W-:Y:S02]  /*7cb80*/  @P2 STG.E desc[UR4][R164.64], R228 ;  /* 0x000000e4a4002986 */ /* 0x0003e4000c101904 */
[----:B-1----:R-:W-:-:S05]  /*7cb90*/  IMAD.WIDE R164, R229, 0x4, R4 ;  /* 0x00000004e5a47825 */ /* 0x002fca00078e0204 */
[----:B------:R1:W-:Y:S02]  /*7cba0*/  @P1 STG.E desc[UR4][R164.64], R166 ;  /* 0x000000a6a4001986 */ /* 0x0003e4000c101904 */
[----:B-1----:R-:W-:-:S05]  /*7cbb0*/  IMAD.WIDE R164, R251, 0x4, R2 ;  /* 0x00000004fba47825 */ /* 0x002fca00078e0202 */
[----:B------:R1:W-:Y:S01]  /*7cbc0*/  @P0 STG.E desc[UR4][R164.64], R167 ;  /* 0x000000a7a4000986 */ /* 0x0003e2000c101904 */
[----:B------:R-:W-:Y:S01]  /*7cbd0*/  LOP3.LUT P0, RZ, R22, 0x4000, RZ, 0xc0, !PT ;  /* 0x0000400016ff7812 */ /* 0x000fe2000780c0ff */
[----:B-1----:R-:W-:-:S12]  /*7cbe0*/  IMAD.WIDE R164, R251, 0x4, R4 ;  /* 0x00000004fba47825 */ /* 0x002fd800078e0204 */
[----:B------:R1:W-:Y:S01]  /*7cbf0*/  @P0 STG.E desc[UR4][R164.64], R250 ;  /* 0x000000faa4000986 */ /* 0x0003e2000c101904 */
[----:B------:R-:W-:Y:S01]  /*7cc00*/  LOP3.LUT P0, RZ, R22, 0x2000, RZ, 0xc0, !PT ;  /* 0x0000200016ff7812 */ /* 0x000fe2000780c0ff */
[----:B-1----:R-:W-:-:S12]  /*7cc10*/  IMAD.WIDE R164, R248, 0x4, R2 ;  /* 0x00000004f8a47825 */ /* 0x002fd800078e0202 */
[----:B------:R1:W-:Y:S01]  /*7cc20*/  @P0 STG.E desc[UR4][R164.64], R249 ;  /* 0x000000f9a4000986 */ /* 0x0003e2000c101904 */
[----:B------:R-:W-:Y:S02]  /*7cc30*/  LOP3.LUT P0, RZ, R22, 0x1000, RZ, 0xc0, !PT ;  /* 0x0000100016ff7812 */ /* 0x000fe4000780c0ff */
[C---:B------:R-:W-:Y:S02]  /*7cc40*/  LOP3.LUT P1, RZ, R6.reuse, 0x10, RZ, 0xc0, !PT ;  /* 0x0000001006ff7812 */ /* 0x040fe4000782c0ff */
[----:B------:R-:W-:Y:S01]  /*7cc50*/  LOP3.LUT P2, RZ, R6, 0x40, RZ, 0xc0, !PT ;  /* 0x0000004006ff7812 */ /* 0x000fe2000784c0ff */
[----:B-1----:R-:W-:-:S08]  /*7cc60*/  IMAD.WIDE R164, R248, 0x4, R4 ;  /* 0x00000004f8a47825 */ /* 0x002fd000078e0204 */
[----:B------:R1:W-:Y:S01]  /*7cc70*/  @P0 STG.E desc[UR4][R164.64], R252 ;  /* 0x000000fca4000986 */ /* 0x0003e2000c101904 */
[----:B------:R-:W-:Y:S01]  /*7cc80*/  LOP3.LUT P3, RZ, R6, 0x80, RZ, 0xc0, !PT ;  /* 0x0000008006ff7812 */ /* 0x000fe2000786c0ff */
[----:B-1----:R-:W-:-:S05]  /*7cc90*/  IMAD.WIDE R164, R230, 0x4, R2 ;  /* 0x00000004e6a47825 */ /* 0x002fca00078e0202 */
        /* <DEDUP_REMOVED lines=9> */
[----:B------:R4:W-:Y:S02]  /*7cd30*/  @P4 STG.E desc[UR4][R164.64], R17 ;  /* 0x00000011a4004986 */ /* 0x0009e4000c101904 */
[----:B----4-:R-:W-:-:S05]  /*7cd40*/  IMAD.WIDE R164, R15, 0x4, R2 ;  /* 0x000000040fa47825 */ /* 0x010fca00078e0202 */
[----:B------:R1:W-:Y:S02]  /*7cd50*/  @P5 STG.E desc[UR4][R164.64], R16 ;  /* 0x00000010a4005986 */ /* 0x0003e4000c101904 */
[----:B-1----:R-:W-:Y:S01]  /*7cd60*/  IMAD.WIDE R164, R15, 0x4, R4 ;  /* 0x000000040fa47825 */ /* 0x002fe200078e0204 */
[----:B------:R-:W-:-:S04]  /*7cd70*/  LOP3.LUT P0, RZ, R22, 0x800, RZ, 0xc0, !PT ;  /* 0x0000080016ff7812 */ /* 0x000fc8000780c0ff */
[----:B--2---:R1:W-:Y:S04]  /*7cd80*/  @P6 STG.E desc[UR4][R164.64], R13 ;  /* 0x0000000da4006986 */ /* 0x0043e8000c101904 */
[----:B-1----:R-:W2:Y:S04]  /*7cd90*/  LDL.LU R13, [R1+0x1088] ;  /* 0x00108800010d7983 */ /* 0x002ea80000300800 */
[----:B------:R-:W4:Y:S04]  /*7cda0*/  LDL.LU R18, [R1+0x8a0] ;  /* 0x0008a00001127983 */ /* 0x000f280000300800 */
[----:B------:R-:W2:Y:S04]  /*7cdb0*/  LDL.LU R17, [R1+0x4a0] ;  /* 0x0004a00001117983 */ /* 0x000ea80000300800 */
[----:B------:R-:W2:Y:S01]  /*7cdc0*/  LDL.LU R16, [R1+0x108c] ;  /* 0x00108c0001107983 */ /* 0x000ea20000300800 */
[----:B---3--:R-:W-:-:S03]  /*7cdd0*/  IMAD.WIDE R164, R12, 0x4, R2 ;  /* 0x000000040ca47825 */ /* 0x008fc600078e0202 */
[----:B------:R-:W3:Y:S04]  /*7cde0*/  LDL.LU R15, [R1+0xa0] ;  /* 0x0000a000010f7983 */ /* 0x000ee80000300800 */
[----:B------:R1:W-:Y:S04]  /*7cdf0*/  @P0 STG.E desc[UR4][R164.64], R14 ;  /* 0x0000000ea4000986 */ /* 0x0003e8000c101904 */
[----:B-1----:R-:W3:Y:S01]  /*7ce00*/  LDL.LU R14, [R1+0xc94] ;  /* 0x000c9400010e7983 */ /* 0x002ee20000300800 */
[----:B------:R-:W-:-:S03]  /*7ce10*/  IMAD.WIDE R164, R12, 0x4, R4 ;  /* 0x000000040ca47825 */ /* 0x000fc600078e0204 */
[----:B------:R-:W3:Y:S04]  /*7ce20*/  LDL.LU R12, [R1+0x1090] ;  /* 0x00109000010c7983 */ /* 0x000ee80000300800 */
[----:B------:R-:W3:Y:S04]  /*7ce30*/  LDL.LU R23, [R1+0x8a4] ;  /* 0x0008a40001177983 */ /* 0x000ee80000300800 */
[----:B------:R-:W3:Y:S01]  /*7ce40*/  LDL.LU R228, [R1+0x4a4] ;  /* 0x0004a40001e47983 */ /* 0x000ee20000300800 */
[----:B------:R-:W-:Y:S02]  /*7ce50*/  LOP3.LUT P1, RZ, R6, 0x1000000, RZ, 0xc0, !PT ;  /* 0x0100000006ff7812 */ /* 0x000fe4000782c0ff */
[----:B------:R-:W-:Y:S01]  /*7ce60*/  LOP3.LUT R22, R22, 0xfffffff7, RZ, 0xc0, !PT ;  /* 0xfffffff716167812 */ /* 0x000fe200078ec0ff */
[----:B------:R-:W3:Y:S04]  /*7ce70*/  LDL.LU R229, [R1+0xa4] ;  /* 0x0000a40001e57983 */ /* 0x000ee80000300800 */
[----:B------:R-:W3:Y:S04]  /*7ce80*/  LDL.LU R166, [R1+0xc98] ;  /* 0x000c980001a67983 */ /* 0x000ee80000300800 */
[----:B------:R-:W3:Y:S02]  /*7ce90*/  LDL.LU R167, [R1+0x1098] ;  /* 0x0010980001a77983 */ /* 0x000ee40000300800 */
[----:B------:R-:W-:-:S02]  /*7cea0*/  @P1 LOP3.LUT R22, R22, 0x8, RZ, 0xfc, !PT ;  /* 0x0000000816161812 */ /* 0x000fc400078efcff */
[----:B------:R-:W-:Y:S01]  /*7ceb0*/  LOP3.LUT P1, RZ, R6, 0x800000, RZ, 0xc0, !PT ;  /* 0x0080000006ff7812 */ /* 0x000fe2000782c0ff */
[----:B------:R-:W3:Y:S01]  /*7cec0*/  LDL.LU R251, [R1+0x8a8] ;  /* 0x0008a80001fb7983 */ /* 0x000ee20000300800 */
[----:B------:R-:W-:-:S03]  /*7ced0*/  LOP3.LUT R22, R22, 0xffffffef, RZ, 0xc0, !PT ;  /* 0xffffffef16167812 */ /* 0x000fc600078ec0ff */
[----:B------:R-:W3:Y:S04]  /*7cee0*/  LDL.LU R250, [R1+0x4a8] ;  /* 0x0004a80001fa7983 */ /* 0x000ee80000300800 */
[----:B------:R-:W3:Y:S04]  /*7cef0*/  LDL.LU R249, [R1+0x1094] ;  /* 0x0010940001f97983 */ /* 0x000ee80000300800 */
[----:B------:R-:W-:Y:S01]  /*7cf00*/  @P1 LOP3.LUT R22, R22, 0x10, RZ, 0xfc, !PT ;  /* 0x0000001016161812 */ /* 0x000fe200078efcff */
[----:B------:R-:W3:Y:S01]  /*7cf10*/  LDL.LU R248, [R1+0xa8] ;  /* 0x0000a80001f87983 */ /* 0x000ee20000300800 */
[----:B------:R-:W-:-:S02]  /*7cf20*/  LOP3.LUT P1, RZ, R6, 0x400000, RZ, 0xc0, !PT ;  /* 0x0040000006ff7812 */ /* 0x000fc4000782c0ff */
[----:B------:R-:W-:Y:S01]  /*7cf30*/  LOP3.LUT R22, R22, 0xffffffdf, RZ, 0xc0, !PT ;  /* 0xffffffdf16167812 */ /* 0x000fe200078ec0ff */
[----:B------:R-:W3:Y:S01]  /*7cf40*/  LDL.LU R252, [R1+0xc9c] ;  /* 0x000c9c0001fc7983 */ /* 0x000ee20000300800 */
[----:B------:R-:W-:-:S03]  /*7cf50*/  LOP3.LUT P4, RZ, R6, 0x1000, RZ, 0xc0, !PT ;  /* 0x0000100006ff7812 */ /* 0x000fc6000788c0ff */
[----:B------:R-:W3:Y:S01]  /*7cf60*/  LDL.LU R231, [R1+0x109c] ;  /* 0x00109c0001e77983 */ /* 0x000ee20000300800 */
[C---:B------:R-:W-:Y:S02]  /*7cf70*/  LOP3.LUT P5, RZ, R6.reuse, 0x2000, RZ, 0xc0, !PT ;  /* 0x0000200006ff7812 */ /* 0x040fe400078ac0ff */
[----:B------:R-:W-:Y:S01]  /*7cf80*/  LOP3.LUT P6, RZ, R6, 0x4000, RZ, 0xc0, !PT ;  /* 0x0000400006ff7812 */ /* 0x000fe200078cc0ff */
[----:B------:R-:W3:Y:S02]  /*7cf90*/  LDL.LU R230, [R1+0x8ac] ;  /* 0x0008ac0001e67983 */ /* 0x000ee40000300800 */
[----:B------:R-:W-:Y:S02]  /*7cfa0*/  @P1 LOP3.LUT R22, R22, 0x20, RZ, 0xfc, !PT ;  /* 0x0000002016161812 */ /* 0x000fe400078efcff */
[----:B------:R-:W-:Y:S01]  /*7cfb0*/  LOP3.LUT P1, RZ, R6, 0x200000, RZ, 0xc0, !PT ;  /* 0x0020000006ff7812 */ /* 0x000fe2000782c0ff */
[----:B------:R-:W3:Y:S01]  /*7cfc0*/  LDL.LU R20, [R1+0x4ac] ;  /* 0x0004ac0001147983 */ /* 0x000ee20000300800 */
[----:B------:R-:W-:-:S02]  /*7cfd0*/  LOP3.LUT R22, R22, 0xffffffbf, RZ, 0xc0, !PT ;  /* 0xffffffbf16167812 */ /* 0x000fc400078ec0ff */
[----:B------:R-:W-:Y:S01]  /*7cfe0*/  LOP3.LUT P0, RZ, R6, 0x8000, RZ, 0xc0, !PT ;  /* 0x0000800006ff7812 */ /* 0x000fe2000780c0ff */
[----:B------:R-:W3:Y:S08]  /*7cff0*/  LDL.LU R19, [R1+0x10a4] ;  /* 0x0010a40001137983 */ /* 0x000ef00000300800 */
[----:B------:R-:W-:Y:S02]  /*7d000*/  @P1 LOP3.LUT R22, R22, 0x40, RZ, 0xfc, !PT ;  /* 0x0000004016161812 */ /* 0x000fe400078efcff */
[----:B------:R-:W-:-:S02]  /*7d010*/  LOP3.LUT P1, RZ, R6, 0x100000, RZ, 0xc0, !PT ;  /* 0x0010000006ff7812 */ /* 0x000fc4000782c0ff */
[----:B------:R-:W-:-:S11]  /*7d020*/  LOP3.LUT R22, R22, 0xffffff7f, RZ, 0xc0, !PT ;  /* 0xffffff7f16167812 */ /* 0x000fd600078ec0ff */
[----:B------:R-:W-:Y:S02]  /*7d030*/  @P1 LOP3.LUT R22, R22, 0x80, RZ, 0xfc, !PT ;  /* 0x0000008016161812 */ /* 0x000fe400078efcff */
[----:B------:R-:W-:Y:S02]  /*7d040*/  LOP3.LUT P1, RZ, R6, 0x80000, RZ, 0xc0, !PT ;  /* 0x0008000006ff7812 */ /* 0x000fe4000782c0ff */
        /* <DEDUP_REMOVED lines=8> */
[----:B------:R-:W-:Y:S01]  /*7d0d0*/  LOP3.LUT P1, RZ, R6, 0x10000, RZ, 0xc0, !PT ;  /* 0x0001000006ff7812 */ /* 0x000fe2000782c0ff */
[----:B----4-:R2:W-:Y:S02]  /*7d0e0*/  @P4 STG.E desc[UR4][R164.64], R18 ;  /* 0x00000012a4004986 */ /* 0x0105e4000c101904 */
[C---:B--2---:R-:W-:Y:S02]  /*7d0f0*/  IMAD.WIDE R164, R16.reuse, 0x4, R2 ;  /* 0x0000000410a47825 */ /* 0x044fe400078e0202 */
[----:B------:R-:W2:Y:S04]  /*7d100*/  LDL.LU R18, [R1+0xac] ;  /* 0x0000ac0001127983 */ /* 0x000ea80000300800 */
[----:B------:R1:W-:Y:S02]  /*7d110*/  @P5 STG.E desc[UR4][R164.64], R17 ;  /* 0x00000011a4005986 */ /* 0x0003e4000c101904 */
[----:B-1----:R-:W-:-:S02]  /*7d120*/  IMAD.WIDE R164, R16, 0x4, R4 ;  /* 0x0000000410a47825 */ /* 0x002fc400078e0204 */
[----:B------:R-:W4:Y:S04]  /*7d130*/  LDL.LU R17, [R1+0xca0] ;  /* 0x000ca00001117983 */ /* 0x000f280000300800 */
[----:B---3--:R1:W-:Y:S04]  /*7d140*/  @P6 STG.E desc[UR4][R164.64], R15 ;  /* 0x0000000fa4006986 */ /* 0x0083e8000c101904 */
[----:B------:R-:W3:Y:S01]  /*7d150*/  LDL.LU R16, [R1+0x10a0] ;  /* 0x0010a00001107983 */ /* 0x000ee20000300800 */
[----:B-1----:R-:W-:-:S03]  /*7d160*/  IMAD.WIDE R164, R13, 0x4, R2 ;  /* 0x000000040da47825 */ /* 0x002fc600078e0202 */
[----:B------:R-:W4:Y:S04]  /*7d170*/  LDL.LU R15, [R1+0x8b0] ;  /* 0x0008b000010f7983 */ /* 0x000f280000300800 */
[----:B------:R1:W-:Y:S02]  /*7d180*/  @P0 STG.E desc[UR4][R164.64], R14 ;  /* 0x0000000ea4000986 */ /* 0x0003e4000c101904 */
[----:B-1----:R-:W-:Y:S02]  /*7d190*/  IMAD.WIDE R164, R13, 0x4, R4 ;  /* 0x000000040da47825 */ /* 0x002fe400078e0204 */
[----:B------:R-:W4:Y:S04]  /*7d1a0*/  LDL.LU R14, [R1+0x4b0] ;  /* 0x0004b000010e7983 */ /* 0x000f280000300800 */
[----:B------:R1:W-:Y:S01]  /*7d1b0*/  @P1 STG.E desc[UR4][R164.64], R23 ;  /* 0x00000017a4001986 */ /* 0x0003e2000c101904 */
[----:B------:R-:W-:-:S03]  /*7d1c0*/  LOP3.LUT P1, RZ, R22, 0x400, RZ, 0xc0, !PT ;  /* 0x0000040016ff7812 */ /* 0x000fc6000782c0ff */
[----:B------:R-:W4:Y:S01]  /*7d1d0*/  LDL.LU R13, [R1+0x10a8] ;  /* 0x0010a800010d7983 */ /* 0x000f220000300800 */
[----:B-1----:R-:W-:-:S09]  /*7d1e0*/  IMAD.WIDE R164, R12, 0x4, R2 ;  /* 0x000000040ca47825 */ /* 0x002fd200078e0202 */
[----:B------:R1:W-:Y:S02]  /*7d1f0*/  @P1 STG.E desc[UR4][R164.64], R228 ;  /* 0x000000e4a4001986 */ /* 0x0003e4000c101904 */
[----:B-1----:R-:W-:Y:S02]  /*7d200*/  IMAD.WIDE R164, R12, 0x4, R4 ;  /* 0x000000040ca47825 */ /* 0x002fe400078e0204 */
[----:B------:R-:W4:Y:S01]  /*7d210*/  LDL.LU R12, [R1+0xb0] ;  /* 0x0000b000010c7983 */ /* 0x000f220000300800 */
[----:B------:R-:W-:-:S13]  /*7d220*/  LOP3.LUT P1, RZ, R22, 0x200, RZ, 0xc0, !PT ;  /* 0x0000020016ff7812 */ /* 0x000fda000782c0ff */
[----:B------:R1:W-:Y:S01]  /*7d230*/  @P1 STG.E desc[UR4][R164.64], R229 ;  /* 0x000000e5a4001986 */ /* 0x0003e2000c101904 */
[----:B------:R-:W-:Y:S01]  /*7d240*/  LOP3.LUT P1, RZ, R22, 0x100, RZ, 0xc0, !PT ;  /* 0x0000010016ff7812 */ /* 0x000fe2000782c0ff */
[----:B-1----:R-:W-:-:S12]  /*7d250*/  IMAD.WIDE R164, R167, 0x4, R2 ;  /* 0x00000004a7a47825 */ /* 0x002fd800078e0202 */
        /* <DEDUP_REMOVED lines=21> */
[C---:B------:R-:W-:Y:S01]  /*7d3b0*/  LOP3.LUT P5, RZ, R6.reuse, 0x10000000, RZ, 0xc0, !PT ;  /* 0x1000000006ff7812 */ /* 0x040fe200078ac0ff */
[----:B-1----:R-:W-:Y:S01]  /*7d3c0*/  IMAD.WIDE R164, R19, 0x4, R4 ;  /* 0x0000000413a47825 */ /* 0x002fe200078e0204 */
[C---:B------:R-:W-:Y:S02]  /*7d3d0*/  LOP3.LUT P6, RZ, R6.reuse, 0x20000000, RZ, 0xc0, !PT ;  /* 0x2000000006ff7812 */ /* 0x040fe400078cc0ff */
[----:B------:R-:W-:Y:S02]  /*7d3e0*/  LOP3.LUT P0, RZ, R6, 0x40000000, RZ, 0xc0, !PT ;  /* 0x4000000006ff7812 */ /* 0x000fe4000780c0ff */
[----:B--2---:R3:W-:Y:S02]  /*7d3f0*/  @P3 STG.E desc[UR4][R164.64], R18 ;  /* 0x00000012a4003986 */ /* 0x0047e4000c101904 */
[----:B---3--:R-:W-:-:S05]  /*7d400*/  IMAD.WIDE R164, R16, 0x4, R2 ;  /* 0x0000000410a47825 */ /* 0x008fca00078e0202 */
[----:B----4-:R1:W-:Y:S02]  /*7d410*/  @P4 STG.E desc[UR4][R164.64], R17 ;  /* 0x00000011a4004986 */ /* 0x0103e4000c101904 */
[----:B-1----:R-:W-:-:S05]  /*7d420*/  IMAD.WIDE R164, R16, 0x4, R4 ;  /* 0x0000000410a47825 */ /* 0x002fca00078e0204 */
[----:B------:R1:W-:Y:S02]  /*7d430*/  @P5 STG.E desc[UR4][R164.64], R15 ;  /* 0x0000000fa4005986 */ /* 0x0003e4000c101904 */
[----:B-1----:R-:W-:-:S05]  /*7d440*/  IMAD.WIDE R164, R13, 0x4, R2 ;  /* 0x000000040da47825 */ /* 0x002fca00078e0202 */
[----:B------:R1:W-:Y:S02]  /*7d450*/  @P6 STG.E desc[UR4][R164.64], R14 ;  /* 0x0000000ea4006986 */ /* 0x0003e4000c101904 */
[----:B-1----:R-:W-:Y:S02]  /*7d460*/  IMAD.WIDE R164, R13, 0x4, R4 ;  /* 0x000000040da47825 */ /* 0x002fe400078e0204 */
[----:B------:R-:W2:Y:S04]  /*7d470*/  LDL.LU R14, [R1+0xca8] ;  /* 0x000ca800010e7983 */ /* 0x000ea80000300800 */
[----:B------:R-:W3:Y:S04]  /*7d480*/  LDL.LU R13, [R1+0x10b4] ;  /* 0x0010b400010d7983 */ /* 0x000ee80000300800 */
[----:B------:R-:W4:Y:S04]  /*7d490*/  LDL.LU R19, [R1+0xca4] ;  /* 0x000ca40001137983 */ /* 0x000f280000300800 */
[----:B------:R1:W-:Y:S04]  /*7d4a0*/  @P0 STG.E desc[UR4][R164.64], R12 ;  /* 0x0000000ca4000986 */ /* 0x0003e8000c101904 */
[----:B-1----:R-:W2:Y:S04]  /*7d4b0*/  LDL.LU R12, [R1+0x10b0] ;  /* 0x0010b000010c7983 */ /* 0x002ea80000300800 */
[----:B------:R-:W3:Y:S04]  /*7d4c0*/  LDL.LU R18, [R1+0x8b4] ;  /* 0x0008b40001127983 */ /* 0x000ee80000300800 */
[----:B------:R-:W3:Y:S04]  /*7d4d0*/  LDL.LU R17, [R1+0x4b4] ;  /* 0x0004b40001117983 */ /* 0x000ee80000300800 */
[----:B------:R-:W3:Y:S04]  /*7d4e0*/  LDL.LU R16, [R1+0x10ac] ;  /* 0x0010ac0001107983 */ /* 0x000ee80000300800 */
[----:B------:R-:W3:Y:S01]  /*7d4f0*/  LDL.LU R15, [R1+0xb4] ;  /* 0x0000b400010f7983 */ /* 0x000ee20000300800 */
[----:B------:R-:W-:-:S02]  /*7d500*/  LOP3.LUT P4, RZ, R6, 0x80000000, RZ, 0xc0, !PT ;  /* 0x8000000006ff7812 */ /* 0x000fc4000788c0ff */
[C---:B------:R-:W-:Y:S02]  /*7d510*/  LOP3.LUT P5, RZ, R10.reuse, 0x1, RZ, 0xc0, !PT ;  /* 0x000000010aff7812 */ /* 0x040fe400078ac0ff */
[C---:B------:R-:W-:Y:S02]  /*7d520*/  LOP3.LUT P6, RZ, R10.reuse, 0x2, RZ, 0xc0, !PT ;  /* 0x000000020aff7812 */ /* 0x040fe400078cc0ff */
[C---:B------:R-:W-:Y:S02]  /*7d530*/  LOP3.LUT P0, RZ, R10.reuse, 0x4, RZ, 0xc0, !PT ;  /* 0x000000040aff7812 */ /* 0x040fe4000780c0ff */
[----:B------:R-:W-:-:S13]  /*7d540*/  LOP3.LUT P1, RZ, R10, 0x800, RZ, 0xc0, !PT ;  /* 0x000008000aff7812 */ /* 0x000fda000782c0ff */
        /* <DEDUP_REMOVED lines=8> */
[----:B------:R-:W-:Y:S01]  /*7d5d0*/  LOP3.LUT R0, R0, 0xbfffffff, RZ, 0xc0, !PT ;  /* 0xbfffffff00007812 */ /* 0x000fe200078ec0ff */
[----:B--2---:R-:W-:-:S05]  /*7d5e0*/  IMAD.WIDE R164, R12, 0x4, R2 ;  /* 0x000000040ca47825 */ /* 0x004fca00078e0202 */
[----:B----4-:R1:W-:Y:S02]  /*7d5f0*/  @P4 STG.E desc[UR4][R164.64], R19 ;  /* 0x00000013a4004986 */ /* 0x0103e4000c101904 */
[----:B-1----:R-:W-:Y:S02]  /*7d600*/  IMAD.WIDE R164, R12, 0x4, R4 ;  /* 0x000000040ca47825 */ /* 0x002fe400078e0204 */
[----:B------:R-:W2:Y:S04]  /*7d610*/  LDL.LU R12, [R1+0x8b8] ;  /* 0x0008b800010c7983 */ /* 0x000ea80000300800 */
[----:B------:R-:W4:Y:S04]  /*7d620*/  LDL.LU R23, [R1+0x4b8] ;  /* 0x0004b80001177983 */ /* 0x000f280000300800 */
        /* <DEDUP_REMOVED lines=11> */
[----:B---3--:R1:W-:Y:S04]  /*7d6e0*/  @P5 STG.E desc[UR4][R164.64], R18 ;  /* 0x00000012a4005986 */ /* 0x0083e8000c101904 */
[----:B------:R-:W3:Y:S04]  /*7d6f0*/  LDL.LU R20, [R1+0x8c0] ;  /* 0x0008c00001147983 */ /* 0x000ee80000300800 */
[----:B------:R-:W3:Y:S01]  /*7d700*/  LDL.LU R19, [R1+0x10c4] ;  /* 0x0010c40001137983 */ /* 0x000ee20000300800 */
[----:B-1----:R-:W-:-:S03]  /*7d710*/  IMAD.WIDE R164, R16, 0x4, R2 ;  /* 0x0000000410a47825 */ /* 0x002fc600078e0202 */
[----:B------:R-:W3:Y:S04]  /*7d720*/  LDL.LU R18, [R1+0x4c0] ;  /* 0x0004c00001127983 */ /* 0x000ee80000300800 */
[----:B------:R1:W-:Y:S02]  /*7d730*/  @P6 STG.E desc[UR4][R164.64], R17 ;  /* 0x00000011a4006986 */ /* 0x0003e4000c101904 */
[----:B-1----:R-:W-:Y:S02]  /*7d740*/  IMAD.WIDE R164, R16, 0x4, R4 ;  /* 0x0000000410a47825 */ /* 0x002fe400078e0204 */
[----:B------:R-:W3:Y:S04]  /*7d750*/  LDL.LU R17, [R1+0xe34] ;  /* 0x000e340001117983 */ /* 0x000ee80000300800 */
[----:B------:R1:W-:Y:S04]  /*7d760*/  @P0 STG.E desc[UR4][R164.64], R15 ;  /* 0x0000000fa4000986 */ /* 0x0003e8000c101904 */
[----:B-1----:R-:W3:Y:S04]  /*7d770*/  LDL.LU R15, [R1+0x10cc] ;  /* 0x0010cc00010f7983 */ /* 0x002ee80000300800 */
[----:B------:R-:W3:Y:S01]  /*7d780*/  LDL.LU R16, [R1+0xcb4] ;  /* 0x000cb40001107983 */ /* 0x000ee20000300800 */
[----:B------:R-:W-:-:S02]  /*7d790*/  @P1 LOP3.LUT R0, R0, 0x40000000, RZ, 0xfc, !PT ;  /* 0x4000000000001812 */ /* 0x000fc400078efcff */
        /* <DEDUP_REMOVED lines=11> */
[----:B------:R-:W-:-:S10]  /*7d850*/  IMAD.WIDE R164, R13, 0x4, R2 ;  /* 0x000000040da47825 */ /* 0x000fd400078e0202 */
[----:B------:R-:W-:Y:S02]  /*7d860*/  @P1 LOP3.LUT R22, R22, 0x4, RZ, 0xfc, !PT ;  /* 0x0000000416161812 */ /* 0x000fe400078efcff */
[----:B------:R-:W-:-:S13]  /*7d870*/  LOP3.LUT P1, RZ, R10, 0x8, RZ, 0xc0, !PT ;  /* 0x000000080aff7812 */ /* 0x000fda000782c0ff */
[----:B------:R1:W-:Y:S01]  /*7d880*/  @P1 STG.E desc[UR4][R164.64], R14 ;  /* 0x0000000ea4001986 */ /* 0x0003e2000c101904 */
[----:B------:R-:W-:Y:S01]  /*7d890*/  LOP3.LUT P1, RZ, R22, 0x4, RZ, 0xc0, !PT ;  /* 0x0000000416ff7812 */ /* 0x000fe2000782c0ff */
[----:B-1----:R-:W-:Y:S02]  /*7d8a0*/  IMAD.WIDE R164, R13, 0x4, R4 ;  /* 0x000000040da47825 */ /* 0x002fe400078e0204 */
[----:B------:R-:W3:Y:S04]  /*7d8b0*/  LDL.LU R14, [R1+0x8c4] ;  /* 0x0008c400010e7983 */ /* 0x000ee80000300800 */
[----:B------:R-:W3:Y:S01]  /*7d8c0*/  LDL.LU R13, [R1+0x10d4] ;  /* 0x0010d400010d7983 */ /* 0x000ee20000300800 */
[C---:B------:R-:W-:Y:S02]  /*7d8d0*/  LOP3.LUT P2, RZ, R10.reuse, 0x1000, RZ, 0xc0, !PT ;  /* 0x000010000aff7812 */ /* 0x040fe4000784c0ff */
[----:B------:R-:W-:-:S03]  /*7d8e0*/  LOP3.LUT P3, RZ, R10, 0x2000, RZ, 0xc0, !PT ;  /* 0x000020000aff7812 */ /* 0x000fc6000786c0ff */
[----:B--2---:R4:W-:Y:S01]  /*7d8f0*/  @P1 STG.E desc[UR4][R164.64], R12 ;  /* 0x0000000ca4001986 */ /* 0x0049e2000c101904 */
[----:B------:R-:W-:Y:S01]  /*7d900*/  LOP3.LUT P1, RZ, R22, 0x2, RZ, 0xc0, !PT ;  /* 0x0000000216ff7812 */ /* 0x000fe2000782c0ff */
[----:B----4-:R-:W-:Y:S01]  /*7d910*/  IMAD.WIDE R164, R228, 0x4, R2 ;  /* 0x00000004e4a47825 */ /* 0x010fe200078e0202 */
[----:B------:R-:W-:Y:S01]  /*7d920*/  LOP3.LUT P4, RZ, R10, 0x4000, RZ, 0xc0, !PT ;  /* 0x000040000aff7812 */ /* 0x000fe2000788c0ff */
[----:B------:R-:W2:Y:S10]  /*7d930*/  LDL.LU R12, [R1+0x1c30] ;  /* 0x001c3000010c7983 */ /* 0x000eb40000300800 */
        /* <DEDUP_REMOVED lines=20> */
[----:B-1----:R-:W-:-:S05]  /*7da80*/  IMAD.WIDE R22, R231, 0x4, R4 ;  /* 0x00000004e7167825 */ /* 0x002fca00078e0204 */
[----:B------:R3:W-:Y:S01]  /*7da90*/  @P2 STG.E desc[UR4][R22.64], R230 ;  /* 0x000000e616002986 */ /* 0x0007e2000c101904 */
[----:B------:R-:W-:Y:S01]  /*7daa0*/  LOP3.LUT P6, RZ, R10, 0x10000, RZ, 0xc0, !PT ;  /* 0x000100000aff7812 */ /* 0x000fe200078cc0ff */
[----:B---3--:R-:W-:-:S05]  /*7dab0*/  IMAD.WIDE R22, R19, 0x4, R2 ;  /* 0x0000000413167825 */ /* 0x008fca00078e0202 */
[----:B------:R1:W-:Y:S02]  /*7dac0*/  @P3 STG.E desc[UR4][R22.64], R20 ;  /* 0x0000001416003986 */ /* 0x0003e4000c101904 */
[----:B-1----:R-:W-:-:S05]  /*7dad0*/  IMAD.WIDE R22, R19, 0x4, R4 ;  /* 0x0000000413167825 */ /* 0x002fca00078e0204 */
[----:B------:R1:W-:Y:S02]  /*7dae0*/  @P4 STG.E desc[UR4][R22.64], R18 ;  /* 0x0000001216004986 */ /* 0x0003e4000c101904 */
[----:B-1----:R-:W-:-:S05]  /*7daf0*/  IMAD.WIDE R22, R15, 0x4, R2 ;  /* 0x000000040f167825 */ /* 0x002fca00078e0202 */
[----:B------:R1:W-:Y:S02]  /*7db00*/  @P5 STG.E desc[UR4][R22.64], R17 ;  /* 0x0000001116005986 */ /* 0x0003e4000c101904 */
[----:B-1----:R-:W-:Y:S02]  /*7db10*/  IMAD.WIDE R22, R15, 0x4, R4 ;  /* 0x000000040f167825 */ /* 0x002fe400078e0204 */
[----:B------:R-:W3:Y:S04]  /*7db20*/  LDL.LU R15, [R1+0x10d8] ;  /* 0x0010d800010f7983 */ /* 0x000ee80000300800 */
[----:B------:R-:W4:Y:S04]  /*7db30*/  LDL.LU R20, [R1+0x4c4] ;  /* 0x0004c40001147983 */ /* 0x000f280000300800 */
[----:B------:R1:W-:Y:S04]  /*7db40*/  @P6 STG.E desc[UR4][R22.64], R16 ;  /* 0x0000001016006986 */ /* 0x0003e8000c101904 */
[----:B------:R-:W2:Y:S04]  /*7db50*/  LDL.LU R19, [R1+0xe38] ;  /* 0x000e380001137983 */ /* 0x000ea80000300800 */
[----:B-1----:R-:W3:Y:S01]  /*7db60*/  LDL.LU R16, [R1+0x10d0] ;  /* 0x0010d00001107983 */ /* 0x002ee20000300800 */
[----:B------:R-:W-:-:S03]  /*7db70*/  LOP3.LUT P0, RZ, R10, 0x20000, RZ, 0xc0, !PT ;  /* 0x000200000aff7812 */ /* 0x000fc6000780c0ff */
[----:B------:R-:W2:Y:S01]  /*7db80*/  LDL.LU R18, [R1+0xcb8] ;  /* 0x000cb80001127983 */ /* 0x000ea20000300800 */
[----:B------:R-:W-:-:S03]  /*7db90*/  IMAD.WIDE R22, R13, 0x4, R2 ;  /* 0x000000040d167825 */ /* 0x000fc600078e0202 */
[----:B------:R-:W2:Y:S06]  /*7dba0*/  LDL.LU R17, [R1+0x8c8] ;  /* 0x0008c80001117983 */ /* 0x000eac0000300800 */
[----:B------:R1:W-:Y:S04]  /*7dbb0*/  @P0 STG.E desc[UR4][R22.64], R14 ;  /* 0x0000000e16000986 */ /* 0x0003e8000c101904 */
[----:B-1----:R-:W2:Y:S01]  /*7dbc0*/  LDL.LU R14, [R1+0x4c8] ;  /* 0x0004c800010e7983 */ /* 0x002ea20000300800 */
[----:B------:R-:W-:-:S03]  /*7dbd0*/  IMAD.WIDE R22, R13, 0x4, R4 ;  /* 0x000000040d167825 */ /* 0x000fc600078e0204 */
[----:B------:R-:W2:Y:S04]  /*7dbe0*/  LDL.LU R13, [R1+0xe3c] ;  /* 0x000e3c00010d7983 */ /* 0x000ea80000300800 */
[----:B------:R-:W2:Y:S01]  /*7dbf0*/  LDL.LU R228, [R1+0x10e0] ;  /* 0x0010e00001e47983 */ /* 0x000ea20000300800 */
[C---:B------:R-:W-:Y:S02]  /*7dc00*/  LOP3.LUT P4, RZ, R10.reuse, 0x40000, RZ, 0xc0, !PT ;  /* 0x000400000aff7812 */ /* 0x040fe4000788c0ff */
[C---:B------:R-:W-:Y:S01]  /*7dc10*/  LOP3.LUT P5, RZ, R10.reuse, 0x80000, RZ, 0xc0, !PT ;  /* 0x000800000aff7812 */ /* 0x040fe200078ac0ff */
[----:B------:R-:W2:Y:S04]  /*7dc20*/  LDL.LU R229, [R1+0xcbc] ;  /* 0x000cbc0001e57983 */ /* 0x000ea80000300800 */
[----:B------:R-:W2:Y:S01]  /*7dc30*/  LDL.LU R166, [R1+0x10dc] ;  /* 0x0010dc0001a67983 */ /* 0x000ea20000300800 */
        /* <DEDUP_REMOVED lines=11> */
[----:B----4-:R3:W-:Y:S02]  /*7dcf0*/  @P4 STG.E desc[UR4][R22.64], R20 ;  /* 0x0000001416004986 */ /* 0x0107e4000c101904 */
[----:B---3--:R-:W-:-:S05]  /*7dd00*/  IMAD.WIDE R22, R16, 0x4, R2 ;  /* 0x0000000410167825 */ /* 0x008fca00078e0202 */
[----:B--2---:R1:W-:Y:S02]  /*7dd10*/  @P5 STG.E desc[UR4][R22.64], R19 ;  /* 0x0000001316005986 */ /* 0x0043e4000c101904 */
[----:B-1----:R-:W-:Y:S02]  /*7dd20*/  IMAD.WIDE R22, R16, 0x4, R4 ;  /* 0x0000000410167825 */ /* 0x002fe400078e0204 */
[----:B------:R-:W2:Y:S01]  /*7dd30*/  LDL.LU R16, [R1+0x8cc] ;  /* 0x0008cc0001107983 */ /* 0x000ea20000300800 */
[----:B------:R-:W-:Y:S02]  /*7dd40*/  @P1 LOP3.LUT R0, R0, 0x400000, RZ, 0xfc, !PT ;  /* 0x0040000000001812 */ /* 0x000fe400078efcff */
[----:B------:R-:W-:Y:S01]  /*7dd50*/  LOP3.LUT P1, RZ, R10, 0x4000000, RZ, 0xc0, !PT ;  /* 0x040000000aff7812 */ /* 0x000fe2000782c0ff */
[----:B------:R-:W3:Y:S01]  /*7dd60*/  LDL.LU R167, [R1+0x4cc] ;  /* 0x0004cc0001a77983 */ /* 0x000ee20000300800 */
[----:B------:R-:W-:-:S03]  /*7dd70*/  LOP3.LUT R0, R0, 0xff7fffff, RZ, 0xc0, !PT ;  /* 0xff7fffff00007812 */ /* 0x000fc600078ec0ff */
[----:B------:R-:W4:Y:S04]  /*7dd80*/  LDL.LU R251, [R1+0xcc0] ;  /* 0x000cc00001fb7983 */ /* 0x000f280000300800 */
[----:B------:R-:W4:Y:S04]  /*7dd90*/  LDL.LU R250, [R1+0x10e4] ;  /* 0x0010e40001fa7983 */ /* 0x000f280000300800 */
[----:B------:R-:W-:Y:S01]  /*7dda0*/  @P1 LOP3.LUT R0, R0, 0x800000, RZ, 0xfc, !PT ;  /* 0x0080000000001812 */ /* 0x000fe200078efcff */
[----:B------:R-:W4:Y:S01]  /*7ddb0*/  LDL.LU R249, [R1+0x8d0] ;  /* 0x0008d00001f97983 */ /* 0x000f220000300800 */
[----:B------:R-:W-:-:S02]  /*7ddc0*/  LOP3.LUT P1, RZ, R10, 0x2000000, RZ, 0xc0, !PT ;  /* 0x020000000aff7812 */ /* 0x000fc4000782c0ff */
[----:B------:R-:W-:Y:S01]  /*7ddd0*/  LOP3.LUT R0, R0, 0xfeffffff, RZ, 0xc0, !PT ;  /* 0xfeffffff00007812 */ /* 0x000fe200078ec0ff */
[----:B------:R-:W4:Y:S04]  /*7dde0*/  LDL.LU R248, [R1+0x4d0] ;  /* 0x0004d00001f87983 */ /* 0x000f280000300800 */
[----:B------:R-:W4:Y:S01]  /*7ddf0*/  LDL.LU R252, [R1+0x10ec] ;  /* 0x0010ec0001fc7983 */ /* 0x000f220000300800 */
[C---:B------:R-:W-:Y:S02]  /*7de00*/  LOP3.LUT P6, RZ, R10.reuse, 0x100000, RZ, 0xc0, !PT ;  /* 0x001000000aff7812 */ /* 0x040fe400078cc0ff */
[----:B------:R-:W-:Y:S01]  /*7de10*/  LOP3.LUT P0, RZ, R10, 0x200000, RZ, 0xc0, !PT ;  /* 0x002000000aff7812 */ /* 0x000fe2000780c0ff */
[----:B------:R-:W4:Y:S02]  /*7de20*/  LDL.LU R231, [R1+0xd0] ;  /* 0x0000d00001e77983 */ /* 0x000f240000300800 */
[----:B------:R-:W-:-:S02]  /*7de30*/  @P1 LOP3.LUT R0, R0, 0x1000000, RZ, 0xfc, !PT ;  /* 0x0100000000001812 */ /* 0x000fc400078efcff */
[----:B------:R-:W-:Y:S01]  /*7de40*/  LOP3.LUT P1, RZ, R10, 0x1000000, RZ, 0xc0, !PT ;  /* 0x010000000aff7812 */ /* 0x000fe2000782c0ff */
[----:B------:R-:W4:Y:S01]  /*7de50*/  LDL.LU R230, [R1+0xcc4] ;  /* 0x000cc40001e67983 */ /* 0x000f220000300800 */
[----:B------:R-:W-:-:S03]  /*7de60*/  LOP3.LUT R0, R0, 0xfdffffff, RZ, 0xc0, !PT ;  /* 0xfdffffff00007812 */ /* 0x000fc600078ec0ff */
[----:B------:R-:W4:Y:S04]  /*7de70*/  LDL.LU R20, [R1+0x10e8] ;  /* 0x0010e80001147983 */ /* 0x000f280000300800 */
[----:B------:R1:W-:Y:S04]  /*7de80*/  @P6 STG.E desc[UR4][R22.64], R18 ;  /* 0x0000001216006986 */ /* 0x0003e8000c101904 */
[----:B------:R-:W-:Y:S01]  /*7de90*/  @P1 LOP3.LUT R0, R0, 0x2000000, RZ, 0xfc, !PT ;  /* 0x0200000000001812 */ /* 0x000fe200078efcff */
[----:B------:R-:W4:Y:S01]  /*7dea0*/  LDL.LU R19, [R1+0x8d4] ;  /* 0x0008d40001137983 */ /* 0x000f220000300800 */
[----:B------:R-:W-:-:S02]  /*7deb0*/  LOP3.LUT P1, RZ, R10, 0x800000, RZ, 0xc0, !PT ;  /* 0x008000000aff7812 */ /* 0x000fc4000782c0ff */
[----:B------:R-:W-:Y:S01]  /*7dec0*/  LOP3.LUT R0, R0, 0xfbffffff, RZ, 0xc0, !PT ;  /* 0xfbffffff00007812 */ /* 0x000fe200078ec0ff */
[----:B-1----:R-:W-:-:S10]  /*7ded0*/  IMAD.WIDE R22, R15, 0x4, R2 ;  /* 0x000000040f167825 */ /* 0x002fd400078e0202 */
[----:B------:R-:W-:Y:S02]  /*7dee0*/  @P1 LOP3.LUT R0, R0, 0x4000000, RZ, 0xfc, !PT ;  /* 0x0400000000001812 */ /* 0x000fe400078efcff */
[----:B------:R-:W-:Y:S01]  /*7def0*/  LOP3.LUT P1, RZ, R10, 0x400000, RZ, 0xc0, !PT ;  /* 0x004000000aff7812 */ /* 0x000fe2000782c0ff */
[----:B------:R1:W-:Y:S02]  /*7df00*/  @P0 STG.E desc[UR4][R22.64], R17 ;  /* 0x0000001116000986 */ /* 0x0003e4000c101904 */
[----:B-1----:R-:W-:Y:S02]  /*7df10*/  IMAD.WIDE R22, R15, 0x4, R4 ;  /* 0x000000040f167825 */ /* 0x002fe400078e0204 */
[----:B------:R-:W4:Y:S08]  /*7df20*/  LDL.LU R17, [R1+0x10f0] ;  /* 0x0010f00001117983 */ /* 0x000f300000300800 */
[----:B------:R1:W-:Y:S01]  /*7df30*/  @P1 STG.E desc[UR4][R22.64], R14 ;  /* 0x0000000e16001986 */ /* 0x0003e2000c101904 */
[----:B------:R-:W-:-:S03]  /*7df40*/  LOP3.LUT P1, RZ, R0, 0x4000000, RZ, 0xc0, !PT ;  /* 0x0400000000ff7812 */ /* 0x000fc6000782c0ff */
[----:B------:R-:W4:Y:S04]  /*7df50*/  LDL.LU R18, [R1+0x4d4] ;  /* 0x0004d40001127983 */ /* 0x000f280000300800 */
[----:B------:R-:W4:Y:S01]  /*7df60*/  LDL.LU R15, [R1+0xd4] ;  /* 0x0000d400010f7983 */ /* 0x000f220000300800 */
[----:B-1----:R-:W-:-:S03]  /*7df70*/  IMAD.WIDE R22, R228, 0x4, R2 ;  /* 0x00000004e4167825 */ /* 0x002fc600078e0202 */
[----:B------:R-:W4:Y:S04]  /*7df80*/  LDL.LU R14, [R1+0xcc8] ;  /* 0x000cc800010e7983 */ /* 0x000f280000300800 */
[----:B------:R1:W-:Y:S01]  /*7df90*/  @P1 STG.E desc[UR4][R22.64], R13 ;  /* 0x0000000d16001986 */ /* 0x0003e2000c101904 */
[----:B------:R-:W-:-:S03]  /*7dfa0*/  LOP3.LUT P1, RZ, R0, 0x2000000, RZ, 0xc0, !PT ;  /* 0x0200000000ff7812 */ /* 0x000fc6000782c0ff */
[----:B-1----:R-:W4:Y:S01]  /*7dfb0*/  LDL.LU R13, [R1+0x10f8] ;  /* 0x0010f800010d7983 */ /* 0x002f220000300800 */
[----:B------:R-:W-:-:S09]  /*7dfc0*/  IMAD.WIDE R22, R228, 0x4, R4 ;  /* 0x00000004e4167825 */ /* 0x000fd200078e0204 */
[----:B------:R1:W-:Y:S01]  /*7dfd0*/  @P1 STG.E desc[UR4][R22.64], R229 ;  /* 0x000000e516001986 */ /* 0x0003e2000c101904 */
[----:B------:R-:W-:Y:S01]  /*7dfe0*/  LOP3.LUT P1, RZ, R0, 0x1000000, RZ, 0xc0, !PT ;  /* 0x0100000000ff7812 */ /* 0x000fe2000782c0ff */
[----:B-1----:R-:W-:-:S12]  /*7dff0*/  IMAD.WIDE R22, R166, 0x4, R2 ;  /* 0x00000004a6167825 */ /* 0x002fd800078e0202 */
[----:B--2---:R1:W-:Y:S04]  /*7e000*/  @P1 STG.E desc[UR4][R22.64], R16 ;  /* 0x0000001016001986 */ /* 0x0043e8000c101904 */
[----:B-1----:R-:W2:Y:S01]  /*7e010*/  LDL.LU R16, [R1+0x8d8] ;  /* 0x0008d80001107983 */ /* 0x002ea20000300800 */
[----:B------:R-:W-:Y:S01]  /*7e020*/  LOP3.LUT P1, RZ, R0, 0x800000, RZ, 0xc0, !PT ;  /* 0x0080000000ff7812 */ /* 0x000fe2000782c0ff */
[----:B------:R-:W-:-:S12]  /*7e030*/  IMAD.WIDE R22, R166, 0x4, R4 ;  /* 0x00000004a6167825 */ /* 0x000fd800078e0204 */
[----:B---3--:R4:W-:Y:S01]  /*7e040*/  @P1 STG.E desc[UR4][R22.64], R167 ;  /* 0x000000a716001986 */ /* 0x0089e2000c101904 */
[----:B------:R-:W-:Y:S01]  /*7e050*/  LOP3.LUT P1, RZ, R0, 0x400000, RZ, 0xc0, !PT ;  /* 0x0040000000ff7812 */ /* 0x000fe2000782c0ff */
[----:B----4-:R-:W-:-:S12]  /*7e060*/  IMAD.WIDE R22, R250, 0x4, R2 ;  /* 0x00000004fa167825 */ /* 0x010fd800078e0202 */
        /* <DEDUP_REMOVED lines=8> */
[----:B------:R-:W-:Y:S02]  /*7e0f0*/  LOP3.LUT P2, RZ, R10, 0x80000000, RZ, 0xc0, !PT ;  /* 0x800000000aff7812 */ /* 0x000fe4000784c0ff */
        /* <DEDUP_REMOVED lines=12> */
[----:B-1----:R-:W-:-:S05]  /*7e1c0*/  IMAD.WIDE R22, R17, 0x4, R4 ;  /* 0x0000000411167825 */ /* 0x002fca00078e0204 */
[----:B------:R1:W-:Y:S02]  /*7e1d0*/  @P5 STG.E desc[UR4][R22.64], R15 ;  /* 0x0000000f16005986 */ /* 0x0003e4000c101904 */
[C---:B-1----:R-:W-:Y:S02]  /*7e1e0*/  IMAD.WIDE R22, R13.reuse, 0x4, R2 ;  /* 0x000000040d167825 */ /* 0x042fe400078e0202 */
[----:B------:R-:W3:Y:S04]  /*7e1f0*/  LDL.LU R15, [R1+0x4dc] ;  /* 0x0004dc00010f7983 */ /* 0x000ee80000300800 */
[----:B------:R1:W-:Y:S02]  /*7e200*/  @P6 STG.E desc[UR4][R22.64], R14 ;  /* 0x0000000e16006986 */ /* 0x0003e4000c101904 */
[----:B-1----:R-:W-:-:S02]  /*7e210*/  IMAD.WIDE R22, R13, 0x4, R4 ;  /* 0x000000040d167825 */ /* 0x002fc400078e0204 */
[----:B------:R-:W4:Y:S04]  /*7e220*/  LDL.LU R14, [R1+0x1104] ;  /* 0x00110400010e7983 */ /* 0x000f280000300800 */
[----:B------:R-:W3:Y:S04]  /*7e230*/  LDL.LU R13, [R1+0xdc] ;  /* 0x0000dc00010d7983 */ /* 0x000ee80000300800 */
[----:B------:R-:W4:Y:S04]  /*7e240*/  LDL.LU R230, [R1+0x4d8] ;  /* 0x0004d80001e67983 */ /* 0x000f280000300800 */
[----:B------:R-:W3:Y:S01]  /*7e250*/  LDL.LU R20, [R1+0x10f4] ;  /* 0x0010f40001147983 */ /* 0x000ee20000300800 */
[----:B------:R-:W-:-:S03]  /*7e260*/  LOP3.LUT P0, RZ, R11, 0x10, RZ, 0xc0, !PT ;  /* 0x000000100bff7812 */ /* 0x000fc6000780c0ff */
[----:B------:R-:W4:Y:S04]  /*7e270*/  LDL.LU R19, [R1+0xd8] ;  /* 0x0000d80001137983 */ /* 0x000f280000300800 */
[----:B------:R-:W4:Y:S04]  /*7e280*/  LDL.LU R18, [R1+0xccc] ;  /* 0x000ccc0001127983 */ /* 0x000f280000300800 */
[----:B------:R-:W4:Y:S04]  /*7e290*/  LDL.LU R17, [R1+0x10fc] ;  /* 0x0010fc0001117983 */ /* 0x000f280000300800 */
[----:B--2---:R1:W-:Y:S04]  /*7e2a0*/  @P0 STG.E desc[UR4][R22.64], R16 ;  /* 0x0000001016000986 */ /* 0x0043e8000c101904 */
[----:B-1----:R-:W2:Y:S01]  /*7e2b0*/  LDL.LU R16, [R1+0x8dc] ;  /* 0x0008dc0001107983 */ /* 0x002ea20000300800 */
[----:B------:R-:W-:-:S02]  /*7e2c0*/  LOP3.LUT P1, RZ, R11, 0x20000, RZ, 0xc0, !PT ;  /* 0x000200000bff7812 */ /* 0x000fc4000782c0ff */
[----:B------:R-:W-:Y:S01]  /*7e2d0*/  LOP3.LUT R0, R0, 0xfffff7ff, RZ, 0xc0, !PT ;  /* 0xfffff7ff00007812 */ /* 0x000fe200078ec0ff */
[----:B------:R-:W2:Y:S04]  /*7e2e0*/  LDL.LU R165, [R1+0xcd0] ;  /* 0x000cd00001a57983 */ /* 0x000ea80000300800 */
[----:B------:R-:W2:Y:S04]  /*7e2f0*/  LDL.LU R228, [R1+0x1100] ;  /* 0x0011000001e47983 */ /* 0x000ea80000300800 */
[----:B------:R-:W2:Y:S02]  /*7e300*/  LDL.LU R229, [R1+0x8e0] ;  /* 0x0008e00001e57983 */ /* 0x000ea40000300800 */
[----:B------:R-:W-:-:S02]  /*7e310*/  @P1 LOP3.LUT R0, R0, 0x800, RZ, 0xfc, !PT ;  /* 0x0000080000001812 */ /* 0x000fc400078efcff */
[----:B------:R-:W-:Y:S01]  /*7e320*/  LOP3.LUT P1, RZ, R11, 0x10000, RZ, 0xc0, !PT ;  /* 0x000100000bff7812 */ /* 0x000fe2000782c0ff */
[----:B------:R-:W2:Y:S01]  /*7e330*/  LDL.LU R167, [R1+0x1108] ;  /* 0x0011080001a77983 */ /* 0x000ea20000300800 */
[----:B------:R-:W-:-:S03]  /*7e340*/  LOP3.LUT R0, R0, 0xffffefff, RZ, 0xc0, !PT ;  /* 0xffffefff00007812 */ /* 0x000fc600078ec0ff */
[----:B------:R-:W2:Y:S04]  /*7e350*/  LDL.LU R166, [R1+0x4e0] ;  /* 0x0004e00001a67983 */ /* 0x000ea80000300800 */
[----:B------:R-:W2:Y:S04]  /*7e360*/  LDL.LU R251, [R1+0xe0] ;  /* 0x0000e00001fb7983 */ /* 0x000ea80000300800 */
[----:B------:R-:W-:Y:S01]  /*7e370*/  @P1 LOP3.LUT R0, R0, 0x1000, RZ, 0xfc, !PT ;  /* 0x0000100000001812 */ /* 0x000fe200078efcff */
[----:B------:R-:W2:Y:S01]  /*7e380*/  LDL.LU R250, [R1+0xcd4] ;  /* 0x000cd40001fa7983 */ /* 0x000ea20000300800 */
[----:B------:R-:W-:-:S02]  /*7e390*/  LOP3.LUT P1, RZ, R11, 0x8000, RZ, 0xc0, !PT ;  /* 0x000080000bff7812 */ /* 0x000fc4000782c0ff */
[----:B------:R-:W-:Y:S01]  /*7e3a0*/  LOP3.LUT R0, R0, 0xffffdfff, RZ, 0xc0, !PT ;  /* 0xffffdfff00007812 */ /* 0x000fe200078ec0ff */
[----:B------:R-:W2:Y:S01]  /*7e3b0*/  LDL.LU R249, [R1+0x1110] ;  /* 0x0011100001f97983 */ /* 0x000ea20000300800 */
[C---:B------:R-:W-:Y:S02]  /*7e3c0*/  LOP3.LUT P4, RZ, R11.reuse, 0x20, RZ, 0xc0, !PT ;  /* 0x000000200bff7812 */ /* 0x040fe4000788c0ff */
[C---:B------:R-:W-:Y:S01]  /*7e3d0*/  LOP3.LUT P5, RZ, R11.reuse, 0x40, RZ, 0xc0, !PT ;  /* 0x000000400bff7812 */ /* 0x040fe200078ac0ff */
[----:B------:R-:W2:Y:S01]  /*7e3e0*/  LDL.LU R248, [R1+0x8e4] ;  /* 0x0008e40001f87983 */ /* 0x000ea20000300800 */
[C---:B------:R-:W-:Y:S02]  /*7e3f0*/  LOP3.LUT P6, RZ, R11.reuse, 0x80, RZ, 0xc0, !PT ;  /* 0x000000800bff7812 */ /* 0x040fe400078cc0ff */
[----:B------:R-:W-:Y:S01]  /*7e400*/  LOP3.LUT P0, RZ, R11, 0x100, RZ, 0xc0, !PT ;  /* 0x000001000bff7812 */ /* 0x000fe2000780c0ff */
[----:B------:R-:W2:Y:S02]  /*7e410*/  LDL.LU R231, [R1+0x110c] ;  /* 0x00110c0001e77983 */ /* 0x000ea40000300800 */
[----:B------:R-:W-:-:S02]  /*7e420*/  @P1 LOP3.LUT R0, R0, 0x2000, RZ, 0xfc, !PT ;  /* 0x0000200000001812 */ /* 0x000fc400078efcff */
[----:B------:R-:W-:Y:S01]  /*7e430*/  LOP3.LUT P1, RZ, R11, 0x4000, RZ, 0xc0, !PT ;  /* 0x000040000bff7812 */ /* 0x000fe2000782c0ff */
[----:B------:R-:W2:Y:S01]  /*7e440*/  LDL.LU R252, [R1+0x4e4] ;  /* 0x0004e40001fc7983 */ /* 0x000ea20000300800 */
        /* <DEDUP_REMOVED lines=15> */
[----:B---3--:R-:W-:-:S05]  /*7e540*/  IMAD.WIDE R22, R20, 0x4, R2 ;  /* 0x0000000414167825 */ /* 0x008fca00078e0202 */
[----:B----4-:R1:W-:Y:S02]  /*7e550*/  @P4 STG.E desc[UR4][R22.64], R230 ;  /* 0x000000e616004986 */ /* 0x0103e4000c101904 */
[----:B-1----:R-:W-:Y:S02]  /*7e560*/  IMAD.WIDE R22, R20, 0x4, R4 ;  /* 0x0000000414167825 */ /* 0x002fe400078e0204 */
[----:B------:R-:W3:Y:S04]  /*7e570*/  LDL.LU R230, [R1+0xe4] ;  /* 0x0000e40001e67983 */ /* 0x000ee80000300800 */
[----:B------:R1:W-:Y:S02]  /*7e580*/  @P5 STG.E desc[UR4][R22.64], R19 ;  /* 0x0000001316005986 */ /* 0x0003e4000c101904 */
[----:B-1----:R-:W-:-:S05]  /*7e590*/  IMAD.WIDE R22, R17, 0x4, R2 ;  /* 0x0000000411167825 */ /* 0x002fca00078e0202 */
[----:B------:R1:W-:Y:S02]  /*7e5a0*/  @P6 STG.E desc[UR4][R22.64], R18 ;  /* 0x0000001216006986 */ /* 0x0003e4000c101904 */
[----:B-1----:R-:W-:Y:S02]  /*7e5b0*/  IMAD.WIDE R22, R17, 0x4, R4 ;  /* 0x0000000411167825 */ /* 0x002fe400078e0204 */
[----:B------:R-:W4:Y:S04]  /*7e5c0*/  LDL.LU R18, [R1+0x1114] ;  /* 0x0011140001127983 */ /* 0x000f280000300800 */
[----:B------:R-:W4:Y:S04]  /*7e5d0*/  LDL.LU R20, [R1+0xcd8] ;  /* 0x000cd80001147983 */ /* 0x000f280000300800 */
[----:B------:R-:W4:Y:S04]  /*7e5e0*/  LDL.LU R17, [R1+0x8e8] ;  /* 0x0008e80001117983 */ /* 0x000f280000300800 */
[----:B--2---:R1:W-:Y:S02]  /*7e5f0*/  @P0 STG.E desc[UR4][R22.64], R16 ;  /* 0x0000001016000986 */ /* 0x0043e4000c101904 */
[----:B-1----:R-:W-:-:S02]  /*7e600*/  IMAD.WIDE R22, R14, 0x4, R2 ;  /* 0x000000040e167825 */ /* 0x002fc400078e0202 */
[----:B------:R-:W2:Y:S04]  /*7e610*/  LDL.LU R16, [R1+0x4e8] ;  /* 0x0004e80001107983 */ /* 0x000ea80000300800 */
[----:B------:R1:W-:Y:S01]  /*7e620*/  @P1 STG.E desc[UR4][R22.64], R15 ;  /* 0x0000000f16001986 */ /* 0x0003e2000c101904 */
[----:B------:R-:W-:-:S03]  /*7e630*/  LOP3.LUT P1, RZ, R0, 0x40000, RZ, 0xc0, !PT ;  /* 0x0004000000ff7812 */ /* 0x000fc6000782c0ff */
[----:B-1----:R-:W2:Y:S01]  /*7e640*/  LDL.LU R15, [R1+0x111c] ;  /* 0x00111c00010f7983 */ /* 0x002ea20000300800 */
[----:B------:R-:W-:-:S03]  /*7e650*/  IMAD.WIDE R22, R14, 0x4, R4 ;  /* 0x000000040e167825 */ /* 0x000fc600078e0204 */
[----:B------:R-:W2:Y:S06]  /*7e660*/  LDL.LU R14, [R1+0xe8] ;  /* 0x0000e800010e7983 */ /* 0x000eac0000300800 */
[----:B------:R1:W-:Y:S04]  /*7e670*/  @P1 STG.E desc[UR4][R22.64], R13 ;  /* 0x0000000d16001986 */ /* 0x0003e8000c101904 */
[----:B-1----:R-:W2:Y:S04]  /*7e680*/  LDL.LU R13, [R1+0xcdc] ;  /* 0x000cdc00010d7983 */ /* 0x002ea80000300800 */
[----:B------:R-:W2:Y:S01]  /*7e690*/  LDL.LU R19, [R1+0x1118] ;  /* 0x0011180001137983 */ /* 0x000ea20000300800 */
[----:B------:R-:W-:Y:S01]  /*7e6a0*/  LOP3.LUT P1, RZ, R0, 0x20000, RZ, 0xc0, !PT ;  /* 0x0002000000ff7812 */ /* 0x000fe2000782c0ff */
[----:B------:R-:W-:-:S12]  /*7e6b0*/  IMAD.WIDE R22, R228, 0x4, R2 ;  /* 0x00000004e4167825 */ /* 0x000fd800078e0202 */
        /* <DEDUP_REMOVED lines=22> */
[----:B-1----:R-:W-:Y:S01]  /*7e820*/  IMAD.WIDE R22, R231, 0x4, R4 ;  /* 0x00000004e7167825 */ /* 0x002fe200078e0204 */
[C---:B------:R-:W-:Y:S02]  /*7e830*/  LOP3.LUT P5, RZ, R11.reuse, 0x200000, RZ, 0xc0, !PT ;  /* 0x002000000bff7812 */ /* 0x040fe400078ac0ff */
[C---:B------:R-:W-:Y:S02]  /*7e840*/  LOP3.LUT P6, RZ, R11.reuse, 0x400000, RZ, 0xc0, !PT ;  /* 0x004000000bff7812 */ /* 0x040fe400078cc0ff */
[----:B---3--:R4:W-:Y:S01]  /*7e850*/  @P2 STG.E desc[UR4][R22.64], R230 ;  /* 0x000000e616002986 */ /* 0x0089e2000c101904 */
[----:B------:R-:W-:Y:S01]  /*7e860*/  LOP3.LUT P0, RZ, R11, 0x800000, RZ, 0xc0, !PT ;  /* 0x008000000bff7812 */ /* 0x000fe2000780c0ff */
[----:B----4-:R-:W-:-:S05]  /*7e870*/  IMAD.WIDE R22, R18, 0x4, R2 ;  /* 0x0000000412167825 */ /* 0x010fca00078e0202 */
[----:B------:R1:W-:Y:S02]  /*7e880*/  @P3 STG.E desc[UR4][R22.64], R20 ;  /* 0x0000001416003986 */ /* 0x0003e4000c101904 */
[----:B-1----:R-:W-:-:S05]  /*7e890*/  IMAD.WIDE R22, R18, 0x4, R4 ;  /* 0x0000000412167825 */ /* 0x002fca00078e0204 */
[----:B------:R2:W-:Y:S02]  /*7e8a0*/  @P4 STG.E desc[UR4][R22.64], R17 ;  /* 0x0000001116004986 */ /* 0x0005e4000c101904 */
[----:B--2---:R-:W-:-:S05]  /*7e8b0*/  IMAD.WIDE R22, R15, 0x4, R2 ;  /* 0x000000040f167825 */ /* 0x004fca00078e0202 */
[----:B------:R1:W-:Y:S02]  /*7e8c0*/  @P5 STG.E desc[UR4][R22.64], R16 ;  /* 0x0000001016005986 */ /* 0x0003e4000c101904 */
[----:B-1----:R-:W-:-:S05]  /*7e8d0*/  IMAD.WIDE R22, R15, 0x4, R4 ;  /* 0x000000040f167825 */ /* 0x002fca00078e0204 */
[----:B------:R1:W-:Y:S02]  /*7e8e0*/  @P6 STG.E desc[UR4][R22.64], R14 ;  /* 0x0000000e16006986 */ /* 0x0003e4000c101904 */
[----:B-1----:R-:W-:-:S05]  /*7e8f0*/  IMAD.WIDE R22, R19, 0x4, R2 ;  /* 0x0000000413167825 */ /* 0x002fca00078e0202 */
[----:B------:R1:W-:Y:S04]  /*7e900*/  @P0 STG.E desc[UR4][R22.64], R13 ;  /* 0x0000000d16000986 */ /* 0x0003e8000c101904 */
[----:B-1----:R-:W2:Y:S04]  /*7e910*/  LDL.LU R13, [R1+0x8ec] ;  /* 0x0008ec00010d7983 */ /* 0x002ea80000300800 */
[----:B------:R-:W3:Y:S04]  /*7e920*/  LDL.LU R18, [R1+0x4ec] ;  /* 0x0004ec0001127983 */ /* 0x000ee80000300800 */
[----:B------:R-:W4:Y:S04]  /*7e930*/  LDL.LU R17, [R1+0x1120] ;  /* 0x0011200001117983 */ /* 0x000f280000300800 */
[----:B------:R-:W3:Y:S04]  /*7e940*/  LDL.LU R16, [R1+0xec] ;  /* 0x0000ec0001107983 */ /* 0x000ee80000300800 */
[----:B------:R-:W3:Y:S04]  /*7e950*/  LDL.LU R15, [R1+0xce0] ;  /* 0x000ce000010f7983 */ /* 0x000ee80000300800 */
[----:B------:R-:W3:Y:S01]  /*7e960*/  LDL.LU R14, [R1+0x1128] ;  /* 0x00112800010e7983 */ /* 0x000ee20000300800 */
[----:B------:R-:W-:-:S03]  /*7e970*/  LOP3.LUT P4, RZ, R11, 0x1000000, RZ, 0xc0, !PT ;  /* 0x010000000bff7812 */ /* 0x000fc6000788c0ff */
[----:B------:R-:W3:Y:S01]  /*7e980*/  LDL.LU R164, [R1+0x8f0] ;  /* 0x0008f00001a47983 */ /* 0x000ee20000300800 */
[----:B------:R-:W-:Y:S01]  /*7e990*/  IMAD.WIDE R22, R19, 0x4, R4 ;  /* 0x0000000413167825 */ /* 0x000fe200078e0204 */
        /* <DEDUP_REMOVED lines=11> */
[----:B--2---:R1:W-:Y:S04]  /*7ea50*/  @P4 STG.E desc[UR4][R22.64], R13 ;  /* 0x0000000d16004986 */ /* 0x0043e8000c101904 */
[----:B-1----:R-:W2:Y:S04]  /*7ea60*/  LDL.LU R13, [R1+0x1124] ;  /* 0x00112400010d7983 */ /* 0x002ea80000300800 */
[----:B------:R-:W2:Y:S04]  /*7ea70*/  LDL.LU R165, [R1+0x4f0] ;  /* 0x0004f00001a57983 */ /* 0x000ea80000300800 */
[----:B------:R-:W2:Y:S04]  /*7ea80*/  LDL.LU R228, [R1+0xf0] ;  /* 0x0000f00001e47983 */ /* 0x000ea80000300800 */
[----:B------:R-:W2:Y:S04]  /*7ea90*/  LDL.LU R166, [R1+0x112c] ;  /* 0x00112c0001a67983 */ /* 0x000ea80000300800 */
[----:B------:R-:W2:Y:S04]  /*7eaa0*/  LDL.LU R229, [R1+0xce4] ;  /* 0x000ce40001e57983 */ /* 0x000ea80000300800 */
[----:B------:R-:W2:Y:S01]  /*7eab0*/  LDL.LU R167, [R1+0x8f4] ;  /* 0x0008f40001a77983 */ /* 0x000ea20000300800 */
[----:B------:R-:W-:-:S02]  /*7eac0*/  @P1 LOP3.LUT R0, R0, 0x40, RZ, 0xfc, !PT ;  /* 0x0000004000001812 */ /* 0x000fc400078efcff */
[----:B------:R-:W-:Y:S01]  /*7ead0*/  LOP3.LUT P1, RZ, R12, 0x1, RZ, 0xc0, !PT ;  /* 0x000000010cff7812 */ /* 0x000fe2000782c0ff */
[----:B------:R-:W2:Y:S04]  /*7eae0*/  LDL.LU R251, [R1+0x4f4] ;  /* 0x0004f40001fb7983 */ /* 0x000ea80000300800 */
[----:B------:R-:W2:Y:S01]  /*7eaf0*/  LDL.LU R250, [R1+0x1134] ;  /* 0x0011340001fa7983 */ /* 0x000ea20000300800 */
[----:B------:R-:W-:-:S03]  /*7eb00*/  LOP3.LUT R0, R0, 0xffffff7f, RZ, 0xc0, !PT ;  /* 0xffffff7f00007812 */ /* 0x000fc600078ec0ff */
[----:B------:R-:W2:Y:S04]  /*7eb10*/  LDL.LU R249, [R1+0xf4] ;  /* 0x0000f40001f97983 */ /* 0x000ea80000300800 */
[----:B------:R-:W-:Y:S01]  /*7eb20*/  @P1 LOP3.LUT R0, R0, 0x80, RZ, 0xfc, !PT ;  /* 0x0000008000001812 */ /* 0x000fe200078efcff */
[----:B------:R-:W2:Y:S01]  /*7eb30*/  LDL.LU R248, [R1+0xce8] ;  /* 0x000ce80001f87983 */ /* 0x000ea20000300800 */
[C---:B------:R-:W-:Y:S02]  /*7eb40*/  LOP3.LUT P1, RZ, R11.reuse, 0x80000000, RZ, 0xc0, !PT ;  /* 0x800000000bff7812 */ /* 0x040fe4000782c0ff */
[----:B------:R-:W-:Y:S01]  /*7eb50*/  LOP3.LUT R0, R0, 0xfffffeff, RZ, 0xc0, !PT ;  /* 0xfffffeff00007812 */ /* 0x000fe200078ec0ff */
[----:B------:R-:W2:Y:S01]  /*7eb60*/  LDL.LU R252, [R1+0x1130] ;  /* 0x0011300001fc7983 */ /* 0x000ea20000300800 */
[----:B------:R-:W-:-:S02]  /*7eb70*/  LOP3.LUT P5, RZ, R11, 0x2000000, RZ, 0xc0, !PT ;  /* 0x020000000bff7812 */ /* 0x000fc400078ac0ff */
[----:B------:R-:W-:Y:S01]  /*7eb80*/  LOP3.LUT P6, RZ, R11, 0x4000000, RZ, 0xc0, !PT ;  /* 0x040000000bff7812 */ /* 0x000fe200078cc0ff */
[----:B----4-:R-:W-:Y:S01]  /*7eb90*/  IMAD.WIDE R22, R17, 0x4, R2 ;  /* 0x0000000411167825 */ /* 0x010fe200078e0202 */
[----:B------:R-:W4:Y:S01]  /*7eba0*/  LDL.LU R231, [R1+0x8f8] ;  /* 0x0008f80001e77983 */ /* 0x000f220000300800 */
[----:B------:R-:W-:-:S03]  /*7ebb0*/  LOP3.LUT P0, RZ, R11, 0x8000000, RZ, 0xc0, !PT ;  /* 0x080000000bff7812 */ /* 0x000fc6000780c0ff */
[----:B------:R-:W4:Y:S01]  /*7ebc0*/  LDL.LU R230, [R1+0x4f8] ;  /* 0x0004f80001e67983 */ /* 0x000f220000300800 */
[----:B------:R-:W-:Y:S02]  /*7ebd0*/  @P1 LOP3.LUT R0, R0, 0x100, RZ, 0xfc, !PT ;  /* 0x0000010000001812 */ /* 0x000fe400078efcff */
[----:B------:R-:W-:Y:S01]  /*7ebe0*/  LOP3.LUT P1, RZ, R11, 0x40000000, RZ, 0xc0, !PT ;  /* 0x400000000bff7812 */ /* 0x000fe2000782c0ff */
[----:B------:R-:W4:Y:S01]  /*7ebf0*/  LDL.LU R20, [R1+0x1138] ;  /* 0x0011380001147983 */ /* 0x000f220000300800 */
[----:B------:R-:W-:-:S03]  /*7ec00*/  LOP3.LUT R0, R0, 0xfffffdff, RZ, 0xc0, !PT ;  /* 0xfffffdff00007812 */ /* 0x000fc600078ec0ff */
[----:B---3--:R1:W-:Y:S04]  /*7ec10*/  @P5 STG.E desc[UR4][R22.64], R18 ;  /* 0x0000001216005986 */ /* 0x0083e8000c101904 */
[----:B------:R-:W3:Y:S04]  /*7ec20*/  LDL.LU R19, [R1+0xf8] ;  /* 0x0000f80001137983 */ /* 0x000ee80000300800 */
[----:B------:R-:W-:Y:S02]  /*7ec30*/  @P1 LOP3.LUT R0, R0, 0x200, RZ, 0xfc, !PT ;  /* 0x0000020000001812 */ /* 0x000fe400078efcff */
[----:B------:R-:W-:-:S02]  /*7ec40*/  LOP3.LUT P1, RZ, R11, 0x20000000, RZ, 0xc0, !PT ;  /* 0x200000000bff7812 */ /* 0x000fc4000782c0ff */
[----:B------:R-:W-:Y:S01]  /*7ec50*/  LOP3.LUT R0, R0, 0xfffffbff, RZ, 0xc0, !PT ;  /* 0xfffffbff00007812 */ /* 0x000fe200078ec0ff */
[----:B-1----:R-:W-:Y:S01]  /*7ec60*/  IMAD.WIDE R22, R17, 0x4, R4 ;  /* 0x0000000411167825 */ /* 0x002fe200078e0204 */
[----:B------:R-:W3:Y:S04]  /*7ec70*/  LDL.LU R18, [R1+0xcec] ;  /* 0x000cec0001127983 */ /* 0x000ee80000300800 */
[----:B------:R1:W-:Y:S04]  /*7ec80*/  @P6 STG.E desc[UR4][R22.64], R16 ;  /* 0x0000001016006986 */ /* 0x0003e8000c101904 */
[----:B------:R-:W3:Y:S01]  /*7ec90*/  LDL.LU R17, [R1+0x1140] ;  /* 0x0011400001117983 */ /* 0x000ee20000300800 */
[----:B------:R-:W-:-:S02]  /*7eca0*/  @P1 LOP3.LUT R0, R0, 0x400, RZ, 0xfc, !PT ;  /* 0x0000040000001812 */ /* 0x000fc400078efcff */
[----:B------:R-:W-:Y:S01]  /*7ecb0*/  LOP3.LUT P1, RZ, R11, 0x10000000, RZ, 0xc0, !PT ;  /* 0x100000000bff7812 */ /* 0x000fe2000782c0ff */
[C---:B-1----:R-:W-:Y:S01]  /*7ecc0*/  IMAD.WIDE R22, R14.reuse, 0x4, R2 ;  /* 0x000000040e167825 */ /* 0x042fe200078e0202 */
[----:B------:R-:W3:Y:S04]  /*7ecd0*/  LDL.LU R16, [R1+0x8fc] ;  /* 0x0008fc0001107983 */ /* 0x000ee80000300800 */
[----:B------:R1:W-:Y:S02]  /*7ece0*/  @P0 STG.E desc[UR4][R22.64], R15 ;  /* 0x0000000f16000986 */ /* 0x0003e4000c101904 */
[----:B-1----:R-:W-:Y:S02]  /*7ecf0*/  IMAD.WIDE R22, R14, 0x4, R4 ;  /* 0x000000040e167825 */ /* 0x002fe400078e0204 */
[----:B------:R-:W3:Y:S04]  /*7ed00*/  LDL.LU R15, [R1+0x4fc] ;  /* 0x0004fc00010f7983 */ /* 0x000ee80000300800 */
[----:B------:R2:W-:Y:S01]  /*7ed10*/  @P1 STG.E desc[UR4][R22.64], R164 ;  /* 0x000000a416001986 */ /* 0x0005e2000c101904 */
[----:B------:R-:W-:-:S03]  /*7ed20*/  LOP3.LUT P1, RZ, R0, 0x400, RZ, 0xc0, !PT ;  /* 0x0000040000ff7812 */ /* 0x000fc6000782c0ff */
[----:B------:R-:W3:Y:S01]  /*7ed30*/  LDL.LU R14, [R1+0x113c] ;  /* 0x00113c00010e7983 */ /* 0x000ee20000300800 */
[----:B--2---:R-:W-:-:S09]  /*7ed40*/  IMAD.WIDE R22, R13, 0x4, R2 ;  /* 0x000000040d167825 */ /* 0x004fd200078e0202 */
[----:B------:R1:W-:Y:S02]  /*7ed50*/  @P1 STG.E desc[UR4][R22.64], R165 ;  /* 0x000000a516001986 */ /* 0x0003e4000c101904 */
[----:B-1----:R-:W-:Y:S02]  /*7ed60*/  IMAD.WIDE R22, R13, 0x4, R4 ;  /* 0x000000040d167825 */ /* 0x002fe400078e0204 */
[----:B------:R-:W2:Y:S01]  /*7ed70*/  LDL.LU R13, [R1+0xfc] ;  /* 0x0000fc00010d7983 */ /* 0x000ea20000300800 */
        /* <DEDUP_REMOVED lines=21> */
[----:B----4-:R1:W-:Y:S01]  /*7eed0*/  @P1 STG.E desc[UR4][R22.64], R231 ;  /* 0x000000e716001986 */ /* 0x0103e2000c101904 */
[----:B------:R-:W-:Y:S01]  /*7eee0*/  LOP3.LUT P4, RZ, R12, 0x80, RZ, 0xc0, !PT ;  /* 0x000000800cff7812 */ /* 0x000fe2000788c0ff */
[----:B-1----:R-:W-:-:S05]  /*7eef0*/  IMAD.WIDE R22, R20, 0x4, R2 ;  /* 0x0000000414167825 */ /* 0x002fca00078e0202 */
[----:B------:R1:W-:Y:S01]  /*7ef00*/  @P2 STG.E desc[UR4][R22.64], R230 ;  /* 0x000000e616002986 */ /* 0x0003e2000c101904 */
[----:B------:R-:W-:Y:S01]  /*7ef10*/  LOP3.LUT P5, RZ, R12, 0x100, RZ, 0xc0, !PT ;  /* 0x000001000cff7812 */ /* 0x000fe200078ac0ff */
[----:B-1----:R-:W-:Y:S01]  /*7ef20*/  IMAD.WIDE R22, R20, 0x4, R4 ;  /* 0x0000000414167825 */ /* 0x002fe200078e0204 */
[C---:B------:R-:W-:Y:S01]  /*7ef30*/  LOP3.LUT P6, RZ, R12.reuse, 0x200, RZ, 0xc0, !PT ;  /* 0x000002000cff7812 */ /* 0x040fe200078cc0ff */
[----:B------:R-:W4:Y:S04]  /*7ef40*/  LDL.LU R20, [R1+0xcf0] ;  /* 0x000cf00001147983 */ /* 0x000f280000300800 */
[----:B---3--:R1:W-:Y:S01]  /*7ef50*/  @P3 STG.E desc[UR4][R22.64], R19 ;  /* 0x0000001316003986 */ /* 0x0083e2000c101904 */
[----:B------:R-:W-:Y:S01]  /*7ef60*/  LOP3.LUT P0, RZ, R12, 0x400, RZ, 0xc0, !PT ;  /* 0x000004000cff7812 */ /* 0x000fe2000780c0ff */
[----:B-1----:R-:W-:-:S05]  /*7ef70*/  IMAD.WIDE R22, R17, 0x4, R2 ;  /* 0x0000000411167825 */ /* 0x002fca00078e0202 */
[----:B------:R1:W-:Y:S02]  /*7ef80*/  @P4 STG.E desc[UR4][R22.64], R18 ;  /* 0x0000001216004986 */ /* 0x0003e4000c101904 */
[----:B-1----:R-:W-:-:S05]  /*7ef90*/  IMAD.WIDE R22, R17, 0x4, R4 ;  /* 0x0000000411167825 */ /* 0x002fca00078e0204 */
[----:B------:R1:W-:Y:S02]  /*7efa0*/  @P5 STG.E desc[UR4][R22.64], R16 ;  /* 0x0000001016005986 */ /* 0x0003e4000c101904 */
[----:B-1----:R-:W-:-:S05]  /*7efb0*/  IMAD.WIDE R22, R14, 0x4, R2 ;  /* 0x000000040e167825 */ /* 0x002fca00078e0202 */
[----:B------:R1:W-:Y:S02]  /*7efc0*/  @P6 STG.E desc[UR4][R22.64], R15 ;  /* 0x0000000f16006986 */ /* 0x0003e4000c101904 */
[----:B-1----:R-:W-:-:S05]  /*7efd0*/  IMAD.WIDE R22, R14, 0x4, R4 ;  /* 0x000000040e167825 */ /* 0x002fca00078e0204 */
[----:B--2---:R1:W-:Y:S04]  /*7efe0*/  @P0 STG.E desc[UR4][R22.64], R13 ;  /* 0x0000000d16000986 */ /* 0x0043e8000c101904 */
[----:B-1----:R-:W2:Y:S04]  /*7eff0*/  LDL.LU R13, [R1+0x1144] ;  /* 0x00114400010d7983 */ /* 0x002ea80000300800 */
[----:B------:R-:W3:Y:S04]  /*7f000*/  LDL.LU R19, [R1+0x900] ;  /* 0x0009000001137983 */ /* 0x000ee80000300800 */
[----:B------:R-:W3:Y:S04]  /*7f010*/  LDL.LU R18, [R1+0x500] ;  /* 0x0005000001127983 */ /* 0x000ee80000300800 */
[----:B------:R-:W3:Y:S04]  /*7f020*/  LDL.LU R17, [R1+0x114c] ;  /* 0x00114c0001117983 */ /* 0x000ee80000300800 */
[----:B------:R-:W3:Y:S04]  /*7f030*/  LDL.LU R16, [R1+0x100] ;  /* 0x0001000001107983 */ /* 0x000ee80000300800 */
[----:B------:R-:W3:Y:S04]  /*7f040*/  LDL.LU R15, [R1+0xcf4] ;  /* 0x000cf400010f7983 */ /* 0x000ee80000300800 */
[----:B------:R-:W3:Y:S01]  /*7f050*/  LDL.LU R14, [R1+0x1148] ;  /* 0x00114800010e7983 */ /* 0x000ee20000300800 */
[----:B------:R-:W-:-:S02]  /*7f060*/  LOP3.LUT P4, RZ, R12, 0x800, RZ, 0xc0, !PT ;  /* 0x000008000cff7812 */ /* 0x000fc4000788c0ff */
        /* <DEDUP_REMOVED lines=19> */
[----:B------:R-:W-:Y:S02]  /*7f1a0*/  LOP3.LUT R0, R0, 0xfffffffd, RZ, 0xc0, !PT ;  /* 0xfffffffd00007812 */ /* 0x000fe400078ec0ff */
[C---:B------:R-:W-:Y:S02]  /*7f1b0*/  LOP3.LUT P5, RZ, R12.reuse, 0x1000, RZ, 0xc0, !PT ;  /* 0x000010000cff7812 */ /* 0x040fe400078ac0ff */
[----:B------:R-:W-:-:S07]  /*7f1c0*/  LOP3.LUT P6, RZ, R12, 0x2000, RZ, 0xc0, !PT ;  /* 0x000020000cff7812 */ /* 0x000fce00078cc0ff */
[----:B------:R-:W-:Y:S02]  /*7f1d0*/  @P1 LOP3.LUT R0, R0, 0x2, RZ, 0xfc, !PT ;  /* 0x0000000200001812 */ /* 0x000fe400078efcff */
[C---:B------:R-:W-:Y:S02]  /*7f1e0*/  LOP3.LUT P1, RZ, R12.reuse, 0x10000, RZ, 0xc0, !PT ;  /* 0x000100000cff7812 */ /* 0x040fe4000782c0ff */
[----:B------:R-:W-:Y:S02]  /*7f1f0*/  LOP3.LUT P0, RZ, R12, 0x4000, RZ, 0xc0, !PT ;  /* 0x000040000cff7812 */ /* 0x000fe4000780c0ff */
[----:B------:R-:W-:-:S09]  /*7f200*/  LOP3.LUT R0, R0, 0xfffffffb, RZ, 0xc0, !PT ;  /* 0xfffffffb00007812 */ /* 0x000fd200078ec0ff */
[----:B------:R-:W-:Y:S02]  /*7f210*/  @P1 LOP3.LUT R0, R0, 0x4, RZ, 0xfc, !PT ;  /* 0x0000000400001812 */ /* 0x000fe400078efcff */
[----:B------:R-:W-:Y:S01]  /*7f220*/  LOP3.LUT P1, RZ, R12, 0x8000, RZ, 0xc0, !PT ;  /* 0x000080000cff7812 */ /* 0x000fe2000782c0ff */
        /* <DEDUP_REMOVED lines=18> */
[----:B---3--:R1:W-:Y:S02]  /*7f350*/  @P5 STG.E desc[UR4][R22.64], R19 ;  /* 0x0000001316005986 */ /* 0x0083e4000c101904 */
[----:B-1----:R-:W-:-:S02]  /*7f360*/  IMAD.WIDE R22, R17, 0x4, R2 ;  /* 0x0000000411167825 */ /* 0x002fc400078e0202 */
[----:B------:R-:W3:Y:S04]  /*7f370*/  LDL.LU R19, [R1+0x10c] ;  /* 0x00010c0001137983 */ /* 0x000ee80000300800 */
[----:B------:R1:W-:Y:S02]  /*7f380*/  @P6 STG.E desc[UR4][R22.64], R18 ;  /* 0x0000001216006986 */ /* 0x0003e4000c101904 */
[----:B-1----:R-:W-:Y:S02]  /*7f390*/  IMAD.WIDE R22, R17, 0x4, R4 ;  /* 0x0000000411167825 */ /* 0x002fe400078e0204 */
[----:B------:R-:W3:Y:S04]  /*7f3a0*/  LDL.LU R18, [R1+0xd00] ;  /* 0x000d000001127983 */ /* 0x000ee80000300800 */
[----:B------:R-:W3:Y:S04]  /*7f3b0*/  LDL.LU R17, [R1+0x1160] ;  /* 0x0011600001117983 */ /* 0x000ee80000300800 */
[----:B------:R1:W-:Y:S02]  /*7f3c0*/  @P0 STG.E desc[UR4][R22.64], R16 ;  /* 0x0000001016000986 */ /* 0x0003e4000c101904 */
[----:B-1----:R-:W-:-:S05]  /*7f3d0*/  IMAD.WIDE R22, R14, 0x4, R2 ;  /* 0x000000040e167825 */ /* 0x002fca00078e0202 */
[----:B------:R1:W-:Y:S02]  /*7f3e0*/  @P1 STG.E desc[UR4][R22.64], R15 ;  /* 0x0000000f16001986 */ /* 0x0003e4000c101904 */
[----:B-1----:R-:W-:Y:S02]  /*7f3f0*/  IMAD.WIDE R22, R14, 0x4, R4 ;  /* 0x000000040e167825 */ /* 0x002fe400078e0204 */
[----:B------:R-:W3:Y:S04]  /*7f400*/  LDL.LU R15, [R1+0x910] ;  /* 0x00091000010f7983 */ /* 0x000ee80000300800 */
[----:B------:R-:W3:Y:S04]  /*7f410*/  LDL.LU R14, [R1+0x510] ;  /* 0x00051000010e7983 */ /* 0x000ee80000300800 */
[----:B------:R-:W3:Y:S01]  /*7f420*/  LDL.LU R16, [R1+0x1168] ;  /* 0x0011680001107983 */ /* 0x000ee20000300800 */
[----:B------:R-:W-:-:S02]  /*7f430*/  LOP3.LUT P1, RZ, R0, 0x4, RZ, 0xc0, !PT ;  /* 0x0000000400ff7812 */ /* 0x000fc4000782c0ff */
[C---:B------:R-:W-:Y:S02]  /*7f440*/  LOP3.LUT P2, RZ, R12.reuse, 0x1000000, RZ, 0xc0, !PT ;  /* 0x010000000cff7812 */ /* 0x040fe4000784c0ff */
[C---:B------:R-:W-:Y:S02]  /*7f450*/  LOP3.LUT P3, RZ, R12.reuse, 0x2000000, RZ, 0xc0, !PT ;  /* 0x020000000cff7812 */ /* 0x040fe4000786c0ff */
[C---:B------:R-:W-:Y:S02]  /*7f460*/  LOP3.LUT P4, RZ, R12.reuse, 0x4000000, RZ, 0xc0, !PT ;  /* 0x040000000cff7812 */ /* 0x040fe4000788c0ff */
[C---:B------:R-:W-:Y:S02]  /*7f470*/  LOP3.LUT P5, RZ, R12.reuse, 0x8000000, RZ, 0xc0, !PT ;  /* 0x080000000cff7812 */ /* 0x040fe400078ac0ff */
[C---:B------:R-:W-:Y:S02]  /*7f480*/  LOP3.LUT P6, RZ, R12.reuse, 0x10000000, RZ, 0xc0, !PT ;  /* 0x100000000cff7812 */ /* 0x040fe400078cc0ff */
[----:B------:R-:W-:Y:S01]  /*7f490*/  LOP3.LUT P0, RZ, R12, 0x20000000, RZ, 0xc0, !PT ;  /* 0x200000000cff7812 */ /* 0x000fe2000780c0ff */
[----:B--2---:R4:W-:Y:S01]  /*7f4a0*/  @P1 STG.E desc[UR4][R22.64], R13 ;  /* 0x0000000d16001986 */ /* 0x0049e2000c101904 */
[----:B------:R-:W-:Y:S01]  /*7f4b0*/  LOP3.LUT P1, RZ, R0, 0x2, RZ, 0xc0, !PT ;  /* 0x0000000200ff7812 */ /* 0x000fe2000782c0ff */
[----:B----4-:R-:W-:-:S02]  /*7f4c0*/  IMAD.WIDE R22, R165, 0x4, R2 ;  /* 0x00000004a5167825 */ /* 0x010fc400078e0202 */
        /* <DEDUP_REMOVED lines=19> */
[----:B------:R1:W-:Y:S02]  /*7f600*/  @P1 STG.E desc[UR4][R22.64], R248 ;  /* 0x000000f816001986 */ /* 0x0003e4000c101904 */
[----:B-1----:R-:W-:-:S05]  /*7f610*/  IMAD.WIDE R22, R252, 0x4, R4 ;  /* 0x00000004fc167825 */ /* 0x002fca00078e0204 */
[----:B------:R1:W-:Y:S02]  /*7f620*/  @P2 STG.E desc[UR4][R22.64], R231 ;  /* 0x000000e716002986 */ /* 0x0003e4000c101904 */
[----:B-1----:R-:W-:-:S05]  /*7f630*/  IMAD.WIDE R22, R20, 0x4, R2 ;  /* 0x0000000414167825 */ /* 0x002fca00078e0202 */
[----:B------:R1:W-:Y:S02]  /*7f640*/  @P3 STG.E desc[UR4][R22.64], R230 ;  /* 0x000000e616003986 */ /* 0x0003e4000c101904 */
[----:B-1----:R-:W-:-:S05]  /*7f650*/  IMAD.WIDE R22, R20, 0x4, R4 ;  /* 0x0000000414167825 */ /* 0x002fca00078e0204 */
[----:B---3--:R1:W-:Y:S02]  /*7f660*/  @P4 STG.E desc[UR4][R22.64], R19 ;  /* 0x0000001316004986 */ /* 0x0083e4000c101904 */
[----:B-1----:R-:W-:-:S05]  /*7f670*/  IMAD.WIDE R22, R17, 0x4, R2 ;  /* 0x0000000411167825 */ /* 0x002fca00078e0202 */
[----:B------:R1:W-:Y:S02]  /*7f680*/  @P5 STG.E desc[UR4][R22.64], R18 ;  /* 0x0000001216005986 */ /* 0x0003e4000c101904 */
[----:B-1----:R-:W-:Y:S02]  /*7f690*/  IMAD.WIDE R22, R17, 0x4, R4 ;  /* 0x0000000411167825 */ /* 0x002fe400078e0204 */
[----:B------:R-:W3:Y:S04]  /*7f6a0*/  LDL.LU R17, [R1+0x116c] ;  /* 0x00116c0001117983 */ /* 0x000ee80000300800 */
[----:B------:R1:W-:Y:S02]  /*7f6b0*/  @P6 STG.E desc[UR4][R22.64], R15 ;  /* 0x0000000f16006986 */ /* 0x0003e4000c101904 */
[----:B-1----:R-:W-:-:S05]  /*7f6c0*/  IMAD.WIDE R22, R16, 0x4, R2 ;  /* 0x0000000410167825 */ /* 0x002fca00078e0202 */
[----:B------:R1:W-:Y:S04]  /*7f6d0*/  @P0 STG.E desc[UR4][R22.64], R14 ;  /* 0x0000000e16000986 */ /* 0x0003e8000c101904 */
[----:B-1----:R-:W4:Y:S04]  /*7f6e0*/  LDL.LU R14, [R1+0x110] ;  /* 0x00011000010e7983 */ /* 0x002f280000300800 */
[----:B------:R-:W3:Y:S04]  /*7f6f0*/  LDL.LU R15, [R1+0xd04] ;  /* 0x000d0400010f7983 */ /* 0x000ee80000300800 */
[----:B------:R-:W3:Y:S01]  /*7f700*/  LDL.LU R20, [R1+0x1170] ;  /* 0x0011700001147983 */ /* 0x000ee20000300800 */
[----:B------:R-:W-:-:S03]  /*7f710*/  LOP3.LUT P4, RZ, R12, 0x40000000, RZ, 0xc0, !PT ;  /* 0x400000000cff7812 */ /* 0x000fc6000788c0ff */
[----:B------:R-:W3:Y:S01]  /*7f720*/  LDL.LU R19, [R1+0x914] ;  /* 0x0009140001137983 */ /* 0x000ee20000300800 */
[----:B------:R-:W-:-:S03]  /*7f730*/  IMAD.WIDE R22, R16, 0x4, R4 ;  /* 0x0000000410167825 */ /* 0x000fc600078e0204 */
[----:B------:R-:W3:Y:S01]  /*7f740*/  LDL.LU R18, [R1+0x514] ;  /* 0x0005140001127983 */ /* 0x000ee20000300800 */
[----:B------:R-:W-:-:S03]  /*7f750*/  LOP3.LUT P5, RZ, R12, 0x80000000, RZ, 0xc0, !PT ;  /* 0x800000000cff7812 */ /* 0x000fc600078ac0ff */
[----:B------:R-:W3:Y:S01]  /*7f760*/  LDL.LU R16, [R1+0x1174] ;  /* 0x0011740001107983 */ /* 0x000ee20000300800 */
[----:B------:R-:W-:Y:S02]  /*7f770*/  LOP3.LUT R10, R10, 0xfff7ffff, RZ, 0xc0, !PT ;  /* 0xfff7ffff0a0a7812 */ /* 0x000fe400078ec0ff */
[----:B--2---:R-:W-:-:S13]  /*7f780*/  LOP3.LUT P1, RZ, R13, 0x400, RZ, 0xc0, !PT ;  /* 0x000004000dff7812 */ /* 0x004fda000782c0ff */
[----:B------:R-:W-:Y:S02]  /*7f790*/  @P1 LOP3.LUT R10, R10, 0x80000, RZ, 0xfc, !PT ;  /* 0x000800000a0a1812 */ /* 0x000fe400078efcff */
[----:B------:R-:W-:Y:S02]  /*7f7a0*/  LOP3.LUT P1, RZ, R13, 0x200, RZ, 0xc0, !PT ;  /* 0x000002000dff7812 */ /* 0x000fe4000782c0ff */
[----:B------:R-:W-:Y:S01]  /*7f7b0*/  LOP3.LUT R10, R10, 0xffefffff, RZ, 0xc0, !PT ;  /* 0xffefffff0a0a7812 */ /* 0x000fe200078ec0ff */
[----:B----4-:R1:W-:Y:S04]  /*7f7c0*/  @P4 STG.E desc[UR4][R22.64], R14 ;  /* 0x0000000e16004986 */ /* 0x0103e8000c101904 */
[----:B-1----:R-:W2:Y:S01]  /*7f7d0*/  LDL.LU R14, [R1+0x114] ;  /* 0x00011400010e7983 */ /* 0x002ea20000300800 */
[----:B---3--:R-:W-:-:S05]  /*7f7e0*/  IMAD.WIDE R22, R20, 0x4, R2 ;  /* 0x0000000414167825 */ /* 0x008fca00078e0202 */
[----:B------:R1:W-:Y:S04]  /*7f7f0*/  @P5 STG.E desc[UR4][R22.64], R15 ;  /* 0x0000000f16005986 */ /* 0x0003e8000c101904 */
[----:B-1----:R-:W3:Y:S04]  /*7f800*/  LDL.LU R15, [R1+0xd08] ;  /* 0x000d0800010f7983 */ /* 0x002ee80000300800 */
[----:B------:R-:W4:Y:S01]  /*7f810*/  LDL.LU R0, [R1+0x918] ;  /* 0x0009180001007983 */ /* 0x000f220000300800 */
[----:B------:R-:W-:Y:S02]  /*7f820*/  @P1 LOP3.LUT R10, R10, 0x100000, RZ, 0xfc, !PT ;  /* 0x001000000a0a1812 */ /* 0x000fe400078efcff */
[----:B------:R-:W-:Y:S01]  /*7f830*/  LOP3.LUT P1, RZ, R13, 0x100, RZ, 0xc0, !PT ;  /* 0x000001000dff7812 */ /* 0x000fe2000782c0ff */
[----:B------:R-:W4:Y:S04]  /*7f840*/  LDL.LU R164, [R1+0x518] ;  /* 0x0005180001a47983 */ /* 0x000f280000300800 */
[----:B------:R-:W4:Y:S01]  /*7f850*/  LDL.LU R165, [R1+0x117c] ;  /* 0x00117c0001a57983 */ /* 0x000f220000300800 */
[----:B------:R-:W-:-:S03]  /*7f860*/  LOP3.LUT R10, R10, 0xffdfffff, RZ, 0xc0, !PT ;  /* 0xffdfffff0a0a7812 */ /* 0x000fc600078ec0ff */
[----:B------:R-:W4:Y:S04]  /*7f870*/  LDL.LU R228, [R1+0x118] ;  /* 0x0001180001e47983 */ /* 0x000f280000300800 */
[----:B------:R-:W-:Y:S01]  /*7f880*/  @P1 LOP3.LUT R10, R10, 0x200000, RZ, 0xfc, !PT ;  /* 0x002000000a0a1812 */ /* 0x000fe200078efcff */
[----:B------:R-:W4:Y:S01]  /*7f890*/  LDL.LU R229, [R1+0xd0c] ;  /* 0x000d0c0001e57983 */ /* 0x000f220000300800 */
[----:B------:R-:W-:Y:S02]  /*7f8a0*/  LOP3.LUT P1, RZ, R13, 0x80, RZ, 0xc0, !PT ;  /* 0x000000800dff7812 */ /* 0x000fe4000782c0ff */
[----:B------:R-:W-:Y:S01]  /*7f8b0*/  LOP3.LUT R10, R10, 0xffbfffff, RZ, 0xc0, !PT ;  /* 0xffbfffff0a0a7812 */ /* 0x000fe200078ec0ff */
[----:B------:R-:W4:Y:S04]  /*7f8c0*/  LDL.LU R166, [R1+0x1178] ;  /* 0x0011780001a67983 */ /* 0x000f280000300800 */
[----:B------:R-:W4:Y:S04]  /*7f8d0*/  LDL.LU R167, [R1+0x91c] ;  /* 0x00091c0001a77983 */ /* 0x000f280000300800 */
[----:B------:R-:W4:Y:S02]  /*7f8e0*/  LDL.LU R251, [R1+0x51c] ;  /* 0x00051c0001fb7983 */ /* 0x000f240000300800 */
[----:B------:R-:W-:-:S02]  /*7f8f0*/  @P1 LOP3.LUT R10, R10, 0x400000, RZ, 0xfc, !PT ;  /* 0x004000000a0a1812 */ /* 0x000fc400078efcff */
[C---:B------:R-:W-:Y:S01]  /*7f900*/  LOP3.LUT P1, RZ, R13.reuse, 0x40, RZ, 0xc0, !PT ;  /* 0x000000400dff7812 */ /* 0x040fe2000782c0ff */
[----:B------:R-:W4:Y:S01]  /*7f910*/  LDL.LU R250, [R1+0x1180] ;  /* 0x0011800001fa7983 */ /* 0x000f220000300800 */
[----:B------:R-:W-:Y:S02]  /*7f920*/  LOP3.LUT R10, R10, 0xff7fffff, RZ, 0xc0, !PT ;  /* 0xff7fffff0a0a7812 */ /* 0x000fe400078ec0ff */
[C---:B------:R-:W-:Y:S01]  /*7f930*/  LOP3.LUT P6, RZ, R13.reuse, 0x1, RZ, 0xc0, !PT ;  /* 0x000000010dff7812 */ /* 0x040fe200078cc0ff */
[----:B------:R-:W4:Y:S01]  /*7f940*/  LDL.LU R249, [R1+0x11c] ;  /* 0x00011c0001f97983 */ /* 0x000f220000300800 */
[----:B------:R-:W-:-:S03]  /*7f950*/  LOP3.LUT P0, RZ, R13, 0x2, RZ, 0xc0, !PT ;  /* 0x000000020dff7812 */ /* 0x000fc6000780c0ff */
[----:B------:R-:W4:Y:S04]  /*7f960*/  LDL.LU R248, [R1+0xd10] ;  /* 0x000d100001f87983 */ /* 0x000f280000300800 */
[----:B------:R-:W-:Y:S01]  /*7f970*/  @P1 LOP3.LUT R10, R10, 0x800000, RZ, 0xfc, !PT ;  /* 0x008000000a0a1812 */ /* 0x000fe200078efcff */
[----:B------:R-:W4:Y:S01]  /*7f980*/  LDL.LU R252, [R1+0x1188] ;  /* 0x0011880001fc7983 */ /* 0x000f220000300800 */
[C---:B------:R-:W-:Y:S02]  /*7f990*/  LOP3.LUT P1, RZ, R13.reuse, 0x20, RZ, 0xc0, !PT ;  /* 0x000000200dff7812 */ /* 0x040fe4000782c0ff */
[----:B------:R-:W-:Y:S01]  /*7f9a0*/  LOP3.LUT R10, R10, 0xfeffffff, RZ, 0xc0, !PT ;  /* 0xfeffffff0a0a7812 */ /* 0x000fe200078ec0ff */
[----:B------:R-:W-:Y:S01]  /*7f9b0*/  IMAD.WIDE R22, R20, 0x4, R4 ;  /* 0x0000000414167825 */ /* 0x000fe200078e0204 */
[----:B------:R-:W4:Y:S09]  /*7f9c0*/  LDL.LU R231, [R1+0x920] ;  /* 0x0009200001e77983 */ /* 0x000f320000300800 */
[----:B------:R-:W-:Y:S01]  /*7f9d0*/  @P1 LOP3.LUT R10, R10, 0x1000000, RZ, 0xfc, !PT ;  /* 0x010000000a0a1812 */ /* 0x000fe200078efcff */
[----:B------:R1:W-:Y:S01]  /*7f9e0*/  @P6 STG.E desc[UR4][R22.64], R19 ;  /* 0x0000001316006986 */ /* 0x0003e2000c101904 */
[----:B------:R-:W-:-:S02]  /*7f9f0*/  LOP3.LUT P1, RZ, R13, 0x10, RZ, 0xc0, !PT ;  /* 0x000000100dff7812 */ /* 0x000fc4000782c0ff */
[----:B------:R-:W-:Y:S01]  /*7fa00*/  LOP3.LUT R10, R10, 0xfdffffff, RZ, 0xc0, !PT ;  /* 0xfdffffff0a0a7812 */ /* 0x000fe200078ec0ff */
[----:B------:R-:W4:Y:S04]  /*7fa10*/  LDL.LU R230, [R1+0x520] ;  /* 0x0005200001e67983 */ /* 0x000f280000300800 */
[----:B------:R-:W4:Y:S01]  /*7fa20*/  LDL.LU R20, [R1+0x1184] ;  /* 0x0011840001147983 */ /* 0x000f220000300800 */
[----:B-1----:R-:W-:-:S03]  /*7fa30*/  IMAD.WIDE R22, R17, 0x4, R2 ;  /* 0x0000000411167825 */ /* 0x002fc600078e0202 */
[----:B------:R-:W4:Y:S02]  /*7fa40*/  LDL.LU R19, [R1+0x120] ;  /* 0x0001200001137983 */ /* 0x000f240000300800 */
[----:B------:R-:W-:Y:S02]  /*7fa50*/  @P1 LOP3.LUT R10, R10, 0x2000000, RZ, 0xfc, !PT ;  /* 0x020000000a0a1812 */ /* 0x000fe400078efcff */
[----:B------:R-:W-:Y:S02]  /*7fa60*/  LOP3.LUT P1, RZ, R13, 0x8, RZ, 0xc0, !PT ;  /* 0x000000080dff7812 */ /* 0x000fe4000782c0ff */
[----:B------:R-:W-:Y:S01]  /*7fa70*/  LOP3.LUT R10, R10, 0xfbffffff, RZ, 0xc0, !PT ;  /* 0xfbffffff0a0a7812 */ /* 0x000fe200078ec0ff */
[----:B------:R1:W-:Y:S10]  /*7fa80*/  @P0 STG.E desc[UR4][R22.64], R18 ;  /* 0x0000001216000986 */ /* 0x0003f4000c101904 */
[----:B------:R-:W-:-:S02]  /*7fa90*/  @P1 LOP3.LUT R10, R10, 0x4000000, RZ, 0xfc, !PT ;  /* 0x040000000a0a1812 */ /* 0x000fc400078efcff */
[----:B------:R-:W-:Y:S01]  /*7faa0*/  LOP3.LUT P1, RZ, R13, 0x4, RZ, 0xc0, !PT ;  /* 0x000000040dff7812 */ /* 0x000fe2000782c0ff */
[----:B-1----:R-:W-:Y:S01]  /*7fab0*/  IMAD.WIDE R22, R17, 0x4, R4 ;  /* 0x0000000411167825 */ /* 0x002fe200078e0204 */
[----:B------:R-:W4:Y:S04]  /*7fac0*/  LDL.LU R18, [R1+0xd14] ;  /* 0x000d140001127983 */ /* 0x000f280000300800 */
[----:B------:R-:W4:Y:S07]  /*7fad0*/  LDL.LU R17, [R1+0x118c] ;  /* 0x00118c0001117983 */ /* 0x000f2e0000300800 */
[----:B--2---:R1:W-:Y:S01]  /*7fae0*/  @P1 STG.E desc[UR4][R22.64], R14 ;  /* 0x0000000e16001986 */ /* 0x0043e2000c101904 */
[----:B------:R-:W-:Y:S01]  /*7faf0*/  LOP3.LUT P1, RZ, R10, 0x4000000, RZ, 0xc0, !PT ;  /* 0x040000000aff7812 */ /* 0x000fe2000782c0ff */
[----:B-1----:R-:W-:-:S02]  /*7fb00*/  IMAD.WIDE R22, R16, 0x4, R2 ;  /* 0x0000000410167825 */ /* 0x002fc400078e0202 */
[----:B------:R-:W2:Y:S10]  /*7fb10*/  LDL.LU R14, [R1+0x1c28] ;  /* 0x001c2800010e7983 */ /* 0x000eb40000300800 */
[----:B---3--:R1:W-:Y:S04]  /*7fb20*/  @P1 STG.E desc[UR4][R22.64], R15 ;  /* 0x0000000f16001986 */ /* 0x0083e8000c101904 */
[----:B-1----:R-:W3:Y:S01]  /*7fb30*/  LDL.LU R15, [R1+0x1c24] ;  /* 0x001c2400010f7983 */ /* 0x002ee20000300800 */
[----:B------:R-:W-:-:S03]  /*7fb40*/  IMAD.WIDE R22, R16, 0x4, R4 ;  /* 0x0000000410167825 */ /* 0x000fc600078e0204 */
[----:B------:R-:W2:Y:S01]  /*7fb50*/  LDL.LU R16, [R1+0x924] ;  /* 0x0009240001107983 */ /* 0x000ea20000300800 */
[----:B------:R-:W-:-:S13]  /*7fb60*/  LOP3.LUT P1, RZ, R10, 0x2000000, RZ, 0xc0, !PT ;  /* 0x020000000aff7812 */ /* 0x000fda000782c0ff */
[----:B----4-:R1:W-:Y:S01]  /*7fb70*/  @P1 STG.E desc[UR4][R22.64], R0 ;  /* 0x0000000016001986 */ /* 0x0103e2000c101904 */
        /* <DEDUP_REMOVED lines=32> */
[C---:B-1----:R-:W-:Y:S02]  /*7fd80*/  IMAD.WIDE R22, R17.reuse, 0x4, R2 ;  /* 0x0000000411167825 */ /* 0x042fe400078e0202 */
[----:B------:R-:W4:Y:S04]  /*7fd90*/  LDL.LU R19, [R1+0x528] ;  /* 0x0005280001137983 */ /* 0x000f280000300800 */
[----:B------:R1:W-:Y:S02]  /*7fda0*/  @P6 STG.E desc[UR4][R22.64], R18 ;  /* 0x0000001216006986 */ /* 0x0003e4000c101904 */
[----:B-1----:R-:W-:-:S02]  /*7fdb0*/  IMAD.WIDE R22, R17, 0x4, R4 ;  /* 0x0000000411167825 */ /* 0x002fc400078e0204 */
[----:B------:R-:W3:Y:S04]  /*7fdc0*/  LDL.LU R18, [R1+0x1198] ;  /* 0x0011980001127983 */ /* 0x000ee80000300800 */
[----:B------:R-:W4:Y:S04]  /*7fdd0*/  LDL.LU R17, [R1+0x524] ;  /* 0x0005240001117983 */ /* 0x000f280000300800 */
[----:B--2---:R1:W-:Y:S04]  /*7fde0*/  @P0 STG.E desc[UR4][R22.64], R16 ;  /* 0x0000001016000986 */ /* 0x0043e8000c101904 */
[----:B-1----:R-:W2:Y:S04]  /*7fdf0*/  LDL.LU R16, [R1+0x1194] ;  /* 0x0011940001107983 */ /* 0x002ea80000300800 */
[----:B------:R-:W3:Y:S04]  /*7fe00*/  LDL.LU R248, [R1+0x124] ;  /* 0x0001240001f87983 */ /* 0x000ee80000300800 */
[----:B------:R-:W3:Y:S04]  /*7fe10*/  LDL.LU R252, [R1+0xd18] ;  /* 0x000d180001fc7983 */ /* 0x000ee80000300800 */
[----:B------:R-:W3:Y:S04]  /*7fe20*/  LDL.LU R231, [R1+0x1190] ;  /* 0x0011900001e77983 */ /* 0x000ee80000300800 */
[----:B------:R-:W3:Y:S01]  /*7fe30*/  LDL.LU R230, [R1+0x928] ;  /* 0x0009280001e67983 */ /* 0x000ee20000300800 */
[----:B------:R-:W-:-:S03]  /*7fe40*/  LOP3.LUT P4, RZ, R13, 0x20000, RZ, 0xc0, !PT ;  /* 0x000200000dff7812 */ /* 0x000fc6000788c0ff */
[----:B------:R-:W3:Y:S01]  /*7fe50*/  LDL.LU R20, [R1+0x128] ;  /* 0x0001280001147983 */ /* 0x000ee20000300800 */
        /* <DEDUP_REMOVED lines=13> */
[----:B--2---:R-:W-:-:S05]  /*7ff30*/  IMAD.WIDE R22, R16, 0x4, R2 ;  /* 0x0000000410167825 */ /* 0x004fca00078e0202 */
[----:B----4-:R1:W-:Y:S02]  /*7ff40*/  @P4 STG.E desc[UR4][R22.64], R17 ;  /* 0x0000001116004986 */ /* 0x0103e4000c101904 */
[----:B-1----:R-:W-:Y:S02]  /*7ff50*/  IMAD.WIDE R22, R16, 0x4, R4 ;  /* 0x0000000410167825 */ /* 0x002fe400078e0204 */
[----:B------:R-:W2:Y:S04]  /*7ff60*/  LDL.LU R16, [R1+0xd1c] ;  /* 0x000d1c0001107983 */ /* 0x000ea80000300800 */
[----:B------:R-:W4:Y:S04]  /*7ff70*/  LDL.LU R17, [R1+0x11a0] ;  /* 0x0011a00001117983 */ /* 0x000f280000300800 */
[----:B------:R-:W2:Y:S04]  /*7ff80*/  LDL.LU R164, [R1+0x92c] ;  /* 0x00092c0001a47983 */ /* 0x000ea80000300800 */
[----:B------:R-:W2:Y:S04]  /*7ff90*/  LDL.LU R228, [R1+0x119c] ;  /* 0x00119c0001e47983 */ /* 0x000ea80000300800 */
[----:B------:R-:W2:Y:S01]  /*7ffa0*/  LDL.LU R165, [R1+0x52c] ;  /* 0x00052c0001a57983 */ /* 0x000ea20000300800 */
[----:B------:R-:W-:-:S03]  /*7ffb0*/  LOP3.LUT R10, R10, 0xffff7fff, RZ, 0xc0, !PT ;  /* 0xffff7fff0a0a7812 */ /* 0x000fc600078ec0ff */
[----:B------:R-:W2:Y:S01]  /*7ffc0*/  LDL.LU R229, [R1+0x12c] ;  /* 0x00012c0001e57983 */ /* 0x000ea20000300800 */
[----:B------:R-:W-:Y:S02]  /*7ffd0*/  @P1 LOP3.LUT R10, R10, 0x8000, RZ, 0xfc, !PT ;  /* 0x000080000a0a1812 */ /* 0x000fe400078efcff */
[C---:B------:R-:W-:Y:S01]  /*7ffe0*/  LOP3.LUT P1, RZ, R13.reuse, 0x1000000, RZ, 0xc0, !PT ;  /* 0x010000000dff7812 */ /* 0x040fe2000782c0ff */
[----:B------:R-:W2:Y:S04]  /*7fff0*/  LDL.LU R166, [R1+0xd20] ;  /* 0x000d200001a67983 */ /* 0x000ea80000300800 */
[----:B------:R-:W2:Y:S01]  /*80000*/  LDL.LU R167, [R1+0x11a4] ;  /* 0x0011a40001a77983 */ /* 0x000ea20000300800 */
[----:B------:R-:W-:Y:S02]  /*80010*/  LOP3.LUT R10, R10, 0xfffeffff, RZ, 0xc0, !PT ;  /* 0xfffeffff0a0a7812 */ /* 0x000fe400078ec0ff */
[C---:B------:R-:W-:Y:S01]  /*80020*/  LOP3.LUT P5, RZ, R13.reuse, 0x40000, RZ, 0xc0, !PT ;  /* 0x000400000dff7812 */ /* 0x040fe200078ac0ff */
[----:B------:R-:W2:Y:S04]  /*80030*/  LDL.LU R251, [R1+0x930] ;  /* 0x0009300001fb7983 */ /* 0x000ea80000300800 */
[----:B------:R-:W-:Y:S01]  /*80040*/  @P1 LOP3.LUT R10, R10, 0x10000, RZ, 0xfc, !PT ;  /* 0x000100000a0a1812 */ /* 0x000fe200078efcff */
[----:B------:R-:W2:Y:S01]  /*80050*/  LDL.LU R249, [R1+0x11ac] ;  /* 0x0011ac0001f97983 */ /* 0x000ea20000300800 */
[----:B------:R-:W-:-:S02]  /*80060*/  LOP3.LUT P1, RZ, R13, 0x800000, RZ, 0xc0, !PT ;  /* 0x008000000dff7812 */ /* 0x000fc4000782c0ff */
[----:B------:R-:W-:Y:S01]  /*80070*/  LOP3.LUT R10, R10, 0xfffdffff, RZ, 0xc0, !PT ;  /* 0xfffdffff0a0a7812 */ /* 0x000fe200078ec0ff */
[----:B------:R-:W2:Y:S01]  /*80080*/  LDL.LU R250, [R1+0x530] ;  /* 0x0005300001fa7983 */ /* 0x000ea20000300800 */
[----:B------:R-:W-:-:S09]  /*80090*/  LOP3.LUT P6, RZ, R13, 0x80000, RZ, 0xc0, !PT ;  /* 0x000800000dff7812 */ /* 0x000fd200078cc0ff */
[----:B------:R-:W-:Y:S02]  /*800a0*/  @P1 LOP3.LUT R10, R10, 0x20000, RZ, 0xfc, !PT ;  /* 0x000200000a0a1812 */ /* 0x000fe400078efcff */
[C---:B------:R-:W-:Y:S01]  /*800b0*/  LOP3.LUT P1, RZ, R13.reuse, 0x400000, RZ, 0xc0, !PT ;  /* 0x004000000dff7812 */ /* 0x040fe2000782c0ff */
[----:B---3--:R1:W-:Y:S01]  /*800c0*/  @P5 STG.E desc[UR4][R22.64], R248 ;  /* 0x000000f816005986 */ /* 0x0083e2000c101904 */
[----:B------:R-:W-:Y:S02]  /*800d0*/  LOP3.LUT P0, RZ, R13, 0x100000, RZ, 0xc0, !PT ;  /* 0x001000000dff7812 */ /* 0x000fe4000780c0ff */
[----:B------:R-:W-:Y:S01]  /*800e0*/  LOP3.LUT R10, R10, 0xfffbffff, RZ, 0xc0, !PT ;  /* 0xfffbffff0a0a7812 */ /* 0x000fe200078ec0ff */
[----:B-1----:R-:W-:-:S08]  /*800f0*/  IMAD.WIDE R22, R231, 0x4, R2 ;  /* 0x00000004e7167825 */ /* 0x002fd000078e0202 */
[----:B------:R-:W-:Y:S01]  /*80100*/  @P1 LOP3.LUT R10, R10, 0x40000, RZ, 0xfc, !PT ;  /* 0x000400000a0a1812 */ /* 0x000fe200078efcff */
[----:B------:R-:W3:Y:S01]  /*80110*/  LDL.LU R248, [R1+0x130] ;  /* 0x0001300001f87983 */ /* 0x000ee20000300800 */
[----:B------:R-:W-:-:S03]  /*80120*/  LOP3.LUT P1, RZ, R13, 0x200000, RZ, 0xc0, !PT ;  /* 0x002000000dff7812 */ /* 0x000fc6000782c0ff */
[----:B------:R1:W-:Y:S02]  /*80130*/  @P6 STG.E desc[UR4][R22.64], R252 ;  /* 0x000000fc16006986 */ /* 0x0003e4000c101904 */
[----:B-1----:R-:W-:Y:S02]  /*80140*/  IMAD.WIDE R22, R231, 0x4, R4 ;  /* 0x00000004e7167825 */ /* 0x002fe400078e0204 */
[----:B------:R-:W3:Y:S04]  /*80150*/  LDL.LU R252, [R1+0xd24] ;  /* 0x000d240001fc7983 */ /* 0x000ee80000300800 */
[----:B------:R-:W3:Y:S04]  /*80160*/  LDL.LU R231, [R1+0x11a8] ;  /* 0x0011a80001e77983 */ /* 0x000ee80000300800 */
[----:B------:R1:W-:Y:S02]  /*80170*/  @P0 STG.E desc[UR4][R22.64], R230 ;  /* 0x000000e616000986 */ /* 0x0003e4000c101904 */
[----:B-1----:R-:W-:-:S02]  /*80180*/  IMAD.WIDE R22, R18, 0x4, R2 ;  /* 0x0000000412167825 */ /* 0x002fc400078e0202 */
[----:B------:R-:W3:Y:S04]  /*80190*/  LDL.LU R230, [R1+0x934] ;  /* 0x0009340001e67983 */ /* 0x000ee80000300800 */
[----:B------:R1:W-:Y:S01]  /*801a0*/  @P1 STG.E desc[UR4][R22.64], R19 ;  /* 0x0000001316001986 */ /* 0x0003e2000c101904 */
[----:B------:R-:W-:Y:S01]  /*801b0*/  LOP3.LUT P1, RZ, R10, 0x40000, RZ, 0xc0, !PT ;  /* 0x000400000aff7812 */ /* 0x000fe2000782c0ff */
[----:B-1----:R-:W-:Y:S02]  /*801c0*/  IMAD.WIDE R22, R18, 0x4, R4 ;  /* 0x0000000412167825 */ /* 0x002fe400078e0204 */
[----:B------:R-:W3:Y:S04]  /*801d0*/  LDL.LU R19, [R1+0x534] ;  /* 0x0005340001137983 */ /* 0x000ee80000300800 */
[----:B------:R-:W3:Y:S06]  /*801e0*/  LDL.LU R18, [R1+0x11b0] ;  /* 0x0011b00001127983 */ /* 0x000eec0000300800 */
[----:B------:R1:W-:Y:S01]  /*801f0*/  @P1 STG.E desc[UR4][R22.64], R20 ;  /* 0x0000001416001986 */ /* 0x0003e2000c101904 */
[----:B------:R-:W-:-:S03]  /*80200*/  LOP3.LUT P1, RZ, R10, 0x20000, RZ, 0xc0, !PT ;  /* 0x000200000aff7812 */ /* 0x000fc6000782c0ff */
[----:B-1----:R-:W3:Y:S01]  /*80210*/  LDL.LU R20, [R1+0x134] ;  /* 0x0001340001147983 */ /* 0x002ee20000300800 */
[----:B----4-:R-:W-:-:S09]  /*80220*/  IMAD.WIDE R22, R17, 0x4, R2 ;  /* 0x0000000411167825 */ /* 0x010fd200078e0202 */
[----:B--2---:R1:W-:Y:S04]  /*80230*/  @P1 STG.E desc[UR4][R22.64], R16 ;  /* 0x0000001016001986 */ /* 0x0043e8000c101904 */
[----:B-1----:R-:W2:Y:S01]  /*80240*/  LDL.LU R16, [R1+0x11b8] ;  /* 0x0011b80001107983 */ /* 0x002ea20000300800 */
[----:B------:R-:W-:-:S03]  /*80250*/  IMAD.WIDE R22, R17, 0x4, R4 ;  /* 0x0000000411167825 */ /* 0x000fc600078e0204 */
        /* <DEDUP_REMOVED lines=22> */
[----:B---3--:R1:W-:Y:S01]  /*803c0*/  @P2 STG.E desc[UR4][R22.64], R248 ;  /* 0x000000f816002986 */ /* 0x0083e2000c101904 */
[----:B------:R-:W-:Y:S01]  /*803d0*/  LOP3.LUT P5, RZ, R14, 0x2, RZ, 0xc0, !PT ;  /* 0x000000020eff7812 */ /* 0x000fe200078ac0ff */
[----:B-1----:R-:W-:-:S05]  /*803e0*/  IMAD.WIDE R22, R231, 0x4, R2 ;  /* 0x00000004e7167825 */ /* 0x002fca00078e0202 */
[----:B------:R1:W-:Y:S02]  /*803f0*/  @P3 STG.E desc[UR4][R22.64], R252 ;  /* 0x000000fc16003986 */ /* 0x0003e4000c101904 */
[----:B-1----:R-:W-:-:S05]  /*80400*/  IMAD.WIDE R22, R231, 0x4, R4 ;  /* 0x00000004e7167825 */ /* 0x002fca00078e0204 */
[----:B------:R1:W-:Y:S02]  /*80410*/  @P4 STG.E desc[UR4][R22.64], R230 ;  /* 0x000000e616004986 */ /* 0x0003e4000c101904 */
[----:B-1----:R-:W-:-:S05]  /*80420*/  IMAD.WIDE R22, R18, 0x4, R2 ;  /* 0x0000000412167825 */ /* 0x002fca00078e0202 */
[----:B------:R1:W-:Y:S01]  /*80430*/  @P5 STG.E desc[UR4][R22.64], R19 ;  /* 0x0000001316005986 */ /* 0x0003e2000c101904 */
[----:B------:R-:W-:Y:S01]  /*80440*/  LOP3.LUT P6, RZ, R14, 0x4, RZ, 0xc0, !PT ;  /* 0x000000040eff7812 */ /* 0x000fe200078cc0ff */
[----:B-1----:R-:W-:Y:S02]  /*80450*/  IMAD.WIDE R22, R18, 0x4, R4 ;  /* 0x0000000412167825 */ /* 0x002fe400078e0204 */
[----:B------:R-:W3:Y:S04]  /*80460*/  LDL.LU R19, [R1+0x11bc] ;  /* 0x0011bc0001137983 */ /* 0x000ee80000300800 */
[----:B------:R-:W3:Y:S04]  /*80470*/  LDL.LU R18, [R1+0x93c] ;  /* 0x00093c0001127983 */ /* 0x000ee80000300800 */
[----:B------:R-:W3:Y:S04]  /*80480*/  LDL.LU R248, [R1+0x938] ;  /* 0x0009380001f87983 */ /* 0x000ee80000300800 */
[----:B------:R-:W3:Y:S04]  /*80490*/  LDL.LU R252, [R1+0x538] ;  /* 0x0005380001fc7983 */ /* 0x000ee80000300800 */
[----:B------:R-:W3:Y:S04]  /*804a0*/  LDL.LU R231, [R1+0x11b4] ;  /* 0x0011b40001e77983 */ /* 0x000ee80000300800 */
[----:B------:R-:W3:Y:S01]  /*804b0*/  LDL.LU R230, [R1+0x138] ;  /* 0x0001380001e67983 */ /* 0x000ee20000300800 */
[----:B------:R-:W-:-:S03]  /*804c0*/  LOP3.LUT P0, RZ, R14, 0x8, RZ, 0xc0, !PT ;  /* 0x000000080eff7812 */ /* 0x000fc6000780c0ff */
[----:B------:R1:W-:Y:S04]  /*804d0*/  @P6 STG.E desc[UR4][R22.64], R20 ;  /* 0x0000001416006986 */ /* 0x0003e8000c101904 */
[----:B-1----:R-:W3:Y:S01]  /*804e0*/  LDL.LU R20, [R1+0xd2c] ;  /* 0x000d2c0001147983 */ /* 0x002ee20000300800 */
[----:B--2---:R-:W-:-:S05]  /*804f0*/  IMAD.WIDE R22, R16, 0x4, R2 ;  /* 0x0000000410167825 */ /* 0x004fca00078e0202 */
[----:B----4-:R1:W-:Y:S02]  /*80500*/  @P0 STG.E desc[UR4][R22.64], R17 ;  /* 0x0000001116000986 */ /* 0x0103e4000c101904 */
[----:B-1----:R-:W-:Y:S02]  /*80510*/  IMAD.WIDE R22, R16, 0x4, R4 ;  /* 0x0000000410167825 */ /* 0x002fe400078e0204 */
[----:B------:R-:W2:Y:S04]  /*80520*/  LDL.LU R16, [R1+0x53c] ;  /* 0x00053c0001107983 */ /* 0x000ea80000300800 */
[----:B------:R-:W4:Y:S04]  /*80530*/  LDL.LU R0, [R1+0x11c4] ;  /* 0x0011c40001007983 */ /* 0x000f280000300800 */
[----:B------:R-:W2:Y:S01]  /*80540*/  LDL.LU R17, [R1+0x13c] ;  /* 0x00013c0001117983 */ /* 0x000ea20000300800 */
        /* <DEDUP_REMOVED lines=9> */
[----:B------:R-:W2:Y:S01]  /*805e0*/  LDL.LU R229, [R1+0x540] ;  /* 0x0005400001e57983 */ /* 0x000ea20000300800 */
[----:B------:R-:W-:-:S03]  /*805f0*/  LOP3.LUT P4, RZ, R14, 0x10, RZ, 0xc0, !PT ;  /* 0x000000100eff7812 */ /* 0x000fc6000788c0ff */
[----:B------:R-:W2:Y:S04]  /*80600*/  LDL.LU R167, [R1+0x140] ;  /* 0x0001400001a77983 */ /* 0x000ea80000300800 */
[----:B------:R-:W-:Y:S01]  /*80610*/  @P1 LOP3.LUT R10, R10, 0x10, RZ, 0xfc, !PT ;  /* 0x000000100a0a1812 */ /* 0x000fe200078efcff */
[----:B------:R-:W2:Y:S01]  /*80620*/  LDL.LU R250, [R1+0x11d0] ;  /* 0x0011d00001fa7983 */ /* 0x000ea20000300800 */
[----:B------:R-:W-:Y:S02]  /*80630*/  LOP3.LUT P1, RZ, R14, 0x4000, RZ, 0xc0, !PT ;  /* 0x000040000eff7812 */ /* 0x000fe4000782c0ff */
[----:B------:R-:W-:Y:S01]  /*80640*/  LOP3.LUT R10, R10, 0xffffffdf, RZ, 0xc0, !PT ;  /* 0xffffffdf0a0a7812 */ /* 0x000fe200078ec0ff */
[----:B------:R-:W2:Y:S01]  /*80650*/  LDL.LU R251, [R1+0xd34] ;  /* 0x000d340001fb7983 */ /* 0x000ea20000300800 */
[----:B------:R-:W-:-:S02]  /*80660*/  LOP3.LUT P5, RZ, R14, 0x20, RZ, 0xc0, !PT ;  /* 0x000000200eff7812 */ /* 0x000fc400078ac0ff */
[----:B------:R-:W-:Y:S01]  /*80670*/  LOP3.LUT P6, RZ, R14, 0x40, RZ, 0xc0, !PT ;  /* 0x000000400eff7812 */ /* 0x000fe200078cc0ff */
[----:B------:R-:W2:Y:S06]  /*80680*/  LDL.LU R249, [R1+0x944] ;  /* 0x0009440001f97983 */ /* 0x000eac0000300800 */
        /* <DEDUP_REMOVED lines=12> */
[----:B------:R-:W-:-:S09]  /*80750*/  LOP3.LUT P0, RZ, R14, 0x80, RZ, 0xc0, !PT ;  /* 0x000000800eff7812 */ /* 0x000fd2000780c0ff */
[----:B------:R-:W-:Y:S02]  /*80760*/  @P1 LOP3.LUT R10, R10, 0x200, RZ, 0xfc, !PT ;  /* 0x000002000a0a1812 */ /* 0x000fe400078efcff */
[----:B------:R-:W-:Y:S02]  /*80770*/  LOP3.LUT P1, RZ, R14, 0x200, RZ, 0xc0, !PT ;  /* 0x000002000eff7812 */ /* 0x000fe4000782c0ff */
[----:B------:R-:W-:-:S11]  /*80780*/  LOP3.LUT R10, R10, 0xfffffbff, RZ, 0xc0, !PT ;  /* 0xfffffbff0a0a7812 */ /* 0x000fd600078ec0ff */
[----:B------:R-:W-:Y:S02]  /*80790*/  @P1 LOP3.LUT R10, R10, 0x400, RZ, 0xfc, !PT ;  /* 0x000004000a0a1812 */ /* 0x000fe400078efcff */
[----:B------:R-:W-:Y:S01]  /*807a0*/  LOP3.LUT P1, RZ, R14, 0x100, RZ, 0xc0, !PT ;  /* 0x000001000eff7812 */ /* 0x000fe2000782c0ff */
[----:B---3--:R1:W-:Y:S02]  /*807b0*/  @P4 STG.E desc[UR4][R22.64], R248 ;  /* 0x000000f816004986 */ /* 0x0083e4000c101904 */
[C---:B-1----:R-:W-:Y:S02]  /*807c0*/  IMAD.WIDE R22, R231.reuse, 0x4, R2 ;  /* 0x00000004e7167825 */ /* 0x042fe400078e0202 */
[----:B------:R-:W3:Y:S04]  /*807d0*/  LDL.LU R248, [R1+0x544] ;  /* 0x0005440001f87983 */ /* 0x000ee80000300800 */
[----:B------:R1:W-:Y:S02]  /*807e0*/  @P5 STG.E desc[UR4][R22.64], R252 ;  /* 0x000000fc16005986 */ /* 0x0003e4000c101904 */
[----:B-1----:R-:W-:-:S02]  /*807f0*/  IMAD.WIDE R22, R231, 0x4, R4 ;  /* 0x00000004e7167825 */ /* 0x002fc400078e0204 */
[----:B------:R-:W3:Y:S04]  /*80800*/  LDL.LU R252, [R1+0x11cc] ;  /* 0x0011cc0001fc7983 */ /* 0x000ee80000300800 */
[----:B------:R1:W-:Y:S04]  /*80810*/  @P6 STG.E desc[UR4][R22.64], R230 ;  /* 0x000000e616006986 */ /* 0x0003e8000c101904 */
[----:B------:R-:W3:Y:S01]  /*80820*/  LDL.LU R231, [R1+0x144] ;  /* 0x0001440001e77983 */ /* 0x000ee20000300800 */
[----:B-1----:R-:W-:-:S05]  /*80830*/  IMAD.WIDE R22, R19, 0x4, R2 ;  /* 0x0000000413167825 */ /* 0x002fca00078e0202 */
[----:B------:R1:W-:Y:S02]  /*80840*/  @P0 STG.E desc[UR4][R22.64], R20 ;  /* 0x0000001416000986 */ /* 0x0003e4000c101904 */
[----:B-1----:R-:W-:Y:S02]  /*80850*/  IMAD.WIDE R22, R19, 0x4, R4 ;  /* 0x0000000413167825 */ /* 0x002fe400078e0204 */
[----:B------:R-:W3:Y:S04]  /*80860*/  LDL.LU R20, [R1+0x11d4] ;  /* 0x0011d40001147983 */ /* 0x000ee80000300800 */
[----:B------:R1:W-:Y:S01]  /*80870*/  @P1 STG.E desc[UR4][R22.64], R18 ;  /* 0x0000001216001986 */ /* 0x0003e2000c101904 */
[----:B------:R-:W-:-:S03]  /*80880*/  LOP3.LUT P1, RZ, R10, 0x400, RZ, 0xc0, !PT ;  /* 0x000004000aff7812 */ /* 0x000fc6000782c0ff */
[----:B------:R-:W3:Y:S04]  /*80890*/  LDL.LU R230, [R1+0xd38] ;  /* 0x000d380001e67983 */ /* 0x000ee80000300800 */
[----:B------:R-:W3:Y:S04]  /*808a0*/  LDL.LU R19, [R1+0x948] ;  /* 0x0009480001137983 */ /* 0x000ee80000300800 */
[----:B-1----:R-:W3:Y:S01]  /*808b0*/  LDL.LU R18, [R1+0x548] ;  /* 0x0005480001127983 */ /* 0x002ee20000300800 */
[----:B----4-:R-:W-:-:S05]  /*808c0*/  IMAD.WIDE R22, R0, 0x4, R2 ;  /* 0x0000000400167825 */ /* 0x010fca00078e0202 */
[----:B--2---:R1:W-:Y:S01]  /*808d0*/  @P1 STG.E desc[UR4][R22.64], R16 ;  /* 0x0000001016001986 */ /* 0x0043e2000c101904 */
[----:B------:R-:W-:-:S03]  /*808e0*/  LOP3.LUT P1, RZ, R10, 0x200, RZ, 0xc0, !PT ;  /* 0x000002000aff7812 */ /* 0x000fc6000782c0ff */
[----:B-1----:R-:W2:Y:S01]  /*808f0*/  LDL.LU R16, [R1+0x11d8] ;  /* 0x0011d80001107983 */ /* 0x002ea20000300800 */
[----:B------:R-:W-:-:S09]  /*80900*/  IMAD.WIDE R22, R0, 0x4, R4 ;  /* 0x0000000400167825 */ /* 0x000fd200078e0204 */
[----:B------:R1:W-:Y:S04]  /*80910*/  @P1 STG.E desc[UR4][R22.64], R17 ;  /* 0x0000001116001986 */ /* 0x0003e8000c101904 */
[----:B-1----:R-:W4:Y:S01]  /*80920*/  LDL.LU R17, [R1+0x148] ;  /* 0x0001480001117983 */ /* 0x002f220000300800 */
        /* <DEDUP_REMOVED lines=20> */
[C---:B------:R-:W-:Y:S02]  /*80a70*/  LOP3.LUT P4, RZ, R14.reuse, 0x80000, RZ, 0xc0, !PT ;  /* 0x000800000eff7812 */ /* 0x040fe4000788c0ff */
[C---:B------:R-:W-:Y:S02]  /*80a80*/  LOP3.LUT P5, RZ, R14.reuse, 0x100000, RZ, 0xc0, !PT ;  /* 0x001000000eff7812 */ /* 0x040fe400078ac0ff */
[C---:B------:R-:W-:Y:S02]  /*80a90*/  LOP3.LUT P6, RZ, R14.reuse, 0x200000, RZ, 0xc0, !PT ;  /* 0x002000000eff7812 */ /* 0x040fe400078cc0ff */
[----:B------:R-:W-:Y:S01]  /*80aa0*/  LOP3.LUT P0, RZ, R14, 0x400000, RZ, 0xc0, !PT ;  /* 0x004000000eff7812 */ /* 0x000fe2000780c0ff */
[----:B---3--:R-:W-:-:S05]  /*80ab0*/  IMAD.WIDE R22, R252, 0x4, R2 ;  /* 0x00000004fc167825 */ /* 0x008fca00078e0202 */
[----:B------:R1:W-:Y:S02]  /*80ac0*/  @P2 STG.E desc[UR4][R22.64], R248 ;  /* 0x000000f816002986 */ /* 0x0003e4000c101904 */
[----:B-1----:R-:W-:-:S05]  /*80ad0*/  IMAD.WIDE R22, R252, 0x4, R4 ;  /* 0x00000004fc167825 */ /* 0x002fca00078e0204 */
[----:B------:R1:W-:Y:S02]  /*80ae0*/  @P3 STG.E desc[UR4][R22.64], R231 ;  /* 0x000000e716003986 */ /* 0x0003e4000c101904 */
[----:B-1----:R-:W-:-:S05]  /*80af0*/  IMAD.WIDE R22, R20, 0x4, R2 ;  /* 0x0000000414167825 */ /* 0x002fca00078e0202 */
[----:B------:R1:W-:Y:S02]  /*80b00*/  @P4 STG.E desc[UR4][R22.64], R230 ;  /* 0x000000e616004986 */ /* 0x0003e4000c101904 */
[----:B-1----:R-:W-:-:S05]  /*80b10*/  IMAD.WIDE R22, R20, 0x4, R4 ;  /* 0x0000000414167825 */ /* 0x002fca00078e0204 */
[----:B------:R2:W-:Y:S02]  /*80b20*/  @P5 STG.E desc[UR4][R22.64], R19 ;  /* 0x0000001316005986 */ /* 0x0005e4000c101904 */
[----:B--2---:R-:W-:-:S05]  /*80b30*/  IMAD.WIDE R22, R16, 0x4, R2 ;  /* 0x0000000410167825 */ /* 0x004fca00078e0202 */
[----:B------:R1:W-:Y:S02]  /*80b40*/  @P6 STG.E desc[UR4][R22.64], R18 ;  /* 0x0000001216006986 */ /* 0x0003e4000c101904 */
[----:B-1----:R-:W-:Y:S02]  /*80b50*/  IMAD.WIDE R22, R16, 0x4, R4 ;  /* 0x0000000410167825 */ /* 0x002fe400078e0204 */
[----:B------:R-:W2:Y:S04]  /*80b60*/  LDL.LU R18, [R1+0xd40] ;  /* 0x000d400001127983 */ /* 0x000ea80000300800 */
[----:B------:R-:W3:Y:S04]  /*80b70*/  LDL.LU R16, [R1+0x11e8] ;  /* 0x0011e80001107983 */ /* 0x000ee80000300800 */
[----:B------:R-:W2:Y:S04]  /*80b80*/  LDL.LU R252, [R1+0xd3c] ;  /* 0x000d3c0001fc7983 */ /* 0x000ea80000300800 */
[----:B------:R-:W3:Y:S04]  /*80b90*/  LDL.LU R231, [R1+0x11dc] ;  /* 0x0011dc0001e77983 */ /* 0x000ee80000300800 */
[----:B----4-:R1:W-:Y:S04]  /*80ba0*/  @P0 STG.E desc[UR4][R22.64], R17 ;  /* 0x0000001116000986 */ /* 0x0103e8000c101904 */
[----:B-1----:R-:W4:Y:S04]  /*80bb0*/  LDL.LU R17, [R1+0x94c] ;  /* 0x00094c0001117983 */ /* 0x002f280000300800 */
[----:B------:R-:W4:Y:S04]  /*80bc0*/  LDL.LU R230, [R1+0x54c] ;  /* 0x00054c0001e67983 */ /* 0x000f280000300800 */
[----:B------:R-:W4:Y:S04]  /*80bd0*/  LDL.LU R20, [R1+0x11e0] ;  /* 0x0011e00001147983 */ /* 0x000f280000300800 */
[----:B------:R-:W4:Y:S01]  /*80be0*/  LDL.LU R19, [R1+0x14c] ;  /* 0x00014c0001137983 */ /* 0x000f220000300800 */
[----:B------:R-:W-:-:S02]  /*80bf0*/  LOP3.LUT P1, RZ, R15, 0x8, RZ, 0xc0, !PT ;  /* 0x000000080fff7812 */ /* 0x000fc4000782c0ff */
[----:B------:R-:W-:Y:S01]  /*80c00*/  LOP3.LUT R11, R11, 0xf7ffffff, RZ, 0xc0, !PT ;  /* 0xf7ffffff0b0b7812 */ /* 0x000fe200078ec0ff */
[----:B------:R-:W4:Y:S10]  /*80c10*/  LDL.LU R248, [R1+0x950] ;  /* 0x0009500001f87983 */ /* 0x000f340000300800 */
        /* <DEDUP_REMOVED lines=18> */
[----:B------:R-:W-:Y:S02]  /*80d40*/  LOP3.LUT R10, R10, 0xfffffffd, RZ, 0xc0, !PT ;  /* 0xfffffffd0a0a7812 */ /* 0x000fe400078ec0ff */
[----:B------:R-:W-:-:S09]  /*80d50*/  LOP3.LUT P5, RZ, R14, 0x1000000, RZ, 0xc0, !PT ;  /* 0x010000000eff7812 */ /* 0x000fd200078ac0ff */
[----:B------:R-:W-:Y:S02]  /*80d60*/  @P1 LOP3.LUT R10, R10, 0x2, RZ, 0xfc, !PT ;  /* 0x000000020a0a1812 */ /* 0x000fe400078efcff */
[----:B------:R-:W-:Y:S02]  /*80d70*/  LOP3.LUT P1, RZ, R14, 0x10000000, RZ, 0xc0, !PT ;  /* 0x100000000eff7812 */ /* 0x000fe4000782c0ff */
[----:B------:R-:W-:Y:S02]  /*80d80*/  LOP3.LUT R10, R10, 0xfffffffb, RZ, 0xc0, !PT ;  /* 0xfffffffb0a0a7812 */ /* 0x000fe400078ec0ff */
[C---:B------:R-:W-:Y:S02]  /*80d90*/  LOP3.LUT P6, RZ, R14.reuse, 0x2000000, RZ, 0xc0, !PT ;  /* 0x020000000eff7812 */ /* 0x040fe400078cc0ff */
[----:B------:R-:W-:-:S07]  /*80da0*/  LOP3.LUT P0, RZ, R14, 0x4000000, RZ, 0xc0, !PT ;  /* 0x040000000eff7812 */ /* 0x000fce000780c0ff */
[----:B------:R-:W-:Y:S02]  /*80db0*/  @P1 LOP3.LUT R10, R10, 0x4, RZ, 0xfc, !PT ;  /* 0x000000040a0a1812 */ /* 0x000fe400078efcff */
[----:B------:R-:W-:Y:S01]  /*80dc0*/  LOP3.LUT P1, RZ, R14, 0x8000000, RZ, 0xc0, !PT ;  /* 0x080000000eff7812 */ /* 0x000fe2000782c0ff */
[----:B---3--:R-:W-:-:S05]  /*80dd0*/  IMAD.WIDE R22, R231, 0x4, R2 ;  /* 0x00000004e7167825 */ /* 0x008fca00078e0202 */
[----:B--2---:R1:W-:Y:S02]  /*80de0*/  @P4 STG.E desc[UR4][R22.64], R252 ;  /* 0x000000fc16004986 */ /* 0x0043e4000c101904 */
[----:B-1----:R-:W-:-:S05]  /*80df0*/  IMAD.WIDE R22, R231, 0x4, R4 ;  /* 0x00000004e7167825 */ /* 0x002fca00078e0204 */
[----:B----4-:R1:W-:Y:S04]  /*80e00*/  @P5 STG.E desc[UR4][R22.64], R17 ;  /* 0x0000001116005986 */ /* 0x0103e8000c101904 */
[----:B-1----:R-:W2:Y:S04]  /*80e10*/  LDL.LU R17, [R1+0x550] ;  /* 0x0005500001117983 */ /* 0x002ea80000300800 */
[----:B------:R-:W3:Y:S04]  /*80e20*/  LDL.LU R14, [R1+0x11e4] ;  /* 0x0011e400010e7983 */ /* 0x000ee80000300800 */
        /* <DEDUP_REMOVED lines=8> */
[----:B------:R-:W4:Y:S01]  /*80eb0*/  LDL.LU R167, [R1+0xd48] ;  /* 0x000d480001a77983 */ /* 0x000f220000300800 */
[----:B------:R-:W-:-:S03]  /*80ec0*/  IMAD.WIDE R22, R20, 0x4, R2 ;  /* 0x0000000414167825 */ /* 0x000fc600078e0202 */
[----:B------:R-:W4:Y:S04]  /*80ed0*/  LDL.LU R250, [R1+0x958] ;  /* 0x0009580001fa7983 */ /* 0x000f280000300800 */
[----:B------:R-:W4:Y:S04]  /*80ee0*/  LDL.LU R249, [R1+0x558] ;  /* 0x0005580001f97983 */ /* 0x000f280000300800 */
[----:B------:R-:W4:Y:S04]  /*80ef0*/  LDL.LU R252, [R1+0x11f8] ;  /* 0x0011f80001fc7983 */ /* 0x000f280000300800 */
[----:B------:R1:W-:Y:S04]  /*80f00*/  @P6 STG.E desc[UR4][R22.64], R230 ;  /* 0x000000e616006986 */ /* 0x0003e8000c101904 */
[----:B------:R-:W4:Y:S01]  /*80f10*/  LDL.LU R231, [R1+0x158] ;  /* 0x0001580001e77983 */ /* 0x000f220000300800 */
[----:B-1----:R-:W-:-:S03]  /*80f20*/  IMAD.WIDE R22, R20, 0x4, R4 ;  /* 0x0000000414167825 */ /* 0x002fc600078e0204 */
[----:B------:R-:W4:Y:S04]  /*80f30*/  LDL.LU R230, [R1+0xd4c] ;  /* 0x000d4c0001e67983 */ /* 0x000f280000300800 */
[----:B------:R1:W-:Y:S04]  /*80f40*/  @P0 STG.E desc[UR4][R22.64], R19 ;  /* 0x0000001316000986 */ /* 0x0003e8000c101904 */
[----:B-1----:R-:W4:Y:S01]  /*80f50*/  LDL.LU R19, [R1+0x1200] ;  /* 0x0012000001137983 */ /* 0x002f220000300800 */
[----:B------:R-:W-:-:S05]  /*80f60*/  IMAD.WIDE R22, R16, 0x4, R2 ;  /* 0x0000000410167825 */ /* 0x000fca00078e0202 */
[----:B------:R1:W-:Y:S02]  /*80f70*/  @P1 STG.E desc[UR4][R22.64], R18 ;  /* 0x0000001216001986 */ /* 0x0003e4000c101904 */
[----:B-1----:R-:W-:Y:S02]  /*80f80*/  IMAD.WIDE R22, R16, 0x4, R4 ;  /* 0x0000000410167825 */ /* 0x002fe400078e0204 */
[----:B------:R-:W4:Y:S04]  /*80f90*/  LDL.LU R18, [R1+0x95c] ;  /* 0x00095c0001127983 */ /* 0x000f280000300800 */
[----:B------:R-:W4:Y:S04]  /*80fa0*/  LDL.LU R16, [R1+0x55c] ;  /* 0x00055c0001107983 */ /* 0x000f280000300800 */
[----:B------:R-:W4:Y:S01]  /*80fb0*/  LDL.LU R20, [R1+0x11fc] ;  /* 0x0011fc0001147983 */ /* 0x000f220000300800 */
[----:B------:R-:W-:-:S13]  /*80fc0*/  LOP3.LUT P1, RZ, R10, 0x4, RZ, 0xc0, !PT ;  /* 0x000000040aff7812 */ /* 0x000fda000782c0ff */
[----:B------:R1:W-:Y:S01]  /*80fd0*/  @P1 STG.E desc[UR4][R22.64], R248 ;  /* 0x000000f816001986 */ /* 0x0003e2000c101904 */
[----:B------:R-:W-:Y:S02]  /*80fe0*/  LOP3.LUT P1, RZ, R10, 0x2, RZ, 0xc0, !PT ;  /* 0x000000020aff7812 */ /* 0x000fe4000782c0ff */
[C---:B------:R-:W-:Y:S02]  /*80ff0*/  LOP3.LUT P2, RZ, R15.reuse, 0x10, RZ, 0xc0, !PT ;  /* 0x000000100fff7812 */ /* 0x040fe4000784c0ff */
[C---:B------:R-:W-:Y:S02]  /*81000*/  LOP3.LUT P3, RZ, R15.reuse, 0x20, RZ, 0xc0, !PT ;  /* 0x000000200fff7812 */ /* 0x040fe4000786c0ff */
[C---:B------:R-:W-:Y:S02]  /*81010*/  LOP3.LUT P4, RZ, R15.reuse, 0x40, RZ, 0xc0, !PT ;  /* 0x000000400fff7812 */ /* 0x040fe4000788c0ff */
[C---:B------:R-:W-:Y:S02]  /*81020*/  LOP3.LUT P5, RZ, R15.reuse, 0x80, RZ, 0xc0, !PT ;  /* 0x000000800fff7812 */ /* 0x040fe400078ac0ff */
[C---:B------:R-:W-:Y:S01]  /*81030*/  LOP3.LUT P6, RZ, R15.reuse, 0x100, RZ, 0xc0, !PT ;  /* 0x000001000fff7812 */ /* 0x040fe200078cc0ff */
[----:B-1----:R-:W4:Y:S01]  /*81040*/  LDL.LU R248, [R1+0x1c20] ;  /* 0x001c200001f87983 */ /* 0x002f220000300800 */
[----:B------:R-:W-:Y:S01]  /*81050*/  LOP3.LUT P0, RZ, R15, 0x200, RZ, 0xc0, !PT ;  /* 0x000002000fff7812 */ /* 0x000fe2000780c0ff */
[----:B---3--:R-:W-:-:S05]  /*81060*/  IMAD.WIDE R22, R14, 0x4, R2 ;  /* 0x000000040e167825 */ /* 0x008fca00078e0202 */
[----:B--2---:R1:W-:Y:S01]  /*81070*/  @P1 STG.E desc[UR4][R22.64], R17 ;  /* 0x0000001116001986 */ /* 0x0043e2000c101904 */
[----:B------:R-:W-:Y:S01]  /*81080*/  LOP3.LUT P1, RZ, R10, 0x1, RZ, 0xc0, !PT ;  /* 0x000000010aff7812 */ /* 0x000fe2000782c0ff */
[----:B-1----:R-:W-:Y:S02]  /*81090*/  IMAD.WIDE R22, R14, 0x4, R4 ;  /* 0x000000040e167825 */ /* 0x002fe400078e0204 */
[----:B------:R-:W2:Y:S10]  /*810a0*/  LDL.LU R17, [R1+0x1c1c] ;  /* 0x001c1c0001117983 */ /* 0x000eb40000300800 */
        /* <DEDUP_REMOVED lines=27> */
[----:B------:R1:W-:Y:S04]  /*81260*/  @P0 STG.E desc[UR4][R22.64], R16 ;  /* 0x0000001016000986 */ /* 0x0003e8000c101904 */
[----:B-1----:R-:W3:Y:S04]  /*81270*/  LDL.LU R16, [R1+0x15c] ;  /* 0x00015c0001107983 */ /* 0x002ee80000300800 */
[----:B------:R-:W4:Y:S04]  /*81280*/  LDL.LU R252, [R1+0xd50] ;  /* 0x000d500001fc7983 */ /* 0x000f280000300800 */
[----:B------:R-:W2:Y:S01]  /*81290*/  LDL.LU R231, [R1+0x1204] ;  /* 0x0012040001e77983 */ /* 0x000ea20000300800 */
[----:B------:R-:W-:-:S03]  /*812a0*/  LOP3.LUT P4, RZ, R15, 0x400, RZ, 0xc0, !PT ;  /* 0x000004000fff7812 */ /* 0x000fc6000788c0ff */
[----:B------:R-:W4:Y:S04]  /*812b0*/  LDL.LU R230, [R1+0x960] ;  /* 0x0009600001e67983 */ /* 0x000f280000300800 */
[----:B------:R-:W4:Y:S04]  /*812c0*/  LDL.LU R19, [R1+0x560] ;  /* 0x0005600001137983 */ /* 0x000f280000300800 */
[----:B------:R-:W4:Y:S01]  /*812d0*/  LDL.LU R18, [R1+0x120c] ;  /* 0x00120c0001127983 */ /* 0x000f220000300800 */
[----:B------:R-:W-:Y:S01]  /*812e0*/  IMAD.WIDE R22, R20, 0x4, R4 ;  /* 0x0000000414167825 */ /* 0x000fe200078e0204 */
        /* <DEDUP_REMOVED lines=11> */
[----:B---3--:R1:W-:Y:S04]  /*813a0*/  @P4 STG.E desc[UR4][R22.64], R16 ;  /* 0x0000001016004986 */ /* 0x0083e8000c101904 */
[----:B-1----:R-:W3:Y:S04]  /*813b0*/  LDL.LU R16, [R1+0x160] ;  /* 0x0001600001107983 */ /* 0x002ee80000300800 */
        /* <DEDUP_REMOVED lines=19> */
[C---:B------:R-:W-:Y:S02]  /*814f0*/  LOP3.LUT P5, RZ, R15.reuse, 0x800, RZ, 0xc0, !PT ;  /* 0x000008000fff7812 */ /* 0x040fe400078ac0ff */
[----:B------:R-:W-:Y:S01]  /*81500*/  LOP3.LUT P6, RZ, R15, 0x1000, RZ, 0xc0, !PT ;  /* 0x000010000fff7812 */ /* 0x000fe200078cc0ff */
[----:B--2---:R-:W-:Y:S01]  /*81510*/  IMAD.WIDE R22, R231, 0x4, R2 ;  /* 0x00000004e7167825 */ /* 0x004fe200078e0202 */
[----:B------:R-:W2:Y:S05]  /*81520*/  LDL.LU R249, [R1+0x121c] ;  /* 0x00121c0001f97983 */ /* 0x000eaa0000300800 */
[----:B------:R-:W-:-:S02]  /*81530*/  @P1 LOP3.LUT R11, R11, 0x1000000, RZ, 0xfc, !PT ;  /* 0x010000000b0b1812 */ /* 0x000fc400078efcff */
[----:B------:R-:W-:Y:S02]  /*81540*/  LOP3.LUT P1, RZ, R15, 0x10000, RZ, 0xc0, !PT ;  /* 0x000100000fff7812 */ /* 0x000fe4000782c0ff */
[----:B------:R-:W-:Y:S01]  /*81550*/  LOP3.LUT R11, R11, 0xfdffffff, RZ, 0xc0, !PT ;  /* 0xfdffffff0b0b7812 */ /* 0x000fe200078ec0ff */
[----:B----4-:R1:W-:Y:S01]  /*81560*/  @P5 STG.E desc[UR4][R22.64], R252 ;  /* 0x000000fc16005986 */ /* 0x0103e2000c101904 */
[----:B------:R-:W-:-:S09]  /*81570*/  LOP3.LUT P0, RZ, R15, 0x2000, RZ, 0xc0, !PT ;  /* 0x000020000fff7812 */ /* 0x000fd2000780c0ff */
[----:B------:R-:W-:Y:S02]  /*81580*/  @P1 LOP3.LUT R11, R11, 0x2000000, RZ, 0xfc, !PT ;  /* 0x020000000b0b1812 */ /* 0x000fe400078efcff */
[----:B------:R-:W-:Y:S01]  /*81590*/  LOP3.LUT P1, RZ, R15, 0x8000, RZ, 0xc0, !PT ;  /* 0x000080000fff7812 */ /* 0x000fe2000782c0ff */
[----:B-1----:R-:W-:Y:S01]  /*815a0*/  IMAD.WIDE R22, R231, 0x4, R4 ;  /* 0x00000004e7167825 */ /* 0x002fe200078e0204 */
[----:B------:R-:W-:Y:S01]  /*815b0*/  LOP3.LUT R11, R11, 0xfbffffff, RZ, 0xc0, !PT ;  /* 0xfbffffff0b0b7812 */ /* 0x000fe200078ec0ff */
[----:B------:R-:W4:Y:S04]  /*815c0*/  LDL.LU R252, [R1+0x96c] ;  /* 0x00096c0001fc7983 */ /* 0x000f280000300800 */
[----:B------:R1:W-:Y:S04]  /*815d0*/  @P6 STG.E desc[UR4][R22.64], R230 ;  /* 0x000000e616006986 */ /* 0x0003e8000c101904 */
[----:B------:R-:W4:Y:S02]  /*815e0*/  LDL.LU R231, [R1+0x56c] ;  /* 0x00056c0001e77983 */ /* 0x000f240000300800 */
[----:B------:R-:W-:-:S02]  /*815f0*/  @P1 LOP3.LUT R11, R11, 0x4000000, RZ, 0xfc, !PT ;  /* 0x040000000b0b1812 */ /* 0x000fc400078efcff */
[----:B------:R-:W-:Y:S01]  /*81600*/  LOP3.LUT P1, RZ, R15, 0x4000, RZ, 0xc0, !PT ;  /* 0x000040000fff7812 */ /* 0x000fe2000782c0ff */
[----:B-1----:R-:W4:Y:S01]  /*81610*/  LDL.LU R230, [R1+0x1224] ;  /* 0x0012240001e67983 */ /* 0x002f220000300800 */
[----:B------:R-:W-:-:S05]  /*81620*/  IMAD.WIDE R22, R18, 0x4, R2 ;  /* 0x0000000412167825 */ /* 0x000fca00078e0202 */
[----:B------:R1:W-:Y:S02]  /*81630*/  @P0 STG.E desc[UR4][R22.64], R19 ;  /* 0x0000001316000986 */ /* 0x0003e4000c101904 */
[----:B-1----:R-:W-:Y:S02]  /*81640*/  IMAD.WIDE R22, R18, 0x4, R4 ;  /* 0x0000000412167825 */ /* 0x002fe400078e0204 */
[----:B------:R-:W4:Y:S04]  /*81650*/  LDL.LU R19, [R1+0x16c] ;  /* 0x00016c0001137983 */ /* 0x000f280000300800 */
[----:B------:R-:W4:Y:S04]  /*81660*/  LDL.LU R18, [R1+0x1220] ;  /* 0x0012200001127983 */ /* 0x000f280000300800 */
[----:B---3--:R1:W-:Y:S04]  /*81670*/  @P1 STG.E desc[UR4][R22.64], R16 ;  /* 0x0000001016001986 */ /* 0x0083e8000c101904 */
[----:B-1----:R-:W3:Y:S01]  /*81680*/  LDL.LU R16, [R1+0x1c18] ;  /* 0x001c180001107983 */ /* 0x002ee20000300800 */
[----:B------:R-:W-:Y:S01]  /*81690*/  LOP3.LUT P1, RZ, R11, 0x4000000, RZ, 0xc0, !PT ;  /* 0x040000000bff7812 */ /* 0x000fe2000782c0ff */
[----:B------:R-:W-:-:S12]  /*816a0*/  IMAD.WIDE R22, R20, 0x4, R2 ;  /* 0x0000000414167825 */ /* 0x000fd800078e0202 */
[----:B------:R1:W-:Y:S02]  /*816b0*/  @P1 STG.E desc[UR4][R22.64], R10 ;  /* 0x0000000a16001986 */ /* 0x0003e4000c101904 */
[----:B-1----:R-:W-:Y:S02]  /*816c0*/  IMAD.WIDE R22, R20, 0x4, R4 ;  /* 0x0000000414167825 */ /* 0x002fe400078e0204 */
[----:B------:R-:W3:Y:S01]  /*816d0*/  LDL.LU R20, [R1+0x970] ;  /* 0x0009700001147983 */ /* 0x000ee20000300800 */
        /* <DEDUP_REMOVED lines=23> */
[----:B--2---:R-:W-:-:S05]  /*81850*/  IMAD.WIDE R22, R249, 0x4, R2 ;  /* 0x00000004f9167825 */ /* 0x004fca00078e0202 */
[----:B------:R1:W-:Y:S01]  /*81860*/  @P2 STG.E desc[UR4][R22.64], R250 ;  /* 0x000000fa16002986 */ /* 0x0003e2000c101904 */
[----:B------:R-:W-:Y:S01]  /*81870*/  LOP3.LUT P5, RZ, R15, 0x4000000, RZ, 0xc0, !PT ;  /* 0x040000000fff7812 */ /* 0x000fe200078ac0ff */
[----:B-1----:R-:W-:-:S05]  /*81880*/  IMAD.WIDE R22, R249, 0x4, R4 ;  /* 0x00000004f9167825 */ /* 0x002fca00078e0204 */
[----:B----4-:R1:W-:Y:S01]  /*81890*/  @P3 STG.E desc[UR4][R22.64], R252 ;  /* 0x000000fc16003986 */ /* 0x0103e2000c101904 */
[----:B------:R-:W-:Y:S01]  /*818a0*/  LOP3.LUT P6, RZ, R15, 0x8000000, RZ, 0xc0, !PT ;  /* 0x080000000fff7812 */ /* 0x000fe200078cc0ff */
[----:B-1----:R-:W-:-:S05]  /*818b0*/  IMAD.WIDE R22, R230, 0x4, R2 ;  /* 0x00000004e6167825 */ /* 0x002fca00078e0202 */
[----:B------:R1:W-:Y:S02]  /*818c0*/  @P4 STG.E desc[UR4][R22.64], R231 ;  /* 0x000000e716004986 */ /* 0x0003e4000c101904 */
[----:B-1----:R-:W-:-:S05]  /*818d0*/  IMAD.WIDE R22, R230, 0x4, R4 ;  /* 0x00000004e6167825 */ /* 0x002fca00078e0204 */
[----:B------:R1:W-:Y:S02]  /*818e0*/  @P5 STG.E desc[UR4][R22.64], R19 ;  /* 0x0000001316005986 */ /* 0x0003e4000c101904 */
[----:B-1----:R-:W-:-:S05]  /*818f0*/  IMAD.WIDE R22, R18, 0x4, R2 ;  /* 0x0000000412167825 */ /* 0x002fca00078e0202 */
[----:B---3--:R1:W-:Y:S04]  /*81900*/  @P6 STG.E desc[UR4][R22.64], R16 ;  /* 0x0000001016006986 */ /* 0x0083e8000c101904 */
[----:B-1----:R-:W2:Y:S01]  /*81910*/  LDL.LU R16, [R1+0x1c14] ;  /* 0x001c140001107983 */ /* 0x002ea20000300800 */
[----:B------:R-:W-:-:S03]  /*81920*/  IMAD.WIDE R22, R18, 0x4, R4 ;  /* 0x0000000412167825 */ /* 0x000fc600078e0204 */
[----:B------:R-:W3:Y:S04]  /*81930*/  LDL.LU R19, [R1+0x574] ;  /* 0x0005740001137983 */ /* 0x000ee80000300800 */
[----:B------:R-:W4:Y:S04]  /*81940*/  LDL.LU R18, [R1+0x122c] ;  /* 0x00122c0001127983 */ /* 0x000f280000300800 */
[----:B------:R-:W3:Y:S04]  /*81950*/  LDL.LU R250, [R1+0x570] ;  /* 0x0005700001fa7983 */ /* 0x000ee80000300800 */
[----:B------:R-:W4:Y:S01]  /*81960*/  LDL.LU R249, [R1+0x1228] ;  /* 0x0012280001f97983 */ /* 0x000f220000300800 */
[----:B------:R-:W-:-:S03]  /*81970*/  LOP3.LUT P0, RZ, R15, 0x10000000, RZ, 0xc0, !PT ;  /* 0x100000000fff7812 */ /* 0x000fc6000780c0ff */
[----:B------:R-:W3:Y:S04]  /*81980*/  LDL.LU R252, [R1+0x170] ;  /* 0x0001700001fc7983 */ /* 0x000ee80000300800 */
[----:B------:R-:W3:Y:S04]  /*81990*/  LDL.LU R231, [R1+0xd64] ;  /* 0x000d640001e77983 */ /* 0x000ee80000300800 */
[----:B------:R-:W3:Y:S04]  /*819a0*/  LDL.LU R230, [R1+0x1230] ;  /* 0x0012300001e67983 */ /* 0x000ee80000300800 */
[----:B------:R1:W-:Y:S04]  /*819b0*/  @P0 STG.E desc[UR4][R22.64], R20 ;  /* 0x0000001416000986 */ /* 0x0003e8000c101904 */
[----:B-1----:R-:W3:Y:S04]  /*819c0*/  LDL.LU R20, [R1+0x974] ;  /* 0x0009740001147983 */ /* 0x002ee80000300800 */
[----:B------:R-:W3:Y:S01]  /*819d0*/  LDL.LU R22, [R1+0x174] ;  /* 0x0001740001167983 */ /* 0x000ee20000300800 */
[----:B------:R-:W-:-:S03]  /*819e0*/  LOP3.LUT R11, R11, 0xfffff7ff, RZ, 0xc0, !PT ;  /* 0xfffff7ff0b0b7812 */ /* 0x000fc600078ec0ff */
        /* <DEDUP_REMOVED lines=8> */
[----:B------:R-:W-:-:S03]  /*81a70*/  LOP3.LUT P4, RZ, R15, 0x20000000, RZ, 0xc0, !PT ;  /* 0x200000000fff7812 */ /* 0x000fc6000788c0ff */
[----:B------:R-:W3:Y:S01]  /*81a80*/  LDL.LU R166, [R1+0x97c] ;  /* 0x00097c0001a67983 */ /* 0x000ee20000300800 */
[C---:B------:R-:W-:Y:S02]  /*81a90*/  LOP3.LUT P5, RZ, R15.reuse, 0x40000000, RZ, 0xc0, !PT ;  /* 0x400000000fff7812 */ /* 0x040fe400078ac0ff */
[----:B------:R-:W-:Y:S01]  /*81aa0*/  LOP3.LUT P6, RZ, R15, 0x80000000, RZ, 0xc0, !PT ;  /* 0x800000000fff7812 */ /* 0x000fe200078cc0ff */
[----:B------:R-:W3:Y:S04]  /*81ab0*/  LDL.LU R167, [R1+0x57c] ;  /* 0x00057c0001a77983 */ /* 0x000ee80000300800 */
[----:B------:R-:W3:Y:S01]  /*81ac0*/  LDL.LU R251, [R1+0x1240] ;  /* 0x0012400001fb7983 */ /* 0x000ee20000300800 */
[----:B--2---:R-:W-:-:S13]  /*81ad0*/  LOP3.LUT P1, RZ, R16, 0x200, RZ, 0xc0, !PT ;  /* 0x0000020010ff7812 */ /* 0x004fda000782c0ff */
        /* <DEDUP_REMOVED lines=15> */
[----:B----4-:R-:W-:-:S10]  /*81bd0*/  IMAD.WIDE R14, R249, 0x4, R2 ;  /* 0x00000004f90e7825 */ /* 0x010fd400078e0202 */
[----:B------:R-:W-:Y:S02]  /*81be0*/  @P1 LOP3.LUT R11, R11, 0x10000, RZ, 0xfc, !PT ;  /* 0x000100000b0b1812 */ /* 0x000fe400078efcff */
[C---:B------:R-:W-:Y:S02]  /*81bf0*/  LOP3.LUT P1, RZ, R16.reuse, 0x8, RZ, 0xc0, !PT ;  /* 0x0000000810ff7812 */ /* 0x040fe4000782c0ff */
[----:B------:R-:W-:Y:S01]  /*81c00*/  LOP3.LUT R11, R11, 0xfffdffff, RZ, 0xc0, !PT ;  /* 0xfffdffff0b0b7812 */ /* 0x000fe200078ec0ff */
[----:B---3--:R1:W-:Y:S01]  /*81c10*/  @P4 STG.E desc[UR4][R14.64], R250 ;  /* 0x000000fa0e004986 */ /* 0x0083e2000c101904 */
[----:B------:R-:W-:-:S09]  /*81c20*/  LOP3.LUT P0, RZ, R16, 0x1, RZ, 0xc0, !PT ;  /* 0x0000000110ff7812 */ /* 0x000fd2000780c0ff */
[----:B------:R-:W-:Y:S01]  /*81c30*/  @P1 LOP3.LUT R11, R11, 0x20000, RZ, 0xfc, !PT ;  /* 0x000200000b0b1812 */ /* 0x000fe200078efcff */
[----:B-1----:R-:W-:Y:S01]  /*81c40*/  IMAD.WIDE R14, R249, 0x4, R4 ;  /* 0x00000004f90e7825 */ /* 0x002fe200078e0204 */
[----:B------:R-:W-:Y:S01]  /*81c50*/  LOP3.LUT P1, RZ, R16, 0x4, RZ, 0xc0, !PT ;  /* 0x0000000410ff7812 */ /* 0x000fe2000782c0ff */
[----:B------:R-:W2:Y:S04]  /*81c60*/  LDL.LU R250, [R1+0x17c] ;  /* 0x00017c0001fa7983 */ /* 0x000ea80000300800 */
[----:B------:R1:W-:Y:S01]  /*81c70*/  @P5 STG.E desc[UR4][R14.64], R252 ;  /* 0x000000fc0e005986 */ /* 0x0003e2000c101904 */
[----:B------:R-:W-:Y:S01]  /*81c80*/  LOP3.LUT R11, R11, 0xfffbffff, RZ, 0xc0, !PT ;  /* 0xfffbffff0b0b7812 */ /* 0x000fe200078ec0ff */
[----:B-1----:R-:W-:Y:S02]  /*81c90*/  IMAD.WIDE R14, R230, 0x4, R2 ;  /* 0x00000004e60e7825 */ /* 0x002fe400078e0202 */
[----:B------:R-:W3:Y:S04]  /*81ca0*/  LDL.LU R252, [R1+0x1248] ;  /* 0x0012480001fc7983 */ /* 0x000ee80000300800 */
[----:B------:R-:W-:Y:S01]  /*81cb0*/  @P1 LOP3.LUT R11, R11, 0x40000, RZ, 0xfc, !PT ;  /* 0x000400000b0b1812 */ /* 0x000fe200078efcff */
[----:B------:R1:W-:Y:S04]  /*81cc0*/  @P6 STG.E desc[UR4][R14.64], R231 ;  /* 0x000000e70e006986 */ /* 0x0003e8000c101904 */
[----:B------:R-:W4:Y:S01]  /*81cd0*/  LDL.LU R249, [R1+0xd70] ;  /* 0x000d700001f97983 */ /* 0x000f220000300800 */
[----:B------:R-:W-:Y:S01]  /*81ce0*/  LOP3.LUT P1, RZ, R16, 0x2, RZ, 0xc0, !PT ;  /* 0x0000000210ff7812 */ /* 0x000fe2000782c0ff */
[----:B-1----:R-:W-:-:S02]  /*81cf0*/  IMAD.WIDE R14, R230, 0x4, R4 ;  /* 0x00000004e60e7825 */ /* 0x002fc400078e0204 */
[----:B------:R-:W4:Y:S04]  /*81d00*/  LDL.LU R231, [R1+0x980] ;  /* 0x0009800001e77983 */ /* 0x000f280000300800 */
[----:B------:R1:W-:Y:S04]  /*81d10*/  @P0 STG.E desc[UR4][R14.64], R20 ;  /* 0x000000140e000986 */ /* 0x0003e8000c101904 */
[----:B------:R-:W4:Y:S04]  /*81d20*/  LDL.LU R230, [R1+0x580] ;  /* 0x0005800001e67983 */ /* 0x000f280000300800 */
[----:B-1----:R-:W4:Y:S01]  /*81d30*/  LDL.LU R20, [R1+0x1244] ;  /* 0x0012440001147983 */ /* 0x002f220000300800 */
[----:B------:R-:W-:-:S05]  /*81d40*/  IMAD.WIDE R14, R18, 0x4, R2 ;  /* 0x00000004120e7825 */ /* 0x000fca00078e0202 */
[----:B------:R1:W-:Y:S02]  /*81d50*/  @P1 STG.E desc[UR4][R14.64], R19 ;  /* 0x000000130e001986 */ /* 0x0003e4000c101904 */
[----:B-1----:R-:W-:Y:S02]  /*81d60*/  IMAD.WIDE R14, R18, 0x4, R4 ;  /* 0x00000004120e7825 */ /* 0x002fe400078e0204 */
[----:B------:R-:W4:Y:S04]  /*81d70*/  LDL.LU R19, [R1+0x180] ;  /* 0x0001800001137983 */ /* 0x000f280000300800 */
        /* <DEDUP_REMOVED lines=26> */
[C---:B------:R-:W-:Y:S01]  /*81f20*/  LOP3.LUT P4, RZ, R16.reuse, 0x1000, RZ, 0xc0, !PT ;  /* 0x0000100010ff7812 */ /* 0x040fe2000788c0ff */
[----:B-1----:R-:W-:Y:S01]  /*81f30*/  IMAD.WIDE R14, R251, 0x4, R4 ;  /* 0x00000004fb0e7825 */ /* 0x002fe200078e0204 */
[C---:B------:R-:W-:Y:S02]  /*81f40*/  LOP3.LUT P5, RZ, R16.reuse, 0x2000, RZ, 0xc0, !PT ;  /* 0x0000200010ff7812 */ /* 0x040fe400078ac0ff */
[C---:B------:R-:W-:Y:S02]  /*81f50*/  LOP3.LUT P6, RZ, R16.reuse, 0x4000, RZ, 0xc0, !PT ;  /* 0x0000400010ff7812 */ /* 0x040fe400078cc0ff */
[----:B------:R-:W-:Y:S01]  /*81f60*/  LOP3.LUT P0, RZ, R16, 0x8000, RZ, 0xc0, !PT ;  /* 0x0000800010ff7812 */ /* 0x000fe2000780c0ff */
        /* <DEDUP_REMOVED lines=9> */
[----:B------:R1:W-:Y:S02]  /*82000*/  @P6 STG.E desc[UR4][R14.64], R19 ;  /* 0x000000130e006986 */ /* 0x0003e4000c101904 */
[----:B-1----:R-:W-:-:S05]  /*82010*/  IMAD.WIDE R14, R18, 0x4, R2 ;  /* 0x00000004120e7825 */ /* 0x002fca00078e0202 */
[----:B------:R1:W-:Y:S04]  /*82020*/  @P0 STG.E desc[UR4][R14.64], R17 ;  /* 0x000000110e000986 */ /* 0x0003e8000c101904 */
[----:B-1----:R-:W3:Y:S04]  /*82030*/  LDL.LU R17, [R1+0x1c10] ;  /* 0x001c100001117983 */ /* 0x002ee80000300800 */
[----:B------:R-:W4:Y:S04]  /*82040*/  LDL.LU R249, [R1+0x984] ;  /* 0x0009840001f97983 */ /* 0x000f280000300800 */
[----:B------:R-:W2:Y:S04]  /*82050*/  LDL.LU R250, [R1+0x584] ;  /* 0x0005840001fa7983 */ /* 0x000ea80000300800 */
[----:B------:R-:W3:Y:S01]  /*82060*/  LDL.LU R20, [R1+0x1254] ;  /* 0x0012540001147983 */ /* 0x000ee20000300800 */
[----:B------:R-:W-:-:S02]  /*82070*/  LOP3.LUT P1, RZ, R16, 0x10000000, RZ, 0xc0, !PT ;  /* 0x1000000010ff7812 */ /* 0x000fc4000782c0ff */
[----:B------:R-:W-:Y:S01]  /*82080*/  LOP3.LUT R11, R11, 0xfffffff7, RZ, 0xc0, !PT ;  /* 0xfffffff70b0b7812 */ /* 0x000fe200078ec0ff */
[----:B------:R-:W2:Y:S01]  /*82090*/  LDL.LU R252, [R1+0x184] ;  /* 0x0001840001fc7983 */ /* 0x000ea20000300800 */
[----:B------:R-:W-:Y:S01]  /*820a0*/  LOP3.LUT P4, RZ, R16, 0x10000, RZ, 0xc0, !PT ;  /* 0x0001000010ff7812 */ /* 0x000fe2000788c0ff */
[----:B------:R-:W-:Y:S02]  /*820b0*/  IMAD.WIDE R14, R18, 0x4, R4 ;  /* 0x00000004120e7825 */ /* 0x000fe400078e0204 */
[----:B------:R-:W2:Y:S04]  /*820c0*/  LDL.LU R231, [R1+0xd78] ;  /* 0x000d780001e77983 */ /* 0x000ea80000300800 */
[----:B------:R-:W2:Y:S02]  /*820d0*/  LDL.LU R19, [R1+0x588] ;  /* 0x0005880001137983 */ /* 0x000ea40000300800 */
[----:B------:R-:W-:-:S02]  /*820e0*/  @P1 LOP3.LUT R11, R11, 0x8, RZ, 0xfc, !PT ;  /* 0x000000080b0b1812 */ /* 0x000fc400078efcff */
[----:B------:R-:W-:Y:S01]  /*820f0*/  LOP3.LUT P1, RZ, R16, 0x8000000, RZ, 0xc0, !PT ;  /* 0x0800000010ff7812 */ /* 0x000fe2000782c0ff */
[----:B------:R-:W2:Y:S01]  /*82100*/  LDL.LU R18, [R1+0x1258] ;  /* 0x0012580001127983 */ /* 0x000ea20000300800 */
[----:B------:R-:W-:-:S03]  /*82110*/  LOP3.LUT R11, R11, 0xffffffef, RZ, 0xc0, !PT ;  /* 0xffffffef0b0b7812 */ /* 0x000fc600078ec0ff */
[----:B------:R-:W2:Y:S08]  /*82120*/  LDL.LU R22, [R1+0x125c] ;  /* 0x00125c0001167983 */ /* 0x000eb00000300800 */
        /* <DEDUP_REMOVED lines=16> */
[C---:B------:R-:W-:Y:S02]  /*82230*/  LOP3.LUT P1, RZ, R16.reuse, 0x200000, RZ, 0xc0, !PT ;  /* 0x0020000010ff7812 */ /* 0x040fe4000782c0ff */
[----:B------:R-:W-:Y:S02]  /*82240*/  LOP3.LUT R11, R11, 0xfffffbff, RZ, 0xc0, !PT ;  /* 0xfffffbff0b0b7812 */ /* 0x000fe400078ec0ff */
[C---:B------:R-:W-:Y:S02]  /*82250*/  LOP3.LUT P5, RZ, R16.reuse, 0x20000, RZ, 0xc0, !PT ;  /* 0x0002000010ff7812 */ /* 0x040fe400078ac0ff */
[C---:B------:R-:W-:Y:S02]  /*82260*/  LOP3.LUT P6, RZ, R16.reuse, 0x40000, RZ, 0xc0, !PT ;  /* 0x0004000010ff7812 */ /* 0x040fe400078cc0ff */
[----:B------:R-:W-:-:S02]  /*82270*/  LOP3.LUT P0, RZ, R16, 0x80000, RZ, 0xc0, !PT ;  /* 0x0008000010ff7812 */ /* 0x000fc4000780c0ff */
[C---:B------:R-:W-:Y:S02]  /*82280*/  LOP3.LUT P2, RZ, R16.reuse, 0x20000000, RZ, 0xc0, !PT ;  /* 0x2000000010ff7812 */ /* 0x040fe4000784c0ff */
[C---:B------:R-:W-:Y:S02]  /*82290*/  LOP3.LUT P3, RZ, R16.reuse, 0x40000000, RZ, 0xc0, !PT ;  /* 0x4000000010ff7812 */ /* 0x040fe4000786c0ff */
[----:B------:R-:W-:Y:S02]  /*822a0*/  @P1 LOP3.LUT R11, R11, 0x400, RZ, 0xfc, !PT ;  /* 0x000004000b0b1812 */ /* 0x000fe400078efcff */
[C---:B------:R-:W-:Y:S01]  /*822b0*/  LOP3.LUT P1, RZ, R16.reuse, 0x100000, RZ, 0xc0, !PT ;  /* 0x0010000010ff7812 */ /* 0x040fe2000782c0ff */
[----:B----4-:R1:W-:Y:S04]  /*822c0*/  @P4 STG.E desc[UR4][R14.64], R249 ;  /* 0x000000f90e004986 */ /* 0x0103e8000c101904 */
[----:B-1----:R-:W4:Y:S01]  /*822d0*/  LDL.LU R249, [R1+0x988] ;  /* 0x0009880001f97983 */ /* 0x002f220000300800 */
[----:B------:R-:W-:-:S03]  /*822e0*/  LOP3.LUT P4, RZ, R16, 0x80000000, RZ, 0xc0, !PT ;  /* 0x8000000010ff7812 */ /* 0x000fc6000788c0ff */
[----:B------:R-:W4:Y:S01]  /*822f0*/  LDL.LU R16, [R1+0x188] ;  /* 0x0001880001107983 */ /* 0x000f220000300800 */
[----:B---3--:R-:W-:-:S05]  /*82300*/  IMAD.WIDE R14, R20, 0x4, R2 ;  /* 0x00000004140e7825 */ /* 0x008fca00078e0202 */
[----:B--2---:R1:W-:Y:S02]  /*82310*/  @P5 STG.E desc[UR4][R14.64], R250 ;  /* 0x000000fa0e005986 */ /* 0x0043e4000c101904 */
[----:B-1----:R-:W-:Y:S02]  /*82320*/  IMAD.WIDE R14, R20, 0x4, R4 ;  /* 0x00000004140e7825 */ /* 0x002fe400078e0204 */
[----:B------:R-:W2:Y:S04]  /*82330*/  LDL.LU R20, [R1+0xd7c] ;  /* 0x000d7c0001147983 */ /* 0x000ea80000300800 */
[----:B------:R-:W3:Y:S04]  /*82340*/  LDL.LU R23, [R1+0x98c] ;  /* 0x00098c0001177983 */ /* 0x000ee80000300800 */
[----:B------:R-:W3:Y:S04]  /*82350*/  LDL.LU R10, [R1+0x58c] ;  /* 0x00058c00010a7983 */ /* 0x000ee80000300800 */
[----:B------:R-:W3:Y:S04]  /*82360*/  LDL.LU R13, [R1+0x1264] ;  /* 0x00126400010d7983 */ /* 0x000ee80000300800 */
[----:B------:R-:W3:Y:S04]  /*82370*/  LDL.LU R0, [R1+0x18c] ;  /* 0x00018c0001007983 */ /* 0x000ee80000300800 */
[----:B------:R-:W3:Y:S04]  /*82380*/  LDL.LU R164, [R1+0xd80] ;  /* 0x000d800001a47983 */ /* 0x000ee80000300800 */
[----:B------:R1:W-:Y:S04]  /*82390*/  @P6 STG.E desc[UR4][R14.64], R252 ;  /* 0x000000fc0e006986 */ /* 0x0003e8000c101904 */
[----:B------:R-:W3:Y:S04]  /*823a0*/  LDL.LU R165, [R1+0x1260] ;  /* 0x0012600001a57983 */ /* 0x000ee80000300800 */
[----:B------:R-:W3:Y:S01]  /*823b0*/  LDL.LU R228, [R1+0x990] ;  /* 0x0009900001e47983 */ /* 0x000ee20000300800 */
[----:B-1----:R-:W-:-:S03]  /*823c0*/  IMAD.WIDE R14, R230, 0x4, R2 ;  /* 0x00000004e60e7825 */ /* 0x002fc600078e0202 */
[----:B------:R-:W3:Y:S04]  /*823d0*/  LDL.LU R229, [R1+0x590] ;  /* 0x0005900001e57983 */ /* 0x000ee80000300800 */
[----:B------:R1:W-:Y:S04]  /*823e0*/  @P0 STG.E desc[UR4][R14.64], R231 ;  /* 0x000000e70e000986 */ /* 0x0003e8000c101904 */
[----:B------:R-:W3:Y:S04]  /*823f0*/  LDL.LU R166, [R1+0x1268] ;  /* 0x0012680001a67983 */ /* 0x000ee80000300800 */
[----:B------:R-:W3:Y:S01]  /*82400*/  LDL.LU R167, [R1+0x190] ;  /* 0x0001900001a77983 */ /* 0x000ee20000300800 */
[----:B-1----:R-:W-:-:S03]  /*82410*/  IMAD.WIDE R14, R230, 0x4, R4 ;  /* 0x00000004e60e7825 */ /* 0x002fc600078e0204 */
[----:B------:R-:W3:Y:S04]  /*82420*/  LDL.LU R251, [R1+0xd84] ;  /* 0x000d840001fb7983 */ /* 0x000ee80000300800 */
[----:B------:R-:W3:Y:S04]  /*82430*/  LDL.LU R250, [R1+0x126c] ;  /* 0x00126c0001fa7983 */ /* 0x000ee80000300800 */
[----:B------:R-:W3:Y:S04]  /*82440*/  LDL.LU R252, [R1+0x994] ;  /* 0x0009940001fc7983 */ /* 0x000ee80000300800 */
[----:B------:R-:W3:Y:S04]  /*82450*/  LDL.LU R231, [R1+0x594] ;  /* 0x0005940001e77983 */ /* 0x000ee80000300800 */
[----:B------:R-:W3:Y:S04]  /*82460*/  LDL.LU R230, [R1+0x1270] ;  /* 0x0012700001e67983 */ /* 0x000ee80000300800 */
[----:B----4-:R1:W-:Y:S01]  /*82470*/  @P1 STG.E desc[UR4][R14.64], R249 ;  /* 0x000000f90e001986 */ /* 0x0103e2000c101904 */
[----:B------:R-:W-:Y:S01]  /*82480*/  LOP3.LUT P1, RZ, R11, 0x400, RZ, 0xc0, !PT ;  /* 0x000004000bff7812 */ /* 0x000fe2000782c0ff */
[----:B-1----:R-:W-:-:S02]  /*82490*/  IMAD.WIDE R14, R18, 0x4, R2 ;  /* 0x00000004120e7825 */ /* 0x002fc400078e0202 */
[----:B------:R-:W4:Y:S10]  /*824a0*/  LDL.LU R249, [R1+0x1c0c] ;  /* 0x001c0c0001f97983 */ /* 0x000f340000300800 */
[----:B------:R1:W-:Y:S01]  /*824b0*/  @P1 STG.E desc[UR4][R14.64], R19 ;  /* 0x000000130e001986 */ /* 0x0003e2000c101904 */
[----:B------:R-:W-:Y:S01]  /*824c0*/  LOP3.LUT P1, RZ, R11, 0x200, RZ, 0xc0, !PT ;  /* 0x000002000bff7812 */ /* 0x000fe2000782c0ff */
[----:B-1----:R-:W-:-:S02]  /*824d0*/  IMAD.WIDE R14, R18, 0x4, R4 ;  /* 0x00000004120e7825 */ /* 0x002fc400078e0204 */
[----:B------:R-:W4:Y:S10]  /*824e0*/  LDL.LU R19, [R1+0x1c08] ;  /* 0x001c080001137983 */ /* 0x000f340000300800 */
[----:B------:R1:W-:Y:S01]  /*824f0*/  @P1 STG.E desc[UR4][R14.64], R16 ;  /* 0x000000100e001986 */ /* 0x0003e2000c101904 */
[----:B------:R-:W-:-:S03]  /*82500*/  LOP3.LUT P1, RZ, R11, 0x100, RZ, 0xc0, !PT ;  /* 0x000001000bff7812 */ /* 0x000fc6000782c0ff */
[----:B------:R-:W4:Y:S01]  /*82510*/  LDL.LU R18, [R1+0x1c04] ;  /* 0x001c040001127983 */ /* 0x000f220000300800 */
[----:B-1----:R-:W-:-:S09]  /*82520*/  IMAD.WIDE R14, R22, 0x4, R2 ;  /* 0x00000004160e7825 */ /* 0x002fd200078e0202 */
[----:B--2---:R1:W-:Y:S04]  /*82530*/  @P1 STG.E desc[UR4][R14.64], R20 ;  /* 0x000000140e001986 */ /* 0x0043e8000c101904 */
[----:B-1----:R-:W2:Y:S01]  /*82540*/  LDL.LU R20, [R1+0x194] ;  /* 0x0001940001147983 */ /* 0x002ea20000300800 */
[----:B------:R-:W-:Y:S01]  /*82550*/  LOP3.LUT P1, RZ, R11, 0x80, RZ, 0xc0, !PT ;  /* 0x000000800bff7812 */ /* 0x000fe2000782c0ff */
[----:B------:R-:W-:-:S12]  /*82560*/  IMAD.WIDE R14, R22, 0x4, R4 ;  /* 0x00000004160e7825 */ /* 0x000fd800078e0204 */
[----:B---3--:R1:W-:Y:S01]  /*82570*/  @P1 STG.E desc[UR4][R14.64], R23 ;  /* 0x000000170e001986 */ /* 0x0083e2000c101904 */
        /* <DEDUP_REMOVED lines=21> */
[----:B-1----:R-:W-:Y:S02]  /*826d0*/  IMAD.WIDE R14, R250, 0x4, R4 ;  /* 0x00000004fa0e7825 */ /* 0x002fe400078e0204 */
[----:B------:R-:W3:Y:S04]  /*826e0*/  LDL.LU R250, [R1+0xd8c] ;  /* 0x000d8c0001fa7983 */ /* 0x000ee80000300800 */
[----:B------:R1:W-:Y:S02]  /*826f0*/  @P5 STG.E desc[UR4][R14.64], R252 ;  /* 0x000000fc0e005986 */ /* 0x0003e4000c101904 */
[----:B-1----:R-:W-:-:S05]  /*82700*/  IMAD.WIDE R14, R230, 0x4, R2 ;  /* 0x00000004e60e7825 */ /* 0x002fca00078e0202 */
[----:B------:R1:W-:Y:S02]  /*82710*/  @P6 STG.E desc[UR4][R14.64], R231 ;  /* 0x000000e70e006986 */ /* 0x0003e4000c101904 */
[----:B-1----:R-:W-:Y:S02]  /*82720*/  IMAD.WIDE R14, R230, 0x4, R4 ;  /* 0x00000004e60e7825 */ /* 0x002fe400078e0204 */
[----:B------:R-:W4:Y:S04]  /*82730*/  LDL.LU R230, [R1+0x127c] ;  /* 0x00127c0001e67983 */ /* 0x000f280000300800 */
[----:B------:R-:W3:Y:S04]  /*82740*/  LDL.LU R231, [R1+0x99c] ;  /* 0x00099c0001e77983 */ /* 0x000ee80000300800 */
        /* <DEDUP_REMOVED lines=32> */
[----:B------:R-:W4:Y:S01]  /*82950*/  LDL.LU R165, [R1+0x1288] ;  /* 0x0012880001a57983 */ /* 0x000f220000300800 */
[----:B------:R-:W-:-:S02]  /*82960*/  @P1 LOP3.LUT R12, R12, 0x80000000, RZ, 0xfc, !PT ;  /* 0x800000000c0c1812 */ /* 0x000fc400078efcff */
[----:B------:R-:W-:Y:S01]  /*82970*/  LOP3.LUT P1, RZ, R17, 0x400, RZ, 0xc0, !PT ;  /* 0x0000040011ff7812 */ /* 0x000fe2000782c0ff */
[----:B------:R-:W4:Y:S01]  /*82980*/  LDL.LU R228, [R1+0xd94] ;  /* 0x000d940001e47983 */ /* 0x000f220000300800 */
        /* <DEDUP_REMOVED lines=8> */
[----:B------:R-:W-:Y:S01]  /*82a10*/  LOP3.LUT P0, RZ, R17, 0x40, RZ, 0xc0, !PT ;  /* 0x0000004011ff7812 */ /* 0x000fe2000780c0ff */
[----:B---3--:R1:W-:Y:S01]  /*82a20*/  @P5 STG.E desc[UR4][R14.64], R229 ;  /* 0x000000e50e005986 */ /* 0x0083e2000c101904 */
        /* <DEDUP_REMOVED lines=8> */
[----:B------:R1:W-:Y:S02]  /*82ab0*/  @P0 STG.E desc[UR4][R14.64], R251 ;  /* 0x000000fb0e000986 */ /* 0x0003e4000c101904 */
[----:B-1----:R-:W-:-:S02]  /*82ac0*/  IMAD.WIDE R14, R230, 0x4, R2 ;  /* 0x00000004e60e7825 */ /* 0x002fc400078e0202 */
[----:B------:R-:W3:Y:S04]  /*82ad0*/  LDL.LU R251, [R1+0x1294] ;  /* 0x0012940001fb7983 */ /* 0x000ee80000300800 */
[----:B------:R1:W-:Y:S01]  /*82ae0*/  @P1 STG.E desc[UR4][R14.64], R250 ;  /* 0x000000fa0e001986 */ /* 0x0003e2000c101904 */
[----:B------:R-:W-:-:S03]  /*82af0*/  LOP3.LUT P1, RZ, R11, 0x4, RZ, 0xc0, !PT ;  /* 0x000000040bff7812 */ /* 0x000fc6000782c0ff */
[----:B------:R-:W3:Y:S01]  /*82b00*/  LDL.LU R167, [R1+0x5a4] ;  /* 0x0005a40001a77983 */ /* 0x000ee20000300800 */
[----:B-1----:R-:W-:-:S03]  /*82b10*/  IMAD.WIDE R14, R230, 0x4, R4 ;  /* 0x00000004e60e7825 */ /* 0x002fc600078e0204 */
[----:B------:R-:W3:Y:S06]  /*82b20*/  LDL.LU R250, [R1+0x1a4] ;  /* 0x0001a40001fa7983 */ /* 0x000eec0000300800 */
[----:B------:R1:W-:Y:S01]  /*82b30*/  @P1 STG.E desc[UR4][R14.64], R231 ;  /* 0x000000e70e001986 */ /* 0x0003e2000c101904 */
[----:B------:R-:W-:-:S03]  /*82b40*/  LOP3.LUT P1, RZ, R11, 0x2, RZ, 0xc0, !PT ;  /* 0x000000020bff7812 */ /* 0x000fc6000782c0ff */
[----:B------:R-:W3:Y:S01]  /*82b50*/  LDL.LU R230, [R1+0x1298] ;  /* 0x0012980001e67983 */ /* 0x000ee20000300800 */
[----:B-1----:R-:W-:-:S03]  /*82b60*/  IMAD.WIDE R14, R252, 0x4, R2 ;  /* 0x00000004fc0e7825 */ /* 0x002fc600078e0202 */
[----:B------:R-:W3:Y:S06]  /*82b70*/  LDL.LU R231, [R1+0xd98] ;  /* 0x000d980001e77983 */ /* 0x000eec0000300800 */
[----:B--2---:R1:W-:Y:S01]  /*82b80*/  @P1 STG.E desc[UR4][R14.64], R20 ;  /* 0x000000140e001986 */ /* 0x0043e2000c101904 */
[----:B------:R-:W-:Y:S01]  /*82b90*/  LOP3.LUT P1, RZ, R11, 0x1, RZ, 0xc0, !PT ;  /* 0x000000010bff7812 */ /* 0x000fe2000782c0ff */
[----:B------:R-:W-:Y:S02]  /*82ba0*/  IMAD.WIDE R10, R252, 0x4, R4 ;  /* 0x00000004fc0a7825 */ /* 0x000fe400078e0204 */
[----:B-1----:R-:W2:Y:S10]  /*82bb0*/  LDL.LU R20, [R1+0x129c] ;  /* 0x00129c0001147983 */ /* 0x002eb40000300800 */
[----:B----4-:R1:W-:Y:S01]  /*82bc0*/  @P1 STG.E desc[UR4][R10.64], R22 ;  /* 0x000000160a001986 */ /* 0x0103e2000c101904 */
[----:B------:R-:W-:-:S03]  /*82bd0*/  LOP3.LUT P1, RZ, R12, 0x80000000, RZ, 0xc0, !PT ;  /* 0x800000000cff7812 */ /* 0x000fc6000782c0ff */
[----:B------:R-:W4:Y:S01]  /*82be0*/  LDL.LU R252, [R1+0x5a8] ;  /* 0x0005a80001fc7983 */ /* 0x000f220000300800 */
[----:B-1----:R-:W-:-:S09]  /*82bf0*/  IMAD.WIDE R10, R13, 0x4, R2 ;  /* 0x000000040d0a7825 */ /* 0x002fd200078e0202 */
        /* <DEDUP_REMOVED lines=9> */
[----:B------:R1:W-:Y:S04]  /*82c90*/  @P1 STG.E desc[UR4][R10.64], R18 ;  /* 0x000000120a001986 */ /* 0x0003e8000c101904 */
[----:B-1----:R-:W2:Y:S01]  /*82ca0*/  LDL.LU R18, [R1+0x1c00] ;  /* 0x001c000001127983 */ /* 0x002ea20000300800 */
[----:B------:R-:W-:Y:S02]  /*82cb0*/  LOP3.LUT P1, RZ, R12, 0x8000000, RZ, 0xc0, !PT ;  /* 0x080000000cff7812 */ /* 0x000fe4000782c0ff */
[----:B------:R-:W-:Y:S01]  /*82cc0*/  LOP3.LUT P2, RZ, R17, 0x10000, RZ, 0xc0, !PT ;  /* 0x0001000011ff7812 */ /* 0x000fe2000784c0ff */
[----:B---3--:R-:W-:Y:S01]  /*82cd0*/  IMAD.WIDE R10, R229, 0x4, R2 ;  /* 0x00000004e50a7825 */ /* 0x008fe200078e0202 */
[C---:B------:R-:W-:Y:S02]  /*82ce0*/  LOP3.LUT P3, RZ, R17.reuse, 0x20000, RZ, 0xc0, !PT ;  /* 0x0002000011ff7812 */ /* 0x040fe4000786c0ff */
[----:B------:R-:W-:-:S07]  /*82cf0*/  LOP3.LUT P4, RZ, R17, 0x40000, RZ, 0xc0, !PT ;  /* 0x0004000011ff7812 */ /* 0x000fce000788c0ff */
        /* <DEDUP_REMOVED lines=9> */
[----:B-1----:R-:W-:-:S05]  /*82d90*/  IMAD.WIDE R10, R230, 0x4, R2 ;  /* 0x00000004e60a7825 */ /* 0x002fca00078e0202 */
[----:B------:R1:W-:Y:S02]  /*82da0*/  @P5 STG.E desc[UR4][R10.64], R231 ;  /* 0x000000e70a005986 */ /* 0x0003e4000c101904 */
[----:B-1----:R-:W-:Y:S02]  /*82db0*/  IMAD.WIDE R10, R230, 0x4, R4 ;  /* 0x00000004e60a7825 */ /* 0x002fe400078e0204 */
[----:B------:R-:W3:Y:S04]  /*82dc0*/  LDL.LU R231, [R1+0x12a4] ;  /* 0x0012a40001e77983 */ /* 0x000ee80000300800 */
[----:B------:R-:W3:Y:S04]  /*82dd0*/  LDL.LU R230, [R1+0x1ac] ;  /* 0x0001ac0001e67983 */ /* 0x000ee80000300800 */
[----:B--2---:R1:W-:Y:S04]  /*82de0*/  @P6 STG.E desc[UR4][R10.64], R18 ;  /* 0x000000120a006986 */ /* 0x0043e8000c101904 */
[----:B-1----:R-:W2:Y:S04]  /*82df0*/  LDL.LU R18, [R1+0x1bfc] ;  /* 0x001bfc0001127983 */ /* 0x002ea80000300800 */
[----:B------:R-:W3:Y:S04]  /*82e00*/  LDL.LU R166, [R1+0x1a8] ;  /* 0x0001a80001a67983 */ /* 0x000ee80000300800 */
[----:B------:R-:W3:Y:S04]  /*82e10*/  LDL.LU R167, [R1+0xd9c] ;  /* 0x000d9c0001a77983 */ /* 0x000ee80000300800 */
[----:B------:R-:W3:Y:S01]  /*82e20*/  LDL.LU R251, [R1+0x12a0] ;  /* 0x0012a00001fb7983 */ /* 0x000ee20000300800 */
[----:B------:R-:W-:-:S03]  /*82e30*/  LOP3.LUT P0, RZ, R17, 0x200000, RZ, 0xc0, !PT ;  /* 0x0020000011ff7812 */ /* 0x000fc6000780c0ff */
[----:B------:R-:W3:Y:S01]  /*82e40*/  LDL.LU R250, [R1+0x9ac] ;  /* 0x0009ac0001fa7983 */ /* 0x000ee20000300800 */
[----:B------:R-:W-:-:S09]  /*82e50*/  IMAD.WIDE R10, R20, 0x4, R2 ;  /* 0x00000004140a7825 */ /* 0x000fd200078e0202 */
[----:B----4-:R1:W-:Y:S04]  /*82e60*/  @P0 STG.E desc[UR4][R10.64], R252 ;  /* 0x000000fc0a000986 */ /* 0x0103e8000c101904 */
[----:B-1----:R-:W4:Y:S01]  /*82e70*/  LDL.LU R252, [R1+0x5ac] ;  /* 0x0005ac0001fc7983 */ /* 0x002f220000300800 */
[----:B------:R-:W-:Y:S01]  /*82e80*/  LOP3.LUT R12, R12, 0xfff7ffff, RZ, 0xc0, !PT ;  /* 0xfff7ffff0c0c7812 */ /* 0x000fe200078ec0ff */
[----:B------:R-:W-:Y:S02]  /*82e90*/  IMAD.WIDE R10, R20, 0x4, R4 ;  /* 0x00000004140a7825 */ /* 0x000fe400078e0204 */
[----:B------:R-:W4:Y:S01]  /*82ea0*/  LDL.LU R20, [R1+0x12a8] ;  /* 0x0012a80001147983 */ /* 0x000f220000300800 */
[C---:B------:R-:W-:Y:S02]  /*82eb0*/  LOP3.LUT P4, RZ, R17.reuse, 0x400000, RZ, 0xc0, !PT ;  /* 0x0040000011ff7812 */ /* 0x040fe4000788c0ff */
[----:B------:R-:W-:-:S02]  /*82ec0*/  LOP3.LUT P5, RZ, R17, 0x800000, RZ, 0xc0, !PT ;  /* 0x0080000011ff7812 */ /* 0x000fc400078ac0ff */
[C---:B------:R-:W-:Y:S02]  /*82ed0*/  LOP3.LUT P6, RZ, R17.reuse, 0x1000000, RZ, 0xc0, !PT ;  /* 0x0100000011ff7812 */ /* 0x040fe400078cc0ff */
[----:B------:R-:W-:Y:S02]  /*82ee0*/  LOP3.LUT P0, RZ, R17, 0x2000000, RZ, 0xc0, !PT ;  /* 0x0200000011ff7812 */ /* 0x000fe4000780c0ff */
        /* <DEDUP_REMOVED lines=35> */
[----:B---3--:R1:W-:Y:S04]  /*83120*/  @P4 STG.E desc[UR4][R10.64], R166 ;  /* 0x000000a60a004986 */ /* 0x0083e8000c101904 */
[----:B------:R-:W3:Y:S01]  /*83130*/  LDL.LU R229, [R1+0xda8] ;  /* 0x000da80001e57983 */ /* 0x000ee20000300800 */
[----:B-1----:R-:W-:-:S03]  /*83140*/  IMAD.WIDE R10, R251, 0x4, R2 ;  /* 0x00000004fb0a7825 */ /* 0x002fc600078e0202 */
[----:B------:R-:W3:Y:S04]  /*83150*/  LDL.LU R166, [R1+0x12b8] ;  /* 0x0012b80001a67983 */ /* 0x000ee80000300800 */
[----:B------:R1:W-:Y:S02]  /*83160*/  @P5 STG.E desc[UR4][R10.64], R167 ;  /* 0x000000a70a005986 */ /* 0x0003e4000c101904 */
[----:B-1----:R-:W-:Y:S02]  /*83170*/  IMAD.WIDE R10, R251, 0x4, R4 ;  /* 0x00000004fb0a7825 */ /* 0x002fe400078e0204 */
[----:B------:R-:W3:Y:S04]  /*83180*/  LDL.LU R167, [R1+0x9b8] ;  /* 0x0009b80001a77983 */ /* 0x000ee80000300800 */
[----:B------:R1:W-:Y:S04]  /*83190*/  @P6 STG.E desc[UR4][R10.64], R250 ;  /* 0x000000fa0a006986 */ /* 0x0003e8000c101904 */
[----:B------:R-:W3:Y:S04]  /*831a0*/  LDL.LU R251, [R1+0x5b8] ;  /* 0x0005b80001fb7983 */ /* 0x000ee80000300800 */
[----:B-1----:R-:W3:Y:S01]  /*831b0*/  LDL.LU R250, [R1+0x12bc] ;  /* 0x0012bc0001fa7983 */ /* 0x002ee20000300800 */
[----:B------:R-:W-:-:S05]  /*831c0*/  IMAD.WIDE R10, R231, 0x4, R2 ;  /* 0x00000004e70a7825 */ /* 0x000fca00078e0202 */
[----:B----4-:R1:W-:Y:S02]  /*831d0*/  @P0 STG.E desc[UR4][R10.64], R252 ;  /* 0x000000fc0a000986 */ /* 0x0103e4000c101904 */
[----:B-1----:R-:W-:Y:S02]  /*831e0*/  IMAD.WIDE R10, R231, 0x4, R4 ;  /* 0x00000004e70a7825 */ /* 0x002fe400078e0204 */
[----:B------:R-:W4:Y:S04]  /*831f0*/  LDL.LU R252, [R1+0x1b8] ;  /* 0x0001b80001fc7983 */ /* 0x000f280000300800 */
[----:B------:R1:W-:Y:S04]  /*83200*/  @P1 STG.E desc[UR4][R10.64], R230 ;  /* 0x000000e60a001986 */ /* 0x0003e8000c101904 */
[----:B------:R-:W4:Y:S04]  /*83210*/  LDL.LU R231, [R1+0xdac] ;  /* 0x000dac0001e77983 */ /* 0x000f280000300800 */
[----:B-1----:R-:W4:Y:S01]  /*83220*/  LDL.LU R230, [R1+0x12c0] ;  /* 0x0012c00001e67983 */ /* 0x002f220000300800 */
[----:B------:R-:W-:Y:S01]  /*83230*/  LOP3.LUT P1, RZ, R12, 0x4000000, RZ, 0xc0, !PT ;  /* 0x040000000cff7812 */ /* 0x000fe2000782c0ff */
[----:B------:R-:W-:Y:S01]  /*83240*/  IMAD.WIDE R10, R20, 0x4, R2 ;  /* 0x00000004140a7825 */ /* 0x000fe200078e0202 */
[----:B------:R-:W-:-:S02]  /*83250*/  LOP3.LUT P2, RZ, R18, 0x8, RZ, 0xc0, !PT ;  /* 0x0000000812ff7812 */ /* 0x000fc4000784c0ff */
[C---:B------:R-:W-:Y:S02]  /*83260*/  LOP3.LUT P3, RZ, R18.reuse, 0x10, RZ, 0xc0, !PT ;  /* 0x0000001012ff7812 */ /* 0x040fe4000786c0ff */
[C---:B------:R-:W-:Y:S02]  /*83270*/  LOP3.LUT P4, RZ, R18.reuse, 0x20, RZ, 0xc0, !PT ;  /* 0x0000002012ff7812 */ /* 0x040fe4000788c0ff */
[C---:B------:R-:W-:Y:S02]  /*83280*/  LOP3.LUT P5, RZ, R18.reuse, 0x40, RZ, 0xc0, !PT ;  /* 0x0000004012ff7812 */ /* 0x040fe400078ac0ff */
[----:B------:R-:W-:-:S03]  /*83290*/  LOP3.LUT P6, RZ, R18, 0x80, RZ, 0xc0, !PT ;  /* 0x0000008012ff7812 */ /* 0x000fc600078cc0ff */
[----:B--2---:R1:W-:Y:S02]  /*832a0*/  @P1 STG.E desc[UR4][R10.64], R17 ;  /* 0x000000110a001986 */ /* 0x0043e4000c101904 */
        /* <DEDUP_REMOVED lines=22> */
[----:B---3--:R-:W-:-:S05]  /*83410*/  IMAD.WIDE R10, R166, 0x4, R2 ;  /* 0x00000004a60a7825 */ /* 0x008fca00078e0202 */
[----:B------:R1:W-:Y:S02]  /*83420*/  @P2 STG.E desc[UR4][R10.64], R229 ;  /* 0x000000e50a002986 */ /* 0x0003e4000c101904 */
[----:B-1----:R-:W-:Y:S02]  /*83430*/  IMAD.WIDE R10, R166, 0x4, R4 ;  /* 0x00000004a60a7825 */ /* 0x002fe400078e0204 */
[----:B------:R-:W3:Y:S04]  /*83440*/  LDL.LU R166, [R1+0x5bc] ;  /* 0x0005bc0001a67983 */ /* 0x000ee80000300800 */
[----:B------:R1:W-:Y:S02]  /*83450*/  @P3 STG.E desc[UR4][R10.64], R167 ;  /* 0x000000a70a003986 */ /* 0x0003e4000c101904 */
[----:B-1----:R-:W-:-:S02]  /*83460*/  IMAD.WIDE R10, R250, 0x4, R2 ;  /* 0x00000004fa0a7825 */ /* 0x002fc400078e0202 */
[----:B------:R-:W3:Y:S04]  /*83470*/  LDL.LU R167, [R1+0x12c4] ;  /* 0x0012c40001a77983 */ /* 0x000ee80000300800 */
[----:B------:R1:W-:Y:S02]  /*83480*/  @P4 STG.E desc[UR4][R10.64], R251 ;  /* 0x000000fb0a004986 */ /* 0x0003e4000c101904 */
[----:B-1----:R-:W-:Y:S02]  /*83490*/  IMAD.WIDE R10, R250, 0x4, R4 ;  /* 0x00000004fa0a7825 */ /* 0x002fe400078e0204 */
[----:B------:R-:W3:Y:S04]  /*834a0*/  LDL.LU R251, [R1+0x1bc] ;  /* 0x0001bc0001fb7983 */ /* 0x000ee80000300800 */
[----:B----4-:R1:W-:Y:S04]  /*834b0*/  @P5 STG.E desc[UR4][R10.64], R252 ;  /* 0x000000fc0a005986 */ /* 0x0103e8000c101904 */
[----:B------:R-:W4:Y:S04]  /*834c0*/  LDL.LU R250, [R1+0xdb0] ;  /* 0x000db00001fa7983 */ /* 0x000f280000300800 */
[----:B-1----:R-:W4:Y:S01]  /*834d0*/  LDL.LU R252, [R1+0x12c8] ;  /* 0x0012c80001fc7983 */ /* 0x002f220000300800 */
[----:B------:R-:W-:-:S05]  /*834e0*/  IMAD.WIDE R10, R230, 0x4, R2 ;  /* 0x00000004e60a7825 */ /* 0x000fca00078e0202 */
[----:B------:R1:W-:Y:S04]  /*834f0*/  @P6 STG.E desc[UR4][R10.64], R231 ;  /* 0x000000e70a006986 */ /* 0x0003e8000c101904 */
[----:B-1----:R-:W4:Y:S01]  /*83500*/  LDL.LU R231, [R1+0x9c0] ;  /* 0x0009c00001e77983 */ /* 0x002f220000300800 */
[----:B------:R-:W-:Y:S01]  /*83510*/  LOP3.LUT P0, RZ, R18, 0x100, RZ, 0xc0, !PT ;  /* 0x0000010012ff7812 */ /* 0x000fe2000780c0ff */
[----:B------:R-:W-:Y:S02]  /*83520*/  IMAD.WIDE R10, R230, 0x4, R4 ;  /* 0x00000004e60a7825 */ /* 0x000fe400078e0204 */
[----:B------:R-:W4:Y:S10]  /*83530*/  LDL.LU R230, [R1+0x5c0] ;  /* 0x0005c00001e67983 */ /* 0x000f340000300800 */
[----:B--2---:R1:W-:Y:S04]  /*83540*/  @P0 STG.E desc[UR4][R10.64], R20 ;  /* 0x000000140a000986 */ /* 0x0043e8000c101904 */
[----:B-1----:R-:W2:Y:S04]  /*83550*/  LDL.LU R20, [R1+0x12cc] ;  /* 0x0012cc0001147983 */ /* 0x002ea80000300800 */
        /* <DEDUP_REMOVED lines=9> */
[----:B------:R-:W-:-:S03]  /*835f0*/  LOP3.LUT P4, RZ, R18, 0x200, RZ, 0xc0, !PT ;  /* 0x0000020012ff7812 */ /* 0x000fc6000788c0ff */
[----:B------:R-:W2:Y:S01]  /*83600*/  LDL.LU R165, [R1+0x9c8] ;  /* 0x0009c80001a57983 */ /* 0x000ea20000300800 */
[----:B------:R-:W-:-:S03]  /*83610*/  LOP3.LUT P5, RZ, R18, 0x400, RZ, 0xc0, !PT ;  /* 0x0000040012ff7812 */ /* 0x000fc600078ac0ff */
[----:B------:R-:W2:Y:S04]  /*83620*/  LDL.LU R228, [R1+0x5c8] ;  /* 0x0005c80001e47983 */ /* 0x000ea80000300800 */
[----:B------:R-:W2:Y:S01]  /*83630*/  LDL.LU R229, [R1+0x12dc] ;  /* 0x0012dc0001e57983 */ /* 0x000ea20000300800 */
[C---:B------:R-:W-:Y:S02]  /*83640*/  LOP3.LUT P6, RZ, R18.reuse, 0x800, RZ, 0xc0, !PT ;  /* 0x0000080012ff7812 */ /* 0x040fe400078cc0ff */
[C---:B------:R-:W-:Y:S02]  /*83650*/  LOP3.LUT P0, RZ, R18.reuse, 0x1000, RZ, 0xc0, !PT ;  /* 0x0000100012ff7812 */ /* 0x040fe4000780c0ff */
        /* <DEDUP_REMOVED lines=8> */
[----:B------:R1:W-:Y:S02]  /*836e0*/  @P4 STG.E desc[UR4][R10.64], R166 ;  /* 0x000000a60a004986 */ /* 0x0003e4000c101904 */
[----:B-1----:R-:W-:Y:S02]  /*836f0*/  IMAD.WIDE R10, R167, 0x4, R4 ;  /* 0x00000004a70a7825 */ /* 0x002fe400078e0204 */
[----:B------:R-:W3:Y:S04]  /*83700*/  LDL.LU R166, [R1+0x1c8] ;  /* 0x0001c80001a67983 */ /* 0x000ee80000300800 */
[----:B------:R4:W-:Y:S02]  /*83710*/  @P5 STG.E desc[UR4][R10.64], R251 ;  /* 0x000000fb0a005986 */ /* 0x0009e4000c101904 */
[----:B----4-:R-:W-:-:S02]  /*83720*/  IMAD.WIDE R10, R252, 0x4, R2 ;  /* 0x00000004fc0a7825 */ /* 0x010fc400078e0202 */
[----:B------:R-:W4:Y:S04]  /*83730*/  LDL.LU R251, [R1+0x12e0] ;  /* 0x0012e00001fb7983 */ /* 0x000f280000300800 */
[----:B------:R1:W-:Y:S04]  /*83740*/  @P6 STG.E desc[UR4][R10.64], R250 ;  /* 0x000000fa0a006986 */ /* 0x0003e8000c101904 */
[----:B------:R-:W4:Y:S01]  /*83750*/  LDL.LU R167, [R1+0xdbc] ;  /* 0x000dbc0001a77983 */ /* 0x000f220000300800 */
[----:B-1----:R-:W-:-:S03]  /*83760*/  IMAD.WIDE R10, R252, 0x4, R4 ;  /* 0x00000004fc0a7825 */ /* 0x002fc600078e0204 */
[----:B------:R-:W4:Y:S04]  /*83770*/  LDL.LU R250, [R1+0x9cc] ;  /* 0x0009cc0001fa7983 */ /* 0x000f280000300800 */
[----:B------:R1:W-:Y:S04]  /*83780*/  @P0 STG.E desc[UR4][R10.64], R231 ;  /* 0x000000e70a000986 */ /* 0x0003e8000c101904 */
[----:B------:R-:W4:Y:S04]  /*83790*/  LDL.LU R252, [R1+0x5cc] ;  /* 0x0005cc0001fc7983 */ /* 0x000f280000300800 */
[----:B-1----:R-:W4:Y:S01]  /*837a0*/  LDL.LU R231, [R1+0x12e4] ;  /* 0x0012e40001e77983 */ /* 0x002f220000300800 */
[----:B------:R-:W-:-:S04]  /*837b0*/  LOP3.LUT R12, R12, 0xffffdfff, RZ, 0xc0, !PT ;  /* 0xffffdfff0c0c7812 */ /* 0x000fc800078ec0ff */
        /* <DEDUP_REMOVED lines=17> */
[----:B--2---:R-:W-:-:S12]  /*838d0*/  IMAD.WIDE R10, R20, 0x4, R2 ;  /* 0x00000004140a7825 */ /* 0x004fd800078e0202 */
[----:B------:R1:W-:Y:S02]  /*838e0*/  @P1 STG.E desc[UR4][R10.64], R230 ;  /* 0x000000e60a001986 */ /* 0x0003e4000c101904 */
[----:B-1----:R-:W-:Y:S02]  /*838f0*/  IMAD.WIDE R10, R20, 0x4, R4 ;  /* 0x00000004140a7825 */ /* 0x002fe400078e0204 */
[----:B------:R-:W2:Y:S04]  /*83900*/  LDL.LU R230, [R1+0xdc0] ;  /* 0x000dc00001e67983 */ /* 0x000ea80000300800 */
        /* <DEDUP_REMOVED lines=30> */
[----:B----4-:R-:W-:-:S05]  /*83af0*/  IMAD.WIDE R10, R251, 0x4, R2 ;  /* 0x00000004fb0a7825 */ /* 0x010fca00078e0202 */
[----:B------:R1:W-:Y:S01]  /*83b00*/  @P3 STG.E desc[UR4][R10.64], R167 ;  /* 0x000000a70a003986 */ /* 0x0003e2000c101904 */
[----:B------:R-:W-:Y:S01]  /*83b10*/  LOP3.LUT P6, RZ, R18, 0x4000000, RZ, 0xc0, !PT ;  /* 0x0400000012ff7812 */ /* 0x000fe200078cc0ff */
        /* <DEDUP_REMOVED lines=8> */
[----:B------:R-:W4:Y:S04]  /*83ba0*/  LDL.LU R228, [R1+0x9d0] ;  /* 0x0009d00001e47983 */ /* 0x000f280000300800 */
[----:B------:R-:W4:Y:S04]  /*83bb0*/  LDL.LU R229, [R1+0x5d0] ;  /* 0x0005d00001e57983 */ /* 0x000f280000300800 */
[----:B------:R-:W4:Y:S04]  /*83bc0*/  LDL.LU R166, [R1+0x12ec] ;  /* 0x0012ec0001a67983 */ /* 0x000f280000300800 */
[----:B------:R-:W4:Y:S01]  /*83bd0*/  LDL.LU R167, [R1+0x1d0] ;  /* 0x0001d00001a77983 */ /* 0x000f220000300800 */
[----:B------:R-:W-:-:S03]  /*83be0*/  LOP3.LUT P0, RZ, R18, 0x8000000, RZ, 0xc0, !PT ;  /* 0x0800000012ff7812 */ /* 0x000fc6000780c0ff */
[----:B------:R-:W4:Y:S04]  /*83bf0*/  LDL.LU R252, [R1+0xdc4] ;  /* 0x000dc40001fc7983 */ /* 0x000f280000300800 */
[----:B------:R-:W4:Y:S04]  /*83c00*/  LDL.LU R250, [R1+0x9d4] ;  /* 0x0009d40001fa7983 */ /* 0x000f280000300800 */
[----:B------:R-:W4:Y:S01]  /*83c10*/  LDL.LU R251, [R1+0x5d4] ;  /* 0x0005d40001fb7983 */ /* 0x000f220000300800 */
[----:B--2---:R-:W-:-:S05]  /*83c20*/  IMAD.WIDE R10, R20, 0x4, R2 ;  /* 0x00000004140a7825 */ /* 0x004fca00078e0202 */
[----:B------:R1:W-:Y:S04]  /*83c30*/  @P0 STG.E desc[UR4][R10.64], R230 ;  /* 0x000000e60a000986 */ /* 0x0003e8000c101904 */
[----:B-1----:R-:W2:Y:S01]  /*83c40*/  LDL.LU R230, [R1+0x12f4] ;  /* 0x0012f40001e67983 */ /* 0x002ea20000300800 */
[----:B------:R-:W-:-:S03]  /*83c50*/  IMAD.WIDE R10, R20, 0x4, R4 ;  /* 0x00000004140a7825 */ /* 0x000fc600078e0204 */
[----:B------:R-:W2:Y:S01]  /*83c60*/  LDL.LU R20, [R1+0x1d4] ;  /* 0x0001d40001147983 */ /* 0x000ea20000300800 */
[----:B------:R-:W-:-:S03]  /*83c70*/  LOP3.LUT R12, R12, 0xfffffff7, RZ, 0xc0, !PT ;  /* 0xfffffff70c0c7812 */ /* 0x000fc600078ec0ff */
[----:B------:R-:W2:Y:S01]  /*83c80*/  LDL.LU R17, [R1+0x12f8] ;  /* 0x0012f80001117983 */ /* 0x000ea20000300800 */
[C---:B------:R-:W-:Y:S02]  /*83c90*/  LOP3.LUT P4, RZ, R18.reuse, 0x10000000, RZ, 0xc0, !PT ;  /* 0x1000000012ff7812 */ /* 0x040fe4000788c0ff */
[C---:B------:R-:W-:Y:S02]  /*83ca0*/  LOP3.LUT P5, RZ, R18.reuse, 0x20000000, RZ, 0xc0, !PT ;  /* 0x2000000012ff7812 */ /* 0x040fe400078ac0ff */
[C---:B------:R-:W-:Y:S02]  /*83cb0*/  LOP3.LUT P6, RZ, R18.reuse, 0x40000000, RZ, 0xc0, !PT ;  /* 0x4000000012ff7812 */ /* 0x040fe400078cc0ff */
        /* <DEDUP_REMOVED lines=11> */
[----:B---3--:R-:W-:-:S13]  /*83d70*/  LOP3.LUT P1, RZ, R19, 0x100, RZ, 0xc0, !PT ;  /* 0x0000010013ff7812 */ /* 0x008fda000782c0ff */
        /* <DEDUP_REMOVED lines=18> */
[----:B----4-:R1:W-:Y:S10]  /*83ea0*/  @P4 STG.E desc[UR4][R10.64], R228 ;  /* 0x000000e40a004986 */ /* 0x0103f4000c101904 */
[----:B------:R-:W-:-:S02]  /*83eb0*/  @P1 LOP3.LUT R12, R12, 0x200, RZ, 0xfc, !PT ;  /* 0x000002000c0c1812 */ /* 0x000fc400078efcff */
[----:B------:R-:W-:Y:S01]  /*83ec0*/  LOP3.LUT P1, RZ, R19, 0x2, RZ, 0xc0, !PT ;  /* 0x0000000213ff7812 */ /* 0x000fe2000782c0ff */
[----:B-1----:R-:W-:Y:S01]  /*83ed0*/  IMAD.WIDE R10, R166, 0x4, R2 ;  /* 0x00000004a60a7825 */ /* 0x002fe200078e0202 */
[----:B------:R-:W-:Y:S01]  /*83ee0*/  LOP3.LUT R12, R12, 0xfffffbff, RZ, 0xc0, !PT ;  /* 0xfffffbff0c0c7812 */ /* 0x000fe200078ec0ff */
[----:B------:R-:W3:Y:S04]  /*83ef0*/  LDL.LU R228, [R1+0x1dc] ;  /* 0x0001dc0001e47983 */ /* 0x000ee80000300800 */
[----:B------:R1:W-:Y:S06]  /*83f00*/  @P5 STG.E desc[UR4][R10.64], R229 ;  /* 0x000000e50a005986 */ /* 0x0003ec000c101904 */
[----:B------:R-:W-:-:S02]  /*83f10*/  @P1 LOP3.LUT R12, R12, 0x400, RZ, 0xfc, !PT ;  /* 0x000004000c0c1812 */ /* 0x000fc400078efcff */
[----:B------:R-:W-:Y:S01]  /*83f20*/  LOP3.LUT P1, RZ, R19, 0x1, RZ, 0xc0, !PT ;  /* 0x0000000113ff7812 */ /* 0x000fe2000782c0ff */
[----:B-1----:R-:W-:Y:S01]  /*83f30*/  IMAD.WIDE R10, R166, 0x4, R4 ;  /* 0x00000004a60a7825 */ /* 0x002fe200078e0204 */
[----:B------:R-:W4:Y:S04]  /*83f40*/  LDL.LU R229, [R1+0xdd0] ;  /* 0x000dd00001e57983 */ /* 0x000f280000300800 */
[----:B------:R1:W-:Y:S04]  /*83f50*/  @P6 STG.E desc[UR4][R10.64], R167 ;  /* 0x000000a70a006986 */ /* 0x0003e8000c101904 */
[----:B------:R-:W4:Y:S01]  /*83f60*/  LDL.LU R166, [R1+0x1308] ;  /* 0x0013080001a67983 */ /* 0x000f220000300800 */
        /* <DEDUP_REMOVED lines=8> */
[----:B--2---:R-:W-:-:S03]  /*83ff0*/  IMAD.WIDE R10, R230, 0x4, R2 ;  /* 0x00000004e60a7825 */ /* 0x004fc600078e0202 */
[----:B------:R-:W2:Y:S06]  /*84000*/  LDL.LU R250, [R1+0x1bf4] ;  /* 0x001bf40001fa7983 */ /* 0x000eac0000300800 */
[----:B------:R1:W-:Y:S01]  /*84010*/  @P1 STG.E desc[UR4][R10.64], R251 ;  /* 0x000000fb0a001986 */ /* 0x0003e2000c101904 */
[----:B------:R-:W-:Y:S01]  /*84020*/  LOP3.LUT P1, RZ, R12, 0x200, RZ, 0xc0, !PT ;  /* 0x000002000cff7812 */ /* 0x000fe2000782c0ff */
[----:B-1----:R-:W-:Y:S02]  /*84030*/  IMAD.WIDE R10, R230, 0x4, R4 ;  /* 0x00000004e60a7825 */ /* 0x002fe400078e0204 */
[----:B------:R-:W2:Y:S04]  /*84040*/  LDL.LU R251, [R1+0x1bf0] ;  /* 0x001bf00001fb7983 */ /* 0x000ea80000300800 */
[----:B------:R-:W2:Y:S06]  /*84050*/  LDL.LU R230, [R1+0x1bec] ;  /* 0x001bec0001e67983 */ /* 0x000eac0000300800 */
[----:B------:R1:W-:Y:S04]  /*84060*/  @P1 STG.E desc[UR4][R10.64], R20 ;  /* 0x000000140a001986 */ /* 0x0003e8000c101904 */
[----:B-1----:R-:W2:Y:S01]  /*84070*/  LDL.LU R20, [R1+0x1be8] ;  /* 0x001be80001147983 */ /* 0x002ea20000300800 */
        /* <DEDUP_REMOVED lines=24> */
[----:B-1----:R-:W-:Y:S01]  /*84200*/  IMAD.WIDE R10, R165, 0x4, R4 ;  /* 0x00000004a50a7825 */ /* 0x002fe200078e0204 */
[C---:B------:R-:W-:Y:S02]  /*84210*/  LOP3.LUT P6, RZ, R19.reuse, 0x2000, RZ, 0xc0, !PT ;  /* 0x0000200013ff7812 */ /* 0x040fe400078cc0ff */
[----:B------:R-:W-:Y:S02]  /*84220*/  LOP3.LUT P0, RZ, R19, 0x4000, RZ, 0xc0, !PT ;  /* 0x0000400013ff7812 */ /* 0x000fe4000780c0ff */
[----:B---3--:R4:W-:Y:S02]  /*84230*/  @P3 STG.E desc[UR4][R10.64], R228 ;  /* 0x000000e40a003986 */ /* 0x0089e4000c101904 */
[----:B----4-:R-:W-:-:S05]  /*84240*/  IMAD.WIDE R10, R166, 0x4, R2 ;  /* 0x00000004a60a7825 */ /* 0x010fca00078e0202 */
        /* <DEDUP_REMOVED lines=8> */
[----:B------:R-:W4:Y:S04]  /*842d0*/  LDL.LU R229, [R1+0x1318] ;  /* 0x0013180001e57983 */ /* 0x000f280000300800 */
[----:B--2---:R1:W-:Y:S04]  /*842e0*/  @P0 STG.E desc[UR4][R10.64], R20 ;  /* 0x000000140a000986 */ /* 0x0043e8000c101904 */
[----:B-1----:R-:W2:Y:S04]  /*842f0*/  LDL.LU R20, [R1+0x1be4] ;  /* 0x001be40001147983 */ /* 0x002ea80000300800 */
[----:B------:R-:W4:Y:S04]  /*84300*/  LDL.LU R252, [R1+0xdd4] ;  /* 0x000dd40001fc7983 */ /* 0x000f280000300800 */
[----:B------:R-:W4:Y:S04]  /*84310*/  LDL.LU R0, [R1+0x9e4] ;  /* 0x0009e40001007983 */ /* 0x000f280000300800 */
[----:B------:R-:W4:Y:S04]  /*84320*/  LDL.LU R165, [R1+0x5e4] ;  /* 0x0005e40001a57983 */ /* 0x000f280000300800 */
[----:B------:R-:W4:Y:S01]  /*84330*/  LDL.LU R167, [R1+0x1314] ;  /* 0x0013140001a77983 */ /* 0x000f220000300800 */
[----:B------:R-:W-:-:S03]  /*84340*/  LOP3.LUT P0, RZ, R19, 0x8000000, RZ, 0xc0, !PT ;  /* 0x0800000013ff7812 */ /* 0x000fc6000780c0ff */
[----:B------:R-:W4:Y:S01]  /*84350*/  LDL.LU R164, [R1+0x1e4] ;  /* 0x0001e40001a47983 */ /* 0x000f220000300800 */
[C---:B------:R-:W-:Y:S02]  /*84360*/  LOP3.LUT P2, RZ, R19.reuse, 0x8000, RZ, 0xc0, !PT ;  /* 0x0000800013ff7812 */ /* 0x040fe4000784c0ff */
[C---:B------:R-:W-:Y:S02]  /*84370*/  LOP3.LUT P5, RZ, R19.reuse, 0x80000, RZ, 0xc0, !PT ;  /* 0x0008000013ff7812 */ /* 0x040fe400078ac0ff */
[C---:B------:R-:W-:Y:S02]  /*84380*/  LOP3.LUT P6, RZ, R19.reuse, 0x400000, RZ, 0xc0, !PT ;  /* 0x0040000013ff7812 */ /* 0x040fe400078cc0ff */
[----:B------:R-:W-:Y:S02]  /*84390*/  LOP3.LUT R12, R12, 0xfffffffb, RZ, 0xc0, !PT ;  /* 0xfffffffb0c0c7812 */ /* 0x000fe400078ec0ff */
[----:B------:R-:W-:-:S07]  /*843a0*/  LOP3.LUT P3, RZ, R19, 0x10000, RZ, 0xc0, !PT ;  /* 0x0001000013ff7812 */ /* 0x000fce000786c0ff */
[----:B------:R-:W-:-:S04]  /*843b0*/  @P5 LOP3.LUT R12, R12, 0x4, RZ, 0xfc, !PT ;  /* 0x000000040c0c5812 */ /* 0x000fc800078efcff */
[----:B------:R-:W-:Y:S02]  /*843c0*/  LOP3.LUT R12, R12, 0xfffffffe, RZ, 0xc0, !PT ;  /* 0xfffffffe0c0c7812 */ /* 0x000fe400078ec0ff */
[C---:B------:R-:W-:Y:S02]  /*843d0*/  LOP3.LUT P4, RZ, R19.reuse, 0x20000, RZ, 0xc0, !PT ;  /* 0x0002000013ff7812 */ /* 0x040fe4000788c0ff */
[----:B------:R-:W-:Y:S02]  /*843e0*/  @P6 LOP3.LUT R12, R12, 0x1, RZ, 0xfc, !PT ;  /* 0x000000010c0c6812 */ /* 0x000fe400078efcff */
[C---:B------:R-:W-:Y:S02]  /*843f0*/  LOP3.LUT P6, RZ, R19.reuse, 0x200000, RZ, 0xc0, !PT ;  /* 0x0020000013ff7812 */ /* 0x040fe400078cc0ff */
[----:B------:R-:W-:Y:S02]  /*84400*/  LOP3.LUT R12, R12, 0xfffffffd, RZ, 0xc0, !PT ;  /* 0xfffffffd0c0c7812 */ /* 0x000fe400078ec0ff */
[----:B------:R-:W-:-:S02]  /*84410*/  LOP3.LUT P5, RZ, R19, 0x40000, RZ, 0xc0, !PT ;  /* 0x0004000013ff7812 */ /* 0x000fc400078ac0ff */
[----:B------:R-:W-:-:S07]  /*84420*/  LOP3.LUT P1, RZ, R19, 0x10000000, RZ, 0xc0, !PT ;  /* 0x1000000013ff7812 */ /* 0x000fce000782c0ff */
[----:B------:R-:W-:Y:S02]  /*84430*/  @P6 LOP3.LUT R12, R12, 0x2, RZ, 0xfc, !PT ;  /* 0x000000020c0c6812 */ /* 0x000fe400078efcff */
[----:B------:R-:W-:Y:S01]  /*84440*/  LOP3.LUT P6, RZ, R19, 0x100000, RZ, 0xc0, !PT ;  /* 0x0010000013ff7812 */ /* 0x000fe200078cc0ff */
[----:B---3--:R-:W-:Y:S01]  /*84450*/  IMAD.WIDE R10, R231, 0x4, R2 ;  /* 0x00000004e70a7825 */ /* 0x008fe200078e0202 */
[----:B--2---:R-:W-:-:S04]  /*84460*/  LOP3.LUT R20, R20, 0xefffffff, RZ, 0xc0, !PT ;  /* 0xefffffff14147812 */ /* 0x004fc800078ec0ff */
[----:B------:R-:W-:Y:S02]  /*84470*/  @P0 LOP3.LUT R20, R20, 0x10000000, RZ, 0xfc, !PT ;  /* 0x1000000014140812 */ /* 0x000fe400078efcff */
[----:B------:R-:W-:Y:S02]  /*84480*/  LOP3.LUT P0, RZ, R19, 0x4000000, RZ, 0xc0, !PT ;  /* 0x0400000013ff7812 */ /* 0x000fe4000780c0ff */
[----:B------:R-:W-:Y:S01]  /*84490*/  LOP3.LUT R20, R20, 0xdfffffff, RZ, 0xc0, !PT ;  /* 0xdfffffff14147812 */ /* 0x000fe200078ec0ff */
[----:B----4-:R1:W-:Y:S10]  /*844a0*/  @P2 STG.E desc[UR4][R10.64], R252 ;  /* 0x000000fc0a002986 */ /* 0x0103f4000c101904 */
[----:B------:R-:W-:-:S02]  /*844b0*/  @P0 LOP3.LUT R20, R20, 0x20000000, RZ, 0xfc, !PT ;  /* 0x2000000014140812 */ /* 0x000fc400078efcff */
[----:B------:R-:W-:Y:S01]  /*844c0*/  LOP3.LUT P0, RZ, R19, 0x2000000, RZ, 0xc0, !PT ;  /* 0x0200000013ff7812 */ /* 0x000fe2000780c0ff */
[----:B-1----:R-:W-:Y:S02]  /*844d0*/  IMAD.WIDE R10, R231, 0x4, R4 ;  /* 0x00000004e70a7825 */ /* 0x002fe400078e0204 */
[----:B------:R-:W2:Y:S01]  /*844e0*/  LDL.LU R231, [R1+0x9e8] ;  /* 0x0009e80001e77983 */ /* 0x000ea20000300800 */
[----:B------:R-:W-:-:S03]  /*844f0*/  LOP3.LUT R20, R20, 0xbfffffff, RZ, 0xc0, !PT ;  /* 0xbfffffff14147812 */ /* 0x000fc600078ec0ff */
[----:B------:R-:W3:Y:S04]  /*84500*/  LDL.LU R252, [R1+0x5e8] ;  /* 0x0005e80001fc7983 */ /* 0x000ee80000300800 */
[----:B------:R-:W4:Y:S02]  /*84510*/  LDL.LU R13, [R1+0x131c] ;  /* 0x00131c00010d7983 */ /* 0x000f240000300800 */
[----:B------:R-:W-:Y:S02]  /*84520*/  @P0 LOP3.LUT R20, R20, 0x40000000, RZ, 0xfc, !PT ;  /* 0x4000000014140812 */ /* 0x000fe400078efcff */
[----:B------:R-:W-:Y:S01]  /*84530*/  LOP3.LUT P0, RZ, R19, 0x1000000, RZ, 0xc0, !PT ;  /* 0x0100000013ff7812 */ /* 0x000fe2000780c0ff */
[----:B------:R1:W-:Y:S01]  /*84540*/  @P3 STG.E desc[UR4][R10.64], R0 ;  /* 0x000000000a003986 */ /* 0x0003e2000c101904 */
[----:B------:R-:W-:-:S03]  /*84550*/  LOP3.LUT R20, R20, 0x7fffffff, RZ, 0xc0, !PT ;  /* 0x7fffffff14147812 */ /* 0x000fc600078ec0ff */
[----:B------:R-:W3:Y:S01]  /*84560*/  LDL.LU R166, [R1+0xddc] ;  /* 0x000ddc0001a67983 */ /* 0x000ee20000300800 */
[----:B------:R-:W-:-:S03]  /*84570*/  LOP3.LUT P2, RZ, R19, 0x20000000, RZ, 0xc0, !PT ;  /* 0x2000000013ff7812 */ /* 0x000fc6000784c0ff */
[----:B------:R-:W3:Y:S01]  /*84580*/  LDL.LU R18, [R1+0x1320] ;  /* 0x0013200001127983 */ /* 0x000ee20000300800 */
[----:B-1----:R-:W-:-:S03]  /*84590*/  IMAD.WIDE R10, R167, 0x4, R2 ;  /* 0x00000004a70a7825 */ /* 0x002fc600078e0202 */
[----:B------:R-:W-:Y:S02]  /*845a0*/  @P0 LOP3.LUT R20, R20, 0x80000000, RZ, 0xfc, !PT ;  /* 0x8000000014140812 */ /* 0x000fe400078efcff */
[C---:B------:R-:W-:Y:S01]  /*845b0*/  LOP3.LUT P0, RZ, R19.reuse, 0x800000, RZ, 0xc0, !PT ;  /* 0x0080000013ff7812 */ /* 0x040fe2000780c0ff */
[----:B------:R1:W-:Y:S01]  /*845c0*/  @P4 STG.E desc[UR4][R10.64], R165 ;  /* 0x000000a50a004986 */ /* 0x0003e2000c101904 */
[C---:B------:R-:W-:Y:S02]  /*845d0*/  LOP3.LUT P3, RZ, R19.reuse, 0x40000000, RZ, 0xc0, !PT ;  /* 0x4000000013ff7812 */ /* 0x040fe4000786c0ff */
[----:B------:R-:W-:Y:S02]  /*845e0*/  LOP3.LUT P4, RZ, R19, 0x80000000, RZ, 0xc0, !PT ;  /* 0x8000000013ff7812 */ /* 0x000fe4000788c0ff */
[----:B------:R-:W3:Y:S04]  /*845f0*/  LDL.LU R19, [R1+0x1e8] ;  /* 0x0001e80001137983 */ /* 0x000ee80000300800 */
[----:B-1----:R-:W3:Y:S01]  /*84600*/  LDL.LU R165, [R1+0x9ec] ;  /* 0x0009ec0001a57983 */ /* 0x002ee20000300800 */
[----:B------:R-:W-:-:S03]  /*84610*/  IMAD.WIDE R10, R167, 0x4, R4 ;  /* 0x00000004a70a7825 */ /* 0x000fc600078e0204 */
[----:B------:R-:W3:Y:S04]  /*84620*/  LDL.LU R167, [R1+0x5ec] ;  /* 0x0005ec0001a77983 */ /* 0x000ee80000300800 */
[----:B------:R-:W3:Y:S04]  /*84630*/  LDL.LU R17, [R1+0x1324] ;  /* 0x0013240001117983 */ /* 0x000ee80000300800 */
[----:B------:R1:W-:Y:S01]  /*84640*/  @P5 STG.E desc[UR4][R10.64], R164 ;  /* 0x000000a40a005986 */ /* 0x0003e2000c101904 */
[----:B------:R-:W-:-:S03]  /*84650*/  LOP3.LUT P5, RZ, R12, 0x4, RZ, 0xc0, !PT ;  /* 0x000000040cff7812 */ /* 0x000fc600078ac0ff */
        /* <DEDUP_REMOVED lines=12> */
[----:B--2---:R4:W-:Y:S01]  /*84720*/  @P6 STG.E desc[UR4][R10.64], R231 ;  /* 0x000000e70a006986 */ /* 0x0049e2000c101904 */
[----:B------:R-:W-:Y:S01]  /*84730*/  LOP3.LUT P6, RZ, R12, 0x2, RZ, 0xc0, !PT ;  /* 0x000000020cff7812 */ /* 0x000fe200078cc0ff */
[----:B----4-:R-:W-:-:S02]  /*84740*/  IMAD.WIDE R10, R13, 0x4, R2 ;  /* 0x000000040d0a7825 */ /* 0x010fc400078e0202 */
[----:B------:R-:W2:Y:S10]  /*84750*/  LDL.LU R231, [R1+0x1be0] ;  /* 0x001be00001e77983 */ /* 0x000eb40000300800 */
[----:B---3--:R1:W-:Y:S01]  /*84760*/  @P6 STG.E desc[UR4][R10.64], R252 ;  /* 0x000000fc0a006986 */ /* 0x0083e2000c101904 */
[----:B------:R-:W-:Y:S01]  /*84770*/  LOP3.LUT P6, RZ, R12, 0x1, RZ, 0xc0, !PT ;  /* 0x000000010cff7812 */ /* 0x000fe200078cc0ff */
[----:B------:R-:W-:-:S04]  /*84780*/  IMAD.WIDE R12, R13, 0x4, R4 ;  /* 0x000000040d0c7825 */ /* 0x000fc800078e0204 */
[----:B-1----:R-:W-:Y:S01]  /*84790*/  IMAD.WIDE R10, R18, 0x4, R2 ;  /* 0x00000004120a7825 */ /* 0x002fe200078e0202 */
[----:B------:R-:W3:Y:S07]  /*847a0*/  LDL.LU R252, [R1+0x1bdc] ;  /* 0x001bdc0001fc7983 */ /* 0x000eee0000300800 */
[----:B------:R-:W-:Y:S04]  /*847b0*/  @P6 STG.E desc[UR4][R12.64], R19 ;  /* 0x000000130c006986 */ /* 0x000fe8000c101904 */
[----:B------:R1:W-:Y:S04]  /*847c0*/  @P0 STG.E desc[UR4][R10.64], R166 ;  /* 0x000000a60a000986 */ /* 0x0003e8000c101904 */
[----:B-1----:R-:W4:Y:S01]  /*847d0*/  LDL.LU R166, [R1+0xde4] ;  /* 0x000de40001a67983 */ /* 0x002f220000300800 */
[----:B------:R-:W-:Y:S01]  /*847e0*/  LOP3.LUT P0, RZ, R20, 0x80000000, RZ, 0xc0, !PT ;  /* 0x8000000014ff7812 */ /* 0x000fe2000780c0ff */
[----:B------:R-:W-:-:S12]  /*847f0*/  IMAD.WIDE R10, R18, 0x4, R4 ;  /* 0x00000004120a7825 */ /* 0x000fd800078e0204 */
[----:B------:R1:W-:Y:S01]  /*84800*/  @P0 STG.E desc[UR4][R10.64], R165 ;  /* 0x000000a50a000986 */ /* 0x0003e2000c101904 */
[C---:B------:R-:W-:Y:S01]  /*84810*/  LOP3.LUT P0, RZ, R20.reuse, 0x40000000, RZ, 0xc0, !PT ;  /* 0x4000000014ff7812 */ /* 0x040fe2000780c0ff */
[C---:B-1----:R-:W-:Y:S02]  /*84820*/  IMAD.WIDE R10, R17.reuse, 0x4, R2 ;  /* 0x00000004110a7825 */ /* 0x042fe400078e0202 */
[----:B------:R-:W2:Y:S10]  /*84830*/  LDL.LU R165, [R1+0x9f4] ;  /* 0x0009f40001a57983 */ /* 0x000eb40000300800 */
[----:B------:R1:W-:Y:S04]  /*84840*/  @P0 STG.E desc[UR4][R10.64], R167 ;  /* 0x000000a70a000986 */ /* 0x0003e8000c101904 */
[----:B-1----:R-:W3:Y:S01]  /*84850*/  LDL.LU R167, [R1+0x1334] ;  /* 0x0013340001a77983 */ /* 0x002ee20000300800 */
[----:B------:R-:W-:Y:S01]  /*84860*/  LOP3.LUT P0, RZ, R20, 0x20000000, RZ, 0xc0, !PT ;  /* 0x2000000014ff7812 */ /* 0x000fe2000780c0ff */
[----:B------:R-:W-:-:S12]  /*84870*/  IMAD.WIDE R10, R17, 0x4, R4 ;  /* 0x00000004110a7825 */ /* 0x000fd800078e0204 */
[----:B------:R1:W-:Y:S01]  /*84880*/  @P0 STG.E desc[UR4][R10.64], R14 ;  /* 0x0000000e0a000986 */ /* 0x0003e2000c101904 */
[----:B------:R-:W-:Y:S01]  /*84890*/  LOP3.LUT P0, RZ, R20, 0x10000000, RZ, 0xc0, !PT ;  /* 0x1000000014ff7812 */ /* 0x000fe2000780c0ff */
[----:B-1----:R-:W-:-:S12]  /*848a0*/  IMAD.WIDE R10, R16, 0x4, R2 ;  /* 0x00000004100a7825 */ /* 0x002fd800078e0202 */
[----:B------:R1:W-:Y:S02]  /*848b0*/  @P0 STG.E desc[UR4][R10.64], R15 ;  /* 0x0000000f0a000986 */ /* 0x0003e4000c101904 */
[----:B-1----:R-:W-:Y:S02]  /*848c0*/  IMAD.WIDE R10, R16, 0x4, R4 ;  /* 0x00000004100a7825 */ /* 0x002fe400078e0204 */
[----:B------:R-:W2:Y:S04]  /*848d0*/  LDL.LU R16, [R1+0x5f4] ;  /* 0x0005f40001107983 */ /* 0x000ea80000300800 */
        /* <DEDUP_REMOVED lines=9> */
[----:B------:R-:W2:Y:S04]  /*84970*/  LDL.LU R228, [R1+0x133c] ;  /* 0x00133c0001e47983 */ /* 0x000ea80000300800 */
[----:B------:R-:W2:Y:S01]  /*84980*/  LDL.LU R229, [R1+0xe48] ;  /* 0x000e480001e57983 */ /* 0x000ea20000300800 */
[----:B------:R-:W-:-:S03]  /*84990*/  LOP3.LUT P6, RZ, R20, 0x2, RZ, 0xc0, !PT ;  /* 0x0000000214ff7812 */ /* 0x000fc600078cc0ff */
[----:B----4-:R1:W-:Y:S04]  /*849a0*/  @P5 STG.E desc[UR4][R10.64], R166 ;  /* 0x000000a60a005986 */ /* 0x0103e8000c101904 */
[----:B-1----:R-:W4:Y:S04]  /*849b0*/  LDL.LU R166, [R1+0x1338] ;  /* 0x0013380001a67983 */ /* 0x002f280000300800 */
[----:B------:R-:W4:Y:S04]  /*849c0*/  LDL.LU R15, [R1+0xde8] ;  /* 0x000de800010f7983 */ /* 0x000f280000300800 */
[----:B------:R-:W4:Y:S04]  /*849d0*/  LDL.LU R23, [R1+0x9f8] ;  /* 0x0009f80001177983 */ /* 0x000f280000300800 */
[----:B------:R-:W4:Y:S04]  /*849e0*/  LDL.LU R18, [R1+0x5f8] ;  /* 0x0005f80001127983 */ /* 0x000f280000300800 */
[----:B------:R-:W4:Y:S04]  /*849f0*/  LDL.LU R0, [R1+0xe4c] ;  /* 0x000e4c0001007983 */ /* 0x000f280000300800 */
[----:B------:R-:W4:Y:S01]  /*84a00*/  LDL.LU R17, [R1+0x1340] ;  /* 0x0013400001117983 */ /* 0x000f220000300800 */
[----:B---3--:R-:W-:-:S05]  /*84a10*/  IMAD.WIDE R10, R167, 0x4, R2 ;  /* 0x00000004a70a7825 */ /* 0x008fca00078e0202 */
[----:B--2---:R1:W-:Y:S04]  /*84a20*/  @P6 STG.E desc[UR4][R10.64], R165 ;  /* 0x000000a50a006986 */ /* 0x0043e8000c101904 */
[----:B-1----:R-:W2:Y:S04]  /*84a30*/  LDL.LU R165, [R1+0xdec] ;  /* 0x000dec0001a57983 */ /* 0x002ea80000300800 */
[----:B------:R-:W3:Y:S04]  /*84a40*/  LDL.LU R22, [R1+0x9fc] ;  /* 0x0009fc0001167983 */ /* 0x000ee80000300800 */
[----:B------:R-:W3:Y:S01]  /*84a50*/  LDL.LU R164, [R1+0x1344] ;  /* 0x0013440001a47983 */ /* 0x000ee20000300800 */
[----:B------:R-:W-:-:S02]  /*84a60*/  LOP3.LUT P1, RZ, R20, 0x10, RZ, 0xc0, !PT ;  /* 0x0000001014ff7812 */ /* 0x000fc4000782c0ff */
[C---:B------:R-:W-:Y:S02]  /*84a70*/  LOP3.LUT P0, RZ, R20.reuse, 0x4, RZ, 0xc0, !PT ;  /* 0x0000000414ff7812 */ /* 0x040fe4000780c0ff */
[----:B------:R-:W-:-:S09]  /*84a80*/  LOP3.LUT R20, R20, 0xf7ffffff, RZ, 0xc0, !PT ;  /* 0xf7ffffff14147812 */ /* 0x000fd200078ec0ff */
[----:B------:R-:W-:-:S04]  /*84a90*/  @P1 LOP3.LUT R20, R20, 0x8000000, RZ, 0xfc, !PT ;  /* 0x0800000014141812 */ /* 0x000fc800078efcff */
[C---:B------:R-:W-:Y:S02]  /*84aa0*/  LOP3.LUT P3, RZ, R20.reuse, 0x80, RZ, 0xc0, !PT ;  /* 0x0000008014ff7812 */ /* 0x040fe4000786c0ff */
[C---:B------:R-:W-:Y:S02]  /*84ab0*/  LOP3.LUT P1, RZ, R20.reuse, 0x8, RZ, 0xc0, !PT ;  /* 0x0000000814ff7812 */ /* 0x040fe4000782c0ff */
[C---:B------:R-:W-:Y:S02]  /*84ac0*/  LOP3.LUT P2, RZ, R20.reuse, 0x20, RZ, 0xc0, !PT ;  /* 0x0000002014ff7812 */ /* 0x040fe4000784c0ff */
[----:B------:R-:W-:-:S07]  /*84ad0*/  LOP3.LUT R20, R20, 0xfbffffff, RZ, 0xc0, !PT ;  /* 0xfbffffff14147812 */ /* 0x000fce00078ec0ff */
[----:B------:R-:W-:-:S04]  /*84ae0*/  @P3 LOP3.LUT R20, R20, 0x4000000, RZ, 0xfc, !PT ;  /* 0x0400000014143812 */ /* 0x000fc800078efcff */
[C---:B------:R-:W-:Y:S02]  /*84af0*/  LOP3.LUT P5, RZ, R20.reuse, 0x800, RZ, 0xc0, !PT ;  /* 0x0000080014ff7812 */ /* 0x040fe400078ac0ff */
[C---:B------:R-:W-:Y:S02]  /*84b00*/  LOP3.LUT P3, RZ, R20.reuse, 0x40, RZ, 0xc0, !PT ;  /* 0x0000004014ff7812 */ /* 0x040fe4000786c0ff */
[C---:B------:R-:W-:Y:S02]  /*84b10*/  LOP3.LUT P4, RZ, R20.reuse, 0x100, RZ, 0xc0, !PT ;  /* 0x0000010014ff7812 */ /* 0x040fe4000788c0ff */
[----:B------:R-:W-:-:S07]  /*84b20*/  LOP3.LUT R20, R20, 0xfeffffff, RZ, 0xc0, !PT ;  /* 0xfeffffff14147812 */ /* 0x000fce00078ec0ff */
[----:B------:R-:W-:-:S04]  /*84b30*/  @P5 LOP3.LUT R20, R20, 0x1000000, RZ, 0xfc, !PT ;  /* 0x0100000014145812 */ /* 0x000fc800078efcff */
[C---:B------:R-:W-:Y:S02]  /*84b40*/  LOP3.LUT P5, RZ, R20.reuse, 0x400, RZ, 0xc0, !PT ;  /* 0x0000040014ff7812 */ /* 0x040fe400078ac0ff */
[----:B------:R-:W-:Y:S01]  /*84b50*/  LOP3.LUT R20, R20, 0xfdffffff, RZ, 0xc0, !PT ;  /* 0xfdffffff14147812 */ /* 0x000fe200078ec0ff */
[----:B------:R-:W-:Y:S02]  /*84b60*/  IMAD.WIDE R10, R167, 0x4, R4 ;  /* 0x00000004a70a7825 */ /* 0x000fe400078e0204 */
[----:B------:R-:W3:Y:S04]  /*84b70*/  LDL.LU R167, [R1+0x5fc] ;  /* 0x0005fc0001a77983 */ /* 0x000ee80000300800 */
[----:B------:R1:W-:Y:S04]  /*84b80*/  @P0 STG.E desc[UR4][R10.64], R16 ;  /* 0x000000100a000986 */ /* 0x0003e8000c101904 */
[----:B------:R-:W-:-:S04]  /*84b90*/  @P5 LOP3.LUT R20, R20, 0x2000000, RZ, 0xfc, !PT ;  /* 0x0200000014145812 */ /* 0x000fc800078efcff */
[C---:B------:R-:W-:Y:S02]  /*84ba0*/  LOP3.LUT P0, RZ, R20.reuse, 0x8000, RZ, 0xc0, !PT ;  /* 0x0000800014ff7812 */ /* 0x040fe4000780c0ff */
[C---:B------:R-:W-:Y:S02]  /*84bb0*/  LOP3.LUT P5, RZ, R20.reuse, 0x200, RZ, 0xc0, !PT ;  /* 0x0000020014ff7812 */ /* 0x040fe400078ac0ff */
[C---:B------:R-:W-:Y:S01]  /*84bc0*/  LOP3.LUT P6, RZ, R20.reuse, 0x1000, RZ, 0xc0, !PT ;  /* 0x0000100014ff7812 */ /* 0x040fe200078cc0ff */
[----:B-1----:R-:W3:Y:S01]  /*84bd0*/  LDL.LU R16, [R1+0xdf0] ;  /* 0x000df00001107983 */ /* 0x002ee20000300800 */
[----:B------:R-:W-:-:S07]  /*84be0*/  LOP3.LUT R20, R20, 0xffbfffff, RZ, 0xc0, !PT ;  /* 0xffbfffff14147812 */ /* 0x000fce00078ec0ff */
[----:B------:R-:W-:-:S04]  /*84bf0*/  @P0 LOP3.LUT R20, R20, 0x400000, RZ, 0xfc, !PT ;  /* 0x0040000014140812 */ /* 0x000fc800078efcff */
[C---:B------:R-:W-:Y:S02]  /*84c00*/  LOP3.LUT P0, RZ, R20.reuse, 0x4000, RZ, 0xc0, !PT ;  /* 0x0000400014ff7812 */ /* 0x040fe4000780c0ff */
[----:B------:R-:W-:-:S11]  /*84c10*/  LOP3.LUT R20, R20, 0xff7fffff, RZ, 0xc0, !PT ;  /* 0xff7fffff14147812 */ /* 0x000fd600078ec0ff */
[----:B------:R-:W-:Y:S01]  /*84c20*/  @P0 LOP3.LUT R20, R20, 0x800000, RZ, 0xfc, !PT ;  /* 0x0080000014140812 */ /* 0x000fe200078efcff */
[----:B----4-:R-:W-:-:S05]  /*84c30*/  IMAD.WIDE R10, R166, 0x4, R2 ;  /* 0x00000004a60a7825 */ /* 0x010fca00078e0202 */
[----:B------:R1:W-:Y:S01]  /*84c40*/  @P1 STG.E desc[UR4][R10.64], R229 ;  /* 0x000000e50a001986 */ /* 0x0003e2000c101904 */
[----:B------:R-:W-:-:S03]  /*84c50*/  LOP3.LUT P1, RZ, R20, 0x8000000, RZ, 0xc0, !PT ;  /* 0x0800000014ff7812 */ /* 0x000fc6000782c0ff */
[----:B-1----:R-:W4:Y:S01]  /*84c60*/  LDL.LU R229, [R1+0x1348] ;  /* 0x0013480001e57983 */ /* 0x002f220000300800 */
[----:B------:R-:W-:-:S03]  /*84c70*/  IMAD.WIDE R10, R166, 0x4, R4 ;  /* 0x00000004a60a7825 */ /* 0x000fc600078e0204 */
[----:B------:R-:W4:Y:S04]  /*84c80*/  LDL.LU R14, [R1+0xa00] ;  /* 0x000a0000010e7983 */ /* 0x000f280000300800 */
[----:B------:R-:W4:Y:S04]  /*84c90*/  LDL.LU R166, [R1+0x134c] ;  /* 0x00134c0001a67983 */ /* 0x000f280000300800 */
[----:B------:R1:W-:Y:S02]  /*84ca0*/  @P1 STG.E desc[UR4][R10.64], R15 ;  /* 0x0000000f0a001986 */ /* 0x0003e4000c101904 */
[----:B-1----:R-:W-:-:S02]  /*84cb0*/  IMAD.WIDE R10, R228, 0x4, R2 ;  /* 0x00000004e40a7825 */ /* 0x002fc400078e0202 */
        /* <DEDUP_REMOVED lines=10> */
[----:B------:R-:W4:Y:S04]  /*84d60*/  LDL.LU R0, [R1+0xdf4] ;  /* 0x000df40001007983 */ /* 0x000f280000300800 */
[----:B--2---:R3:W-:Y:S02]  /*84d70*/  @P4 STG.E desc[UR4][R10.64], R165 ;  /* 0x000000a50a004986 */ /* 0x0047e4000c101904 */
[----:B---3--:R-:W-:-:S02]  /*84d80*/  IMAD.WIDE R10, R164, 0x4, R2 ;  /* 0x00000004a40a7825 */ /* 0x008fc400078e0202 */
[----:B------:R-:W2:Y:S04]  /*84d90*/  LDL.LU R165, [R1+0x1354] ;  /* 0x0013540001a57983 */ /* 0x000ea80000300800 */
[----:B------:R1:W-:Y:S04]  /*84da0*/  @P5 STG.E desc[UR4][R10.64], R22 ;  /* 0x000000160a005986 */ /* 0x0003e8000c101904 */
[----:B-1----:R-:W3:Y:S01]  /*84db0*/  LDL.LU R22, [R1+0xa04] ;  /* 0x000a040001167983 */ /* 0x002ee20000300800 */
[----:B------:R-:W-:Y:S01]  /*84dc0*/  LOP3.LUT P5, RZ, R20, 0x2000000, RZ, 0xc0, !PT ;  /* 0x0200000014ff7812 */ /* 0x000fe200078ac0ff */
[----:B------:R-:W-:Y:S01]  /*84dd0*/  IMAD.WIDE R10, R164, 0x4, R4 ;  /* 0x00000004a40a7825 */ /* 0x000fe200078e0204 */
[C---:B------:R-:W-:Y:S01]  /*84de0*/  LOP3.LUT P0, RZ, R20.reuse, 0x2000, RZ, 0xc0, !PT ;  /* 0x0000200014ff7812 */ /* 0x040fe2000780c0ff */
[----:B------:R-:W2:Y:S10]  /*84df0*/  LDL.LU R164, [R1+0x1f4] ;  /* 0x0001f40001a47983 */ /* 0x000eb40000300800 */
[----:B------:R1:W-:Y:S01]  /*84e00*/  @P5 STG.E desc[UR4][R10.64], R167 ;  /* 0x000000a70a005986 */ /* 0x0003e2000c101904 */
[----:B------:R-:W-:-:S02]  /*84e10*/  LOP3.LUT P5, RZ, R20, 0x1000000, RZ, 0xc0, !PT ;  /* 0x0100000014ff7812 */ /* 0x000fc400078ac0ff */
[----:B------:R-:W-:Y:S01]  /*84e20*/  LOP3.LUT P1, RZ, R20, 0x10000, RZ, 0xc0, !PT ;  /* 0x0001000014ff7812 */ /* 0x000fe2000782c0ff */
[----:B-1----:R-:W2:Y:S01]  /*84e30*/  LDL.LU R167, [R1+0x1358] ;  /* 0x0013580001a77983 */ /* 0x002ea20000300800 */
[----:B----4-:R-:W-:-:S09]  /*84e40*/  IMAD.WIDE R10, R229, 0x4, R2 ;  /* 0x00000004e50a7825 */ /* 0x010fd200078e0202 */
[----:B------:R1:W-:Y:S02]  /*84e50*/  @P5 STG.E desc[UR4][R10.64], R16 ;  /* 0x000000100a005986 */ /* 0x0003e4000c101904 */
[----:B-1----:R-:W-:Y:S02]  /*84e60*/  IMAD.WIDE R10, R229, 0x4, R4 ;  /* 0x00000004e50a7825 */ /* 0x002fe400078e0204 */
[----:B------:R-:W4:Y:S04]  /*84e70*/  LDL.LU R16, [R1+0x604] ;  /* 0x0006040001107983 */ /* 0x000f280000300800 */
[----:B------:R1:W-:Y:S04]  /*84e80*/  @P6 STG.E desc[UR4][R10.64], R14 ;  /* 0x0000000e0a006986 */ /* 0x0003e8000c101904 */
[----:B------:R-:W4:Y:S01]  /*84e90*/  LDL.LU R229, [R1+0xdf8] ;  /* 0x000df80001e57983 */ /* 0x000f220000300800 */
[----:B-1----:R-:W-:-:S05]  /*84ea0*/  IMAD.WIDE R10, R166, 0x4, R2 ;  /* 0x00000004a60a7825 */ /* 0x002fca00078e0202 */
[----:B------:R1:W-:Y:S01]  /*84eb0*/  @P0 STG.E desc[UR4][R10.64], R15 ;  /* 0x0000000f0a000986 */ /* 0x0003e2000c101904 */
[----:B------:R-:W-:Y:S01]  /*84ec0*/  LOP3.LUT P0, RZ, R20, 0x800000, RZ, 0xc0, !PT ;  /* 0x0080000014ff7812 */ /* 0x000fe2000780c0ff */
[----:B-1----:R-:W-:Y:S02]  /*84ed0*/  IMAD.WIDE R10, R166, 0x4, R4 ;  /* 0x00000004a60a7825 */ /* 0x002fe400078e0204 */
[----:B------:R-:W4:Y:S10]  /*84ee0*/  LDL.LU R166, [R1+0x135c] ;  /* 0x00135c0001a67983 */ /* 0x000f340000300800 */
[----:B------:R1:W-:Y:S01]  /*84ef0*/  @P0 STG.E desc[UR4][R10.64], R23 ;  /* 0x000000170a000986 */ /* 0x0003e2000c101904 */
[----:B------:R-:W-:-:S03]  /*84f00*/  LOP3.LUT P0, RZ, R20, 0x400000, RZ, 0xc0, !PT ;  /* 0x0040000014ff7812 */ /* 0x000fc6000780c0ff */
[----:B------:R-:W4:Y:S01]  /*84f10*/  LDL.LU R14, [R1+0xa08] ;  /* 0x000a0800010e7983 */ /* 0x000f220000300800 */
[----:B-1----:R-:W-:-:S03]  /*84f20*/  IMAD.WIDE R10, R228, 0x4, R2 ;  /* 0x00000004e40a7825 */ /* 0x002fc600078e0202 */
[----:B------:R-:W4:Y:S06]  /*84f30*/  LDL.LU R23, [R1+0x1f8] ;  /* 0x0001f80001177983 */ /* 0x000f2c0000300800 */
[----:B------:R1:W-:Y:S02]  /*84f40*/  @P0 STG.E desc[UR4][R10.64], R0 ;  /* 0x000000000a000986 */ /* 0x0003e4000c101904 */
[----:B-1----:R-:W-:Y:S02]  /*84f50*/  IMAD.WIDE R10, R228, 0x4, R4 ;  /* 0x00000004e40a7825 */ /* 0x002fe400078e0204 */
[----:B------:R-:W4:Y:S04]  /*84f60*/  LDL.LU R228, [R1+0x1360] ;  /* 0x0013600001e47983 */ /* 0x000f280000300800 */
[----:B------:R-:W4:Y:S04]  /*84f70*/  LDL.LU R15, [R1+0x608] ;  /* 0x00060800010f7983 */ /* 0x000f280000300800 */
[----:B---3--:R1:W-:Y:S04]  /*84f80*/  @P1 STG.E desc[UR4][R10.64], R22 ;  /* 0x000000160a001986 */ /* 0x0083e8000c101904 */
[----:B-1----:R-:W3:Y:S01]  /*84f90*/  LDL.LU R22, [R1+0xdfc] ;  /* 0x000dfc0001167983 */ /* 0x002ee20000300800 */
[----:B------:R-:W-:-:S02]  /*84fa0*/  LOP3.LUT P2, RZ, R20, 0x20000, RZ, 0xc0, !PT ;  /* 0x0002000014ff7812 */ /* 0x000fc4000784c0ff */
[C---:B------:R-:W-:Y:S02]  /*84fb0*/  LOP3.LUT P3, RZ, R20.reuse, 0x40000, RZ, 0xc0, !PT ;  /* 0x0004000014ff7812 */ /* 0x040fe4000786c0ff */
[----:B------:R-:W-:Y:S01]  /*84fc0*/  LOP3.LUT P4, RZ, R20, 0x80000, RZ, 0xc0, !PT ;  /* 0x0008000014ff7812 */ /* 0x000fe2000788c0ff */
[----:B--2---:R-:W-:-:S04]  /*84fd0*/  IMAD.WIDE R12, R165, 0x4, R2 ;  /* 0x00000004a50c7825 */ /* 0x004fc800078e0202 */
[----:B------:R-:W-:Y:S02]  /*84fe0*/  IMAD.WIDE R10, R165, 0x4, R4 ;  /* 0x00000004a50a7825 */ /* 0x000fe400078e0204 */
[----:B------:R-:W2:Y:S01]  /*84ff0*/  LDL.LU R165, [R1+0xa0c] ;  /* 0x000a0c0001a57983 */ /* 0x000ea20000300800 */
[----:B------:R-:W-:-:S03]  /*85000*/  LOP3.LUT P6, RZ, R6, 0x20, RZ, 0xc0, !PT ;  /* 0x0000002006ff7812 */ /* 0x000fc600078cc0ff */
[----:B------:R1:W-:Y:S01]  /*85010*/  @P2 STG.E desc[UR4][R12.64], R164 ;  /* 0x000000a40c002986 */ /* 0x0003e2000c101904 */
[----:B------:R-:W-:Y:S02]  /*85020*/  IADD3 R6, R7, 0x106, RZ ;  /* 0x0000010607067810 */ /* 0x000fe40007ffe0ff */
[C---:B------:R-:W-:Y:S02]  /*85030*/  LOP3.LUT P5, RZ, R20.reuse, 0x100000, RZ, 0xc0, !PT ;  /* 0x0010000014ff7812 */ /* 0x040fe400078ac0ff */
[----:B------:R-:W-:Y:S01]  /*85040*/  LOP3.LUT P0, RZ, R20, 0x200000, RZ, 0xc0, !PT ;  /* 0x0020000014ff7812 */ /* 0x000fe2000780c0ff */
[----:B-1----:R-:W2:Y:S01]  /*85050*/  LDL.LU R164, [R1+0x1364] ;  /* 0x0013640001a47983 */ /* 0x002ea20000300800 */
[----:B------:R-:W-:Y:S02]  /*85060*/  IMAD.WIDE R12, R167, 0x4, R2 ;  /* 0x00000004a70c7825 */ /* 0x000fe400078e0202 */
[----:B------:R-:W-:Y:S01]  /*85070*/  ISETP.LT.AND P0, PT, R9, UR6, !P0 ;  /* 0x0000000609007c0c */ /* 0x000fe2000c701270 */
[----:B----4-:R1:W-:Y:S01]  /*85080*/  @P3 STG.E desc[UR4][R10.64], R16 ;  /* 0x000000100a003986 */ /* 0x0103e2000c101904 */
[----:B------:R-:W-:Y:S01]  /*85090*/  ISETP.GE.AND P3, PT, R6, UR8, PT ;  /* 0x0000000806007c0c */ /* 0x000fe2000bf66270 */
[----:B------:R-:W-:Y:S01]  /*850a0*/  VIADD R0, R7, 0x1e8 ;  /* 0x000001e807007836 */ /* 0x000fe20000000000 */
[----:B------:R-:W-:Y:S01]  /*850b0*/  ULDC UR8, c[0x0][0x22c] ;  /* 0x00008b0000087ab9 */ /* 0x000fe20000000800 */
[----:B------:R4:W-:Y:S04]  /*850c0*/  @P4 STG.E desc[UR4][R12.64], R229 ;  /* 0x000000e50c004986 */ /* 0x0009e8000c101904 */
[----:B-1----:R-:W2:Y:S01]  /*850d0*/  LDL.LU R16, [R1+0x1fc] ;  /* 0x0001fc0001107983 */ /* 0x002ea20000300800 */
[----:B------:R-:W-:Y:S01]  /*850e0*/  ISETP.LT.AND P4, PT, R8, UR6, !P3 ;  /* 0x0000000608007c0c */ /* 0x000fe2000df81270 */
[----:B------:R-:W-:-:S02]  /*850f0*/  IMAD.WIDE R10, R167, 0x4, R4 ;  /* 0x00000004a70a7825 */ /* 0x000fc400078e0204 */
[----:B----4-:R-:W4:Y:S04]  /*85100*/  LDL.LU R229, [R1+0x60c] ;  /* 0x00060c0001e57983 */ /* 0x010f280000300800 */
[----:B------:R-:W4:Y:S01]  /*85110*/  LDL.LU R167, [R1+0x1368] ;  /* 0x0013680001a77983 */ /* 0x000f220000300800 */
[----:B------:R-:W-:-:S03]  /*85120*/  IMAD.WIDE R12, R166, 0x4, R2 ;  /* 0x00000004a60c7825 */ /* 0x000fc600078e0202 */
[----:B------:R1:W-:Y:S04]  /*85130*/  @P5 STG.E desc[UR4][R10.64], R14 ;  /* 0x0000000e0a005986 */ /* 0x0003e8000c101904 */
[----:B------:R1:W-:Y:S02]  /*85140*/  @P6 STG.E desc[UR4][R12.64], R23 ;  /* 0x000000170c006986 */ /* 0x0003e4000c101904 */
[----:B-1----:R-:W-:Y:S02]  /*85150*/  IMAD.WIDE R10, R166, 0x4, R4 ;  /* 0x00000004a60a7825 */ /* 0x002fe400078e0204 */
[----:B------:R-:W4:Y:S04]  /*85160*/  LDL.LU R23, [R1+0xe50] ;  /* 0x000e500001177983 */ /* 0x000f280000300800 */
[----:B------:R-:W4:Y:S01]  /*85170*/  LDL.LU R166, [R1+0x136c] ;  /* 0x00136c0001a67983 */ /* 0x000f220000300800 */
[----:B------:R-:W-:-:S03]  /*85180*/  IMAD.WIDE R12, R228, 0x4, R2 ;  /* 0x00000004e40c7825 */ /* 0x000fc600078e0202 */
[----:B------:R1:W-:Y:S02]  /*85190*/  @P0 STG.E desc[UR4][R10.64], R15 ;  /* 0x0000000f0a000986 */ /* 0x0003e4000c101904 */
[----:B-1----:R-:W-:Y:S02]  /*851a0*/  IMAD.WIDE R10, R228, 0x4, R4 ;  /* 0x00000004e40a7825 */ /* 0x002fe400078e0204 */
[----:B---3--:R1:W-:Y:S04]  /*851b0*/  @P4 STG.E desc[UR4][R12.64], R22 ;  /* 0x000000160c004986 */ /* 0x0083e8000c101904 */
[----:B-1----:R-:W3:Y:S04]  /*851c0*/  LDL.LU R22, [R1+0x610] ;  /* 0x0006100001167983 */ /* 0x002ee80000300800 */
[----:B------:R-:W3:Y:S01]  /*851d0*/  LDL.LU R228, [R1+0x210] ;  /* 0x0002100001e47983 */ /* 0x000ee20000300800 */
[----:B------:R-:W-:Y:S01]  /*851e0*/  ISETP.GE.AND P1, PT, R0, UR7, PT ;  /* 0x0000000700007c0c */ /* 0x000fe2000bf26270 */
[----:B------:R-:W-:Y:S01]  /*851f0*/  VIADD R0, R7, 0x1e9 ;  /* 0x000001e907007836 */ /* 0x000fe20000000000 */
[----:B------:R-:W-:-:S04]  /*85200*/  ISETP.LT.AND P3, PT, R9, UR6, !P3 ;  /* 0x0000000609007c0c */ /* 0x000fc8000df61270 */
[----:B------:R-:W-:Y:S01]  /*85210*/  ISETP.GE.AND P2, PT, R0, UR7, PT ;  /* 0x0000000700007c0c */ /* 0x000fe2000bf46270 */
[----:B------:R-:W-:-:S05]  /*85220*/  VIADD R0, R7, 0x107 ;  /* 0x0000010707007836 */ /* 0x000fca0000000000 */
[----:B------:R-:W-:Y:S01]  /*85230*/  ISETP.GE.AND P5, PT, R0, UR8, PT ;  /* 0x0000000800007c0c */ /* 0x000fe2000bfa6270 */
[----:B------:R-:W-:Y:S01]  /*85240*/  VIADD R0, R7, 0x108 ;  /* 0x0000010807007836 */ /* 0x000fe20000000000 */
[----:B------:R-:W-:Y:S02]  /*85250*/  ULDC UR8, c[0x0][0x22c] ;  /* 0x00008b0000087ab9 */ /* 0x000fe40000000800 */
[----:B------:R-:W-:Y:S02]  /*85260*/  ISETP.LT.AND P6, PT, R8, UR6, !P5 ;  /* 0x0000000608007c0c */ /* 0x000fe4000efc1270 */
[----:B------:R-:W-:Y:S01]  /*85270*/  ISETP.LT.AND P5, PT, R9, UR6, !P5 ;  /* 0x0000000609007c0c */ /* 0x000fe2000efa1270 */
[----:B--2---:R1:W-:Y:S01]  /*85280*/  @P3 STG.E desc[UR4][R10.64], R165 ;  /* 0x000000a50a003986 */ /* 0x0043e2000c101904 */
[----:B------:R-:W-:Y:S01]  /*85290*/  IMAD.WIDE R12, R164, 0x4, R2 ;  /* 0x00000004a40c7825 */ /* 0x000fe200078e0202 */
[----:B------:R-:W-:Y:S01]  /*852a0*/  ISETP.GE.AND P0, PT, R0, UR8, PT ;  /* 0x0000000800007c0c */ /* 0x000fe2000bf06270 */
[----:B------:R-:W-:Y:S01]  /*852b0*/  ULDC UR8, c[0x0][0x22c] ;  /* 0x00008b0000087ab9 */ /* 0x000fe20000000800 */
[----:B------:R-:W-:Y:S01]  /*852c0*/  IADD3 R0, R7, 0x109, RZ ;  /* 0x0000010907007810 */ /* 0x000fe20007ffe0ff */
[----:B-1----:R-:W2:Y:S01]  /*852d0*/  LDL.LU R165, [R1+0x1370] ;  /* 0x0013700001a57983 */ /* 0x002ea20000300800 */
[----:B------:R-:W-:-:S03]  /*852e0*/  IMAD.WIDE R10, R164, 0x4, R4 ;  /* 0x00000004a40a7825 */ /* 0x000fc600078e0204 */
[----:B------:R-:W2:Y:S01]  /*852f0*/  LDL.LU R15, [R1+0x200] ;  /* 0x00020000010f7983 */ /* 0x000ea20000300800 */
[----:B------:R-:W-:-:S03]  /*85300*/  ISETP.LT.AND P4, PT, R8, UR6, !P0 ;  /* 0x0000000608007c0c */ /* 0x000fc6000c781270 */
[----:B------:R-:W2:Y:S01]  /*85310*/  LDL.LU R164, [R1+0xe54] ;  /* 0x000e540001a47983 */ /* 0x000ea20000300800 */
[----:B------:R-:W-:Y:S02]  /*85320*/  ISETP.GE.AND P3, PT, R0, UR8, PT ;  /* 0x0000000800007c0c */ /* 0x000fe4000bf66270 */
[----:B------:R-:W-:Y:S01]  /*85330*/  ISETP.LT.AND P0, PT, R9, UR6, !P0 ;  /* 0x0000000609007c0c */ /* 0x000fe2000c701270 */
[----:B------:R1:W-:Y:S01]  /*85340*/  @P6 STG.E desc[UR4][R12.64], R16 ;  /* 0x000000100c006986 */ /* 0x0003e2000c101904 */
[----:B------:R-:W-:Y:S01]  /*85350*/  ISETP.LT.AND P6, PT, R8, UR6, !P3 ;  /* 0x0000000608007c0c */ /* 0x000fe2000dfc1270 */
[----:B------:R-:W-:Y:S01]  /*85360*/  VIADD R0, R7, 0x10a ;  /* 0x0000010a07007836 */ /* 0x000fe20000000000 */
[----:B------:R-:W-:Y:S01]  /*85370*/  ULDC UR8, c[0x0][0x22c] ;  /* 0x00008b0000087ab9 */ /* 0x000fe20000000800 */
[----:B----4-:R4:W-:Y:S01]  /*85380*/  @P5 STG.E desc[UR4][R10.64], R229 ;  /* 0x000000e50a005986 */ /* 0x0109e2000c101904 */
[----:B-1----:R-:W-:-:S03]  /*85390*/  IMAD.WIDE R12, R167, 0x4, R2 ;  /* 0x00000004a70c7825 */ /* 0x002fc600078e0202 */
[----:B----4-:R-:W4:Y:S04]  /*853a0*/  LDL.LU R229, [R1+0x1374] ;  /* 0x0013740001e57983 */ /* 0x010f280000300800 */
[----:B------:R-:W4:Y:S01]  /*853b0*/  LDL.LU R16, [R1+0x614] ;  /* 0x0006140001107983 */ /* 0x000f220000300800 */
[----:B------:R-:W-:-:S03]  /*853c0*/  IMAD.WIDE R10, R167, 0x4, R4 ;  /* 0x00000004a70a7825 */ /* 0x000fc600078e0204 */
[----:B------:R1:W-:Y:S04]  /*853d0*/  @P4 STG.E desc[UR4][R12.64], R23 ;  /* 0x000000170c004986 */ /* 0x0003e8000c101904 */
[----:B-1----:R-:W4:Y:S01]  /*853e0*/  LDL.LU R23, [R1+0x214] ;  /* 0x0002140001177983 */ /* 0x002f220000300800 */
[----:B------:R-:W-:-:S03]  /*853f0*/  IMAD.WIDE R12, R166, 0x4, R2 ;  /* 0x00000004a60c7825 */ /* 0x000fc600078e0202 */
[----:B------:R-:W4:Y:S04]  /*85400*/  LDL.LU R167, [R1+0x1378] ;  /* 0x0013780001a77983 */ /* 0x000f280000300800 */
[----:B---3--:R1:W-:Y:S04]  /*85410*/  @P0 STG.E desc[UR4][R10.64], R22 ;  /* 0x000000160a000986 */ /* 0x0083e8000c101904 */
[----:B------:R3:W-:Y:S04]  /*85420*/  @P6 STG.E desc[UR4][R12.64], R228 ;  /* 0x000000e40c006986 */ /* 0x0007e8000c101904 */
[----:B-1----:R-:W4:Y:S04]  /*85430*/  LDL.LU R22, [R1+0x204] ;  /* 0x0002040001167983 */ /* 0x002f280000300800 */
[----:B---3--:R-:W3:Y:S01]  /*85440*/  LDL.LU R228, [R1+0xe58] ;  /* 0x000e580001e47983 */ /* 0x008ee20000300800 */
[----:B------:R-:W-:-:S02]  /*85450*/  ISETP.GE.AND P5, PT, R0, UR8, PT ;  /* 0x0000000800007c0c */ /* 0x000fc4000bfa6270 */
[C---:B------:R-:W-:Y:S01]  /*85460*/  ISETP.LT.AND P3, PT, R9.reuse, UR6, !P3 ;  /* 0x0000000609007c0c */ /* 0x040fe2000df61270 */
[----:B------:R-:W-:Y:S01]  /*85470*/  IMAD.WIDE R10, R166, 0x4, R4 ;  /* 0x00000004a60a7825 */ /* 0x000fe200078e0204 */
[----:B------:R-:W-:Y:S01]  /*85480*/  ISETP.LT.AND P4, PT, R8, UR6, !P5 ;  /* 0x0000000608007c0c */ /* 0x000fe2000ef81270 */
[----:B------:R-:W3:Y:S01]  /*85490*/  LDL.LU R166, [R1+0x137c] ;  /* 0x00137c0001a67983 */ /* 0x000ee20000300800 */
[----:B------:R-:W-:Y:S01]  /*854a0*/  ISETP.LT.AND P5, PT, R9, UR6, !P5 ;  /* 0x0000000609007c0c */ /* 0x000fe2000efa1270 */
[----:B------:R-:W-:Y:S01]  /*854b0*/  VIADD R0, R7, 0x10b ;  /* 0x0000010b07007836 */ /* 0x000fe20000000000 */
[----:B------:R-:W-:Y:S01]  /*854c0*/  ULDC UR8, c[0x0][0x22c] ;  /* 0x00008b0000087ab9 */ /* 0x000fe20000000800 */
[----:B------:R-:W3:Y:S03]  /*854d0*/  LDL.LU R14, [R1+0x618] ;  /* 0x00061800010e7983 */ /* 0x000ee60000300800 */
[----:B------:R-:W-:Y:S01]  /*854e0*/  ISETP.GE.AND P0, PT, R0, UR8, PT ;  /* 0x0000000800007c0c */ /* 0x000fe2000bf06270 */
[----:B------:R-:W-:Y:S01]  /*854f0*/  ULDC UR8, c[0x0][0x22c] ;  /* 0x00008b0000087ab9 */ /* 0x000fe20000000800 */
[----:B--2---:R-:W-:Y:S01]  /*85500*/  IMAD.WIDE R12, R165, 0x4, R2 ;  /* 0x00000004a50c7825 */ /* 0x004fe200078e0202 */
[----:B------:R-:W-:Y:S01]  /*85510*/  IADD3 R0, R7, 0x10c, RZ ;  /* 0x0000010c07007810 */ /* 0x000fe20007ffe0ff */
[----:B------:R1:W-:Y:S04]  /*85520*/  @P3 STG.E desc[UR4][R10.64], R15 ;  /* 0x0000000f0a003986 */ /* 0x0003e8000c101904 */
[----:B------:R2:W-:Y:S01]  /*85530*/  @P4 STG.E desc[UR4][R12.64], R164 ;  /* 0x000000a40c004986 */ /* 0x0005e2000c101904 */
[----:B------:R-:W-:-:S02]  /*85540*/  ISETP.LT.AND P6, PT, R8, UR6, !P0 ;  /* 0x0000000608007c0c */ /* 0x000fc4000c7c1270 */
[----:B------:R-:W-:Y:S01]  /*85550*/  ISETP.GE.AND P3, PT, R0, UR8, PT ;  /* 0x0000000800007c0c */ /* 0x000fe2000bf66270 */
[----:B-1----:R-:W-:Y:S01]  /*85560*/  IMAD.WIDE R10, R165, 0x4, R4 ;  /* 0x00000004a50a7825 */ /* 0x002fe200078e0204 */
[----:B--2---:R-:W2:Y:S01]  /*85570*/  LDL.LU R164, [R1+0x218] ;  /* 0x0002180001a47983 */ /* 0x004ea20000300800 */
[----:B------:R-:W-:Y:S02]  /*85580*/  ISETP.LT.AND P0, PT, R9, UR6, !P0 ;  /* 0x0000000609007c0c */ /* 0x000fe4000c701270 */
[----:B----4-:R-:W-:Y:S01]  /*85590*/  IMAD.WIDE R12, R229, 0x4, R2 ;  /* 0x00000004e50c7825 */ /* 0x010fe200078e0202 */
[----:B------:R-:W4:Y:S01]  /*855a0*/  LDL.LU R165, [R1+0x1380] ;  /* 0x0013800001a57983 */ /* 0x000f220000300800 */
[----:B------:R-:W-:-:S03]  /*855b0*/  ULDC UR8, c[0x0][0x22c] ;  /* 0x00008b0000087ab9 */ /* 0x000fc60000000800 */
[----:B------:R1:W-:Y:S04]  /*855c0*/  @P5 STG.E desc[UR4][R10.64], R16 ;  /* 0x000000100a005986 */ /* 0x0003e8000c101904 */
[----:B------:R-:W4:Y:S01]  /*855d0*/  LDL.LU R15, [R1+0x208] ;  /* 0x00020800010f7983 */ /* 0x000f220000300800 */
[----:B------:R-:W-:-:S03]  /*855e0*/  ISETP.LT.AND P4, PT, R8, UR6, !P3 ;  /* 0x0000000608007c0c */ /* 0x000fc6000df81270 */
[----:B-1----:R-:W4:Y:S01]  /*855f0*/  LDL.LU R16, [R1+0xe5c] ;  /* 0x000e5c0001107983 */ /* 0x002f220000300800 */
[----:B------:R-:W-:-:S03]  /*85600*/  IMAD.WIDE R10, R229, 0x4, R4 ;  /* 0x00000004e50a7825 */ /* 0x000fc600078e0204 */
[----:B------:R-:W4:Y:S04]  /*85610*/  LDL.LU R229, [R1+0x61c] ;  /* 0x00061c0001e57983 */ /* 0x000f280000300800 */
[----:B------:R1:W-:Y:S04]  /*85620*/  @P6 STG.E desc[UR4][R12.64], R23 ;  /* 0x000000170c006986 */ /* 0x0003e8000c101904 */
[----:B-1----:R-:W4:Y:S01]  /*85630*/  LDL.LU R23, [R1+0x1384] ;  /* 0x0013840001177983 */ /* 0x002f220000300800 */
[----:B------:R-:W-:-:S03]  /*85640*/  IMAD.WIDE R12, R167, 0x4, R2 ;  /* 0x00000004a70c7825 */ /* 0x000fc600078e0202 */
[----:B------:R1:W-:Y:S04]  /*85650*/  @P0 STG.E desc[UR4][R10.64], R22 ;  /* 0x000000160a000986 */ /* 0x0003e8000c101904 */
[----:B---3--:R3:W-:Y:S04]  /*85660*/  @P4 STG.E desc[UR4][R12.64], R228 ;  /* 0x000000e40c004986 */ /* 0x0087e8000c101904 */
[----:B-1----:R-:W4:Y:S04]  /*85670*/  LDL.LU R22, [R1+0x21c] ;  /* 0x00021c0001167983 */ /* 0x002f280000300800 */
[----:B---3--:R-:W3:Y:S01]  /*85680*/  LDL.LU R228, [R1+0x20c] ;  /* 0x00020c0001e47983 */ /* 0x008ee20000300800 */
[----:B------:R-:W-:Y:S01]  /*85690*/  VIADD R0, R7, 0x10d ;  /* 0x0000010d07007836 */ /* 0x000fe20000000000 */
[----:B------:R-:W-:-:S04]  /*856a0*/  ISETP.LT.AND P3, PT, R9, UR6, !P3 ;  /* 0x0000000609007c0c */ /* 0x000fc8000df61270 */
[----:B------:R-:W-:Y:S01]  /*856b0*/  ISETP.GE.AND P5, PT, R0, UR8, PT ;  /* 0x0000000800007c0c */ /* 0x000fe2000bfa6270 */
[----:B------:R-:W-:Y:S01]  /*856c0*/  VIADD R0, R7, 0x10e ;  /* 0x0000010e07007836 */ /* 0x000fe20000000000 */
[----:B------:R-:W-:Y:S02]  /*856d0*/  ULDC UR8, c[0x0][0x22c] ;  /* 0x00008b0000087ab9 */ /* 0x000fe40000000800 */
[----:B------:R-:W-:Y:S02]  /*856e0*/  ISETP.LT.AND P6, PT, R8, UR6, !P5 ;  /* 0x0000000608007c0c */ /* 0x000fe4000efc1270 */
[----:B------:R-:W-:Y:S01]  /*856f0*/  ISETP.GE.AND P0, PT, R0, UR8, PT ;  /* 0x0000000800007c0c */ /* 0x000fe2000bf06270 */
[----:B------:R-:W-:Y:S01]  /*85700*/  IMAD.WIDE R10, R167, 0x4, R4 ;  /* 0x00000004a70a7825 */ /* 0x000fe200078e0204 */
[C---:B------:R-:W-:Y:S01]  /*85710*/  ISETP.LT.AND P5, PT, R9.reuse, UR6, !P5 ;  /* 0x0000000609007c0c */ /* 0x040fe2000efa1270 */
[----:B------:R-:W3:Y:S01]  /*85720*/  LDL.LU R167, [R1+0x1388] ;  /* 0x0013880001a77983 */ /* 0x000ee20000300800 */
[----:B------:R-:W-:Y:S01]  /*85730*/  ISETP.LT.AND P4, PT, R8, UR6, !P0 ;  /* 0x0000000608007c0c */ /* 0x000fe2000c781270 */
[----:B------:R-:W-:Y:S01]  /*85740*/  IMAD.WIDE R12, R166, 0x4, R2 ;  /* 0x00000004a60c7825 */ /* 0x000fe200078e0202 */
[----:B------:R-:W-:Y:S01]  /*85750*/  ISETP.LT.AND P0, PT, R9, UR6, !P0 ;  /* 0x0000000609007c0c */ /* 0x000fe2000c701270 */
[----:B------:R1:W-:Y:S01]  /*85760*/  @P3 STG.E desc[UR4][R10.64], R14 ;  /* 0x0000000e0a003986 */ /* 0x0003e2000c101904 */
[----:B------:R-:W-:Y:S01]  /*85770*/  IADD3 R0, R7, 0x10f, RZ ;  /* 0x0000010f07007810 */ /* 0x000fe20007ffe0ff */
[----:B------:R-:W-:-:S02]  /*85780*/  ULDC UR8, c[0x0][0x22c] ;  /* 0x00008b0000087ab9 */ /* 0x000fc40000000800 */
[----:B--2---:R2:W-:Y:S01]  /*85790*/  @P6 STG.E desc[UR4][R12.64], R164 ;  /* 0x000000a40c006986 */ /* 0x0045e2000c101904 */
[----:B-1----:R-:W-:Y:S01]  /*857a0*/  IMAD.WIDE R10, R166, 0x4, R4 ;  /* 0x00000004a60a7825 */ /* 0x002fe200078e0204 */
[----:B------:R-:W-:Y:S01]  /*857b0*/  ISETP.GE.AND P3, PT, R0, UR8, PT ;  /* 0x0000000800007c0c */ /* 0x000fe2000bf66270 */
[----:B------:R-:W-:Y:S01]  /*857c0*/  ULDC UR8, c[0x0][0x22c] ;  /* 0x00008b0000087ab9 */ /* 0x000fe20000000800 */
[----:B--2---:R-:W2:Y:S04]  /*857d0*/  LDL.LU R164, [R1+0xe60] ;  /* 0x000e600001a47983 */ /* 0x004ea80000300800 */
[----:B------:R-:W2:Y:S01]  /*857e0*/  LDL.LU R166, [R1+0x138c] ;  /* 0x00138c0001a67983 */ /* 0x000ea20000300800 */
[----:B------:R-:W-:Y:S02]  /*857f0*/  ISETP.LT.AND P6, PT, R8, UR6, !P3 ;  /* 0x0000000608007c0c */ /* 0x000fe4000dfc1270 */
[----:B------:R-:W-:Y:S01]  /*85800*/  ISETP.LT.AND P3, PT, R9, UR6, !P3 ;  /* 0x0000000609007c0c */ /* 0x000fe2000df61270 */
[C---:B----4-:R-:W-:Y:S01]  /*85810*/  IMAD.WIDE R12, R165.reuse, 0x4, R2 ;  /* 0x00000004a50c7825 */ /* 0x050fe200078e0202 */
[----:B------:R1:W-:Y:S04]  /*85820*/  @P5 STG.E desc[UR4][R10.64], R15 ;  /* 0x0000000f0a005986 */ /* 0x0003e8000c101904 */
[----:B------:R4:W-:Y:S01]  /*85830*/  @P4 STG.E desc[UR4][R12.64], R16 ;  /* 0x000000100c004986 */ /* 0x0009e2000c101904 */
[----:B-1----:R-:W-:-:S03]  /*85840*/  IMAD.WIDE R10, R165, 0x4, R4 ;  /* 0x00000004a50a7825 */ /* 0x002fc600078e0204 */
[----:B----4-:R-:W4:Y:S04]  /*85850*/  LDL.LU R16, [R1+0xa20] ;  /* 0x000a200001107983 */ /* 0x010f280000300800 */
[----:B------:R-:W4:Y:S04]  /*85860*/  LDL.LU R165, [R1+0x620] ;  /* 0x0006200001a57983 */ /* 0x000f280000300800 */
[----:B------:R1:W-:Y:S04]  /*85870*/  @P0 STG.E desc[UR4][R10.64], R229 ;  /* 0x000000e50a000986 */ /* 0x0003e8000c101904 */
[----:B-1----:R-:W4:Y:S04]  /*85880*/  LDL.LU R229, [R1+0x1390] ;  /* 0x0013900001e57983 */ /* 0x002f280000300800 */
[----:B------:R-:W4:Y:S01]  /*85890*/  LDL.LU R15, [R1+0xa10] ;  /* 0x000a1000010f7983 */ /* 0x000f220000300800 */
[----:B------:R-:W-:-:S04]  /*858a0*/  IMAD.WIDE R12, R23, 0x4, R2 ;  /* 0x00000004170c7825 */ /* 0x000fc800078e0202 */
[----:B------:R-:W-:Y:S02]  /*858b0*/  IMAD.WIDE R10, R23, 0x4, R4 ;  /* 0x00000004170a7825 */ /* 0x000fe400078e0204 */
[----:B------:R-:W4:Y:S04]  /*858c0*/  LDL.LU R23, [R1+0xe64] ;  /* 0x000e640001177983 */ /* 0x000f280000300800 */
[----:B------:R-:W-:Y:S04]  /*858d0*/  @P6 STG.E desc[UR4][R12.64], R22 ;  /* 0x000000160c006986 */ /* 0x000fe8000c101904 */
[----:B---3--:R1:W-:Y:S04]  /*858e0*/  @P3 STG.E desc[UR4][R10.64], R228 ;  /* 0x000000e40a003986 */ /* 0x0083e8000c101904 */
[----:B-1----:R-:W3:Y:S04]  /*858f0*/  LDL.LU R228, [R1+0x1394] ;  /* 0x0013940001e47983 */ /* 0x002ee80000300800 */
[----:B------:R-:W3:Y:S01]  /*85900*/  LDL.LU R22, [R1+0xa24] ;  /* 0x000a240001167983 */ /* 0x000ee20000300800 */
[----:B------:R-:W-:-:S05]  /*85910*/  VIADD R0, R7, 0x110 ;  /* 0x0000011007007836 */ /* 0x000fca0000000000 */
[----:B------:R-:W-:Y:S01]  /*85920*/  ISETP.GE.AND P5, PT, R0, UR8, PT ;  /* 0x0000000800007c0c */ /* 0x000fe2000bfa6270 */
[----:B------:R-:W-:Y:S01]  /*85930*/  VIADD R0, R7, 0x111 ;  /* 0x0000011107007836 */ /* 0x000fe20000000000 */
[----:B------:R-:W-:Y:S02]  /*85940*/  ULDC UR8, c[0x0][0x22c] ;  /* 0x00008b0000087ab9 */ /* 0x000fe40000000800 */
[----:B------:R-:W-:Y:S02]  /*85950*/  ISETP.LT.AND P4, PT, R8, UR6, !P5 ;  /* 0x0000000608007c0c */ /* 0x000fe4000ef81270 */
[----:B------:R-:W-:Y:S01]  /*85960*/  ISETP.GE.AND P0, PT, R0, UR8, PT ;  /* 0x0000000800007c0c */ /* 0x000fe2000bf06270 */
[----:B------:R-:W-:Y:S01]  /*85970*/  IMAD.WIDE R12, R167, 0x4, R2 ;  /* 0x00000004a70c7825 */ /* 0x000fe200078e0202 */
[----:B------:R-:W-:Y:S01]  /*85980*/  ISETP.LT.AND P5, PT, R9, UR6, !P5 ;  /* 0x0000000609007c0c */ /* 0x000fe2000efa1270 */
[----:B------:R-:W-:Y:S01]  /*85990*/  ULDC UR8, c[0x0][0x22c] ;  /* 0x00008b0000087ab9 */ /* 0x000fe20000000800 */
[----:B------:R-:W-:-:S02]  /*859a0*/  ISETP.LT.AND P6, PT, R8, UR6, !P0 ;  /* 0x0000000608007c0c */ /* 0x000fc4000c7c1270 */
[----:B------:R-:W-:Y:S01]  /*859b0*/  IADD3 R0, R7, 0x112, RZ ;  /* 0x0000011207007810 */ /* 0x000fe20007ffe0ff */
[----:B------:R-:W-:-:S03]  /*859c0*/  IMAD.WIDE R10, R167, 0x4, R4 ;  /* 0x00000004a70a7825 */ /* 0x000fc600078e0204 */
[----:B------:R-:W-:Y:S01]  /*859d0*/  ISETP.GE.AND P3, PT, R0, UR8, PT ;  /* 0x0000000800007c0c */ /* 0x000fe2000bf66270 */
[----:B--2---:R1:W-:Y:S01]  /*859e0*/  @P4 STG.E desc[UR4][R12.64], R164 ;  /* 0x000000a40c004986 */ /* 0x0043e2000c101904 */
[----:B------:R-:W-:Y:S01]  /*859f0*/  ISETP.LT.AND P0, PT, R9, UR6, !P0 ;  /* 0x0000000609007c0c */ /* 0x000fe2000c701270 */
[----:B------:R-:W-:Y:S01]  /*85a00*/  VIADD R0, R7, 0x113 ;  /* 0x0000011307007836 */ /* 0x000fe20000000000 */
[----:B------:R-:W-:Y:S01]  /*85a10*/  ISETP.LT.AND P4, PT, R8, UR6, !P3 ;  /* 0x0000000608007c0c */ /* 0x000fe2000df81270 */
[----:B------:R-:W-:Y:S01]  /*85a20*/  ULDC UR8, c[0x0][0x22c] ;  /* 0x00008b0000087ab9 */ /* 0x000fe20000000800 */
[----:B-1----:R-:W2:Y:S01]  /*85a30*/  LDL.LU R164, [R1+0x624] ;  /* 0x0006240001a47983 */ /* 0x002ea20000300800 */
[----:B------:R-:W-:-:S03]  /*85a40*/  IMAD.WIDE R12, R166, 0x4, R2 ;  /* 0x00000004a60c7825 */ /* 0x000fc600078e0202 */
[----:B------:R-:W2:Y:S01]  /*85a50*/  LDL.LU R167, [R1+0x1398] ;  /* 0x0013980001a77983 */ /* 0x000ea20000300800 */
[----:B------:R-:W-:-:S03]  /*85a60*/  ISETP.LT.AND P3, PT, R9, UR6, !P3 ;  /* 0x0000000609007c0c */ /* 0x000fc6000df61270 */
[----:B----4-:R1:W-:Y:S04]  /*85a70*/  @P5 STG.E desc[UR4][R10.64], R16 ;  /* 0x000000100a005986 */ /* 0x0103e8000c101904 */
[----:B------:R4:W-:Y:S04]  /*85a80*/  @P6 STG.E desc[UR4][R12.64], R165 ;  /* 0x000000a50c006986 */ /* 0x0009e8000c101904 */
[----:B-1----:R-:W2:Y:S04]  /*85a90*/  LDL.LU R16, [R1+0xa14] ;  /* 0x000a140001107983 */ /* 0x002ea80000300800 */
[----:B----4-:R-:W4:Y:S01]  /*85aa0*/  LDL.LU R165, [R1+0xe68] ;  /* 0x000e680001a57983 */ /* 0x010f220000300800 */
[----:B------:R-:W-:-:S03]  /*85ab0*/  IMAD.WIDE R10, R166, 0x4, R4 ;  /* 0x00000004a60a7825 */ /* 0x000fc600078e0204 */
[----:B------:R-:W4:Y:S01]  /*85ac0*/  LDL.LU R166, [R1+0x139c] ;  /* 0x00139c0001a67983 */ /* 0x000f220000300800 */
[----:B------:R-:W-:-:S03]  /*85ad0*/  IMAD.WIDE R12, R229, 0x4, R2 ;  /* 0x00000004e50c7825 */ /* 0x000fc600078e0202 */
[----:B------:R1:W-:Y:S04]  /*85ae0*/  @P0 STG.E desc[UR4][R10.64], R15 ;  /* 0x0000000f0a000986 */ /* 0x0003e8000c101904 */
[----:B------:R-:W4:Y:S04]  /*85af0*/  LDL.LU R14, [R1+0xa28] ;  /* 0x000a2800010e7983 */ /* 0x000f280000300800 */
[----:B------:R1:W-:Y:S02]  /*85b00*/  @P4 STG.E desc[UR4][R12.64], R23 ;  /* 0x000000170c004986 */ /* 0x0003e4000c101904 */
[----:B-1----:R-:W-:-:S02]  /*85b10*/  IMAD.WIDE R10, R229, 0x4, R4 ;  /* 0x00000004e50a7825 */ /* 0x002fc400078e0204 */
[----:B------:R-:W4:Y:S04]  /*85b20*/  LDL.LU R23, [R1+0x628] ;  /* 0x0006280001177983 */ /* 0x000f280000300800 */
[----:B------:R-:W4:Y:S04]  /*85b30*/  LDL.LU R229, [R1+0x13a0] ;  /* 0x0013a00001e57983 */ /* 0x000f280000300800 */
[----:B------:R-:W4:Y:S04]  /*85b40*/  LDL.LU R15, [R1+0xa18] ;  /* 0x000a1800010f7983 */ /* 0x000f280000300800 */
[----:B---3--:R1:W-:Y:S04]  /*85b50*/  @P3 STG.E desc[UR4][R10.64], R22 ;  /* 0x000000160a003986 */ /* 0x0083e8000c101904 */
[----:B-1----:R-:W3:Y:S01]  /*85b60*/  LDL.LU R22, [R1+0xe6c] ;  /* 0x000e6c0001167983 */ /* 0x002ee20000300800 */
[----:B------:R-:W-:Y:S01]  /*85b70*/  ISETP.GE.AND P5, PT, R0, UR8, PT ;  /* 0x0000000800007c0c */ /* 0x000fe2000bfa6270 */
[----:B------:R-:W-:Y:S01]  /*85b80*/  VIADD R0, R7, 0x114 ;  /* 0x0000011407007836 */ /* 0x000fe20000000000 */
[----:B------:R-:W-:-:S02]  /*85b90*/  ULDC UR8, c[0x0][0x22c] ;  /* 0x00008b0000087ab9 */ /* 0x000fc40000000800 */
[----:B------:R-:W-:Y:S02]  /*85ba0*/  ISETP.LT.AND P6, PT, R8, UR6, !P5 ;  /* 0x0000000608007c0c */ /* 0x000fe4000efc1270 */
[----:B------:R-:W-:Y:S01]  /*85bb0*/  ISETP.GE.AND P0, PT, R0, UR8, PT ;  /* 0x0000000800007c0c */ /* 0x000fe2000bf06270 */
[----:B------:R-:W-:Y:S01]  /*85bc0*/  IMAD.WIDE R12, R228, 0x4, R2 ;  /* 0x00000004e40c7825 */ /* 0x000fe200078e0202 */
[----:B------:R-:W-:Y:S01]  /*85bd0*/  ISETP.LT.AND P5, PT, R9, UR6, !P5 ;  /* 0x0000000609007c0c */ /* 0x000fe2000efa1270 */
[----:B------:R-:W-:Y:S01]  /*85be0*/  ULDC UR8, c[0x0][0x22c] ;  /* 0x00008b0000087ab9 */ /* 0x000fe20000000800 */
[----:B------:R-:W-:Y:S01]  /*85bf0*/  ISETP.LT.AND P4, PT, R8, UR6, !P0 ;  /* 0x0000000608007c0c */ /* 0x000fe2000c781270 */
[----:B------:R-:W-:Y:S01]  /*85c00*/  IMAD.WIDE R10, R228, 0x4, R4 ;  /* 0x00000004e40a7825 */ /* 0x000fe200078e0204 */
[C---:B------:R-:W-:Y:S01]  /*85c10*/  IADD3 R0, R7.reuse, 0x115, RZ ;  /* 0x0000011507007810 */ /* 0x040fe20007ffe0ff */
[----:B------:R-:W3:Y:S03]  /*85c20*/  LDL.LU R228, [R1+0xa2c] ;  /* 0x000a2c0001e47983 */ /* 0x000ee60000300800 */
[----:B------:R-:W-:Y:S01]  /*85c30*/  ISETP.GE.AND P3, PT, R0, UR8, PT ;  /* 0x0000000800007c0c */ /* 0x000fe2000bf66270 */
[----:B------:R-:W-:Y:S01]  /*85c40*/  VIADD R0, R7, 0x116 ;  /* 0x0000011607007836 */ /* 0x000fe20000000000 */
[----:B------:R-:W-:Y:S01]  /*85c50*/  ISETP.LT.AND P0, PT, R9, UR6, !P0 ;  /* 0x0000000609007c0c */ /* 0x000fe2000c701270 */
[----:B------:R-:W-:Y:S01]  /*85c60*/  ULDC UR8, c[0x0][0x22c] ;  /* 0x00008b0000087ab9 */ /* 0x000fe20000000800 */
[----:B--2---:R1:W-:Y:S01]  /*85c70*/  @P6 STG.E desc[UR4][R12.64], R164 ;  /* 0x000000a40c006986 */ /* 0x0043e2000c101904 */
[----:B------:R-:W-:-:S02]  /*85c80*/  ISETP.LT.AND P6, PT, R8, UR6, !P3 ;  /* 0x0000000608007c0c */ /* 0x000fc4000dfc1270 */
[----:B------:R-:W-:Y:S01]  /*85c90*/  ISETP.LT.AND P3, PT, R9, UR6, !P3 ;  /* 0x0000000609007c0c */ /* 0x000fe2000df61270 */
[----:B-1----:R-:W2:Y:S01]  /*85ca0*/  LDL.LU R164, [R1+0x13a4] ;  /* 0x0013a40001a47983 */ /* 0x002ea20000300800 */
[----:B------:R-:W-:-:S03]  /*85cb0*/  IMAD.WIDE R12, R167, 0x4, R2 ;  /* 0x00000004a70c7825 */ /* 0x000fc600078e0202 */
[----:B------:R1:W-:Y:S01]  /*85cc0*/  @P5 STG.E desc[UR4][R10.64], R16 ;  /* 0x000000100a005986 */ /* 0x0003e2000c101904 */
[----:B------:R-:W-:-:S03]  /*85cd0*/  ISETP.GE.AND P5, PT, R0, UR8, PT ;  /* 0x0000000800007c0c */ /* 0x000fc6000bfa6270 */
[----:B----4-:R4:W-:Y:S01]  /*85ce0*/  @P4 STG.E desc[UR4][R12.64], R165 ;  /* 0x000000a50c004986 */ /* 0x0109e2000c101904 */
[----:B------:R-:W-:-:S03]  /*85cf0*/  ISETP.LT.AND P4, PT, R8, UR6, !P5 ;  /* 0x0000000608007c0c */ /* 0x000fc6000ef81270 */
[----:B-1----:R-:W2:Y:S01]  /*85d00*/  LDL.LU R16, [R1+0x62c] ;  /* 0x00062c0001107983 */ /* 0x002ea20000300800 */
[----:B------:R-:W-:Y:S01]  /*85d10*/  IMAD.WIDE R10, R167, 0x4, R4 ;  /* 0x00000004a70a7825 */ /* 0x000fe200078e0204 */
[----:B------:R-:W-:Y:S02]  /*85d20*/  ULDC UR8, c[0x0][0x22c] ;  /* 0x00008b0000087ab9 */ /* 0x000fe40000000800 */
[----:B----4-:R-:W4:Y:S01]  /*85d30*/  LDL.LU R165, [R1+0xa1c] ;  /* 0x000a1c0001a57983 */ /* 0x010f220000300800 */
[----:B------:R-:W-:-:S03]  /*85d40*/  IMAD.WIDE R12, R166, 0x4, R2 ;  /* 0x00000004a60c7825 */ /* 0x000fc600078e0202 */
[----:B------:R-:W4:Y:S04]  /*85d50*/  LDL.LU R167, [R1+0x13a8] ;  /* 0x0013a80001a77983 */ /* 0x000f280000300800 */
[----:B------:R1:W-:Y:S04]  /*85d60*/  @P0 STG.E desc[UR4][R10.64], R14 ;  /* 0x0000000e0a000986 */ /* 0x0003e8000c101904 */
[----:B------:R1:W-:Y:S02]  /*85d70*/  @P6 STG.E desc[UR4][R12.64], R23 ;  /* 0x000000170c006986 */ /* 0x0003e4000c101904 */
[----:B-1----:R-:W-:-:S05]  /*85d80*/  IMAD.WIDE R10, R166, 0x4, R4 ;  /* 0x00000004a60a7825 */ /* 0x002fca00078e0204 */
[----:B------:R1:W-:Y:S01]  /*85d90*/  @P3 STG.E desc[UR4][R10.64], R15 ;  /* 0x0000000f0a003986 */ /* 0x0003e2000c101904 */
[----:B------:R-:W-:-:S03]  /*85da0*/  IMAD.WIDE R12, R229, 0x4, R2 ;  /* 0x00000004e50c7825 */ /* 0x000fc600078e0202 */
[----:B------:R-:W4:Y:S04]  /*85db0*/  LDL.LU R23, [R1+0xe70] ;  /* 0x000e700001177983 */ /* 0x000f280000300800 */
[----:B------:R-:W4:Y:S01]  /*85dc0*/  LDL.LU R166, [R1+0x13ac] ;  /* 0x0013ac0001a67983 */ /* 0x000f220000300800 */
[----:B-1----:R-:W-:-:S03]  /*85dd0*/  IMAD.WIDE R10, R229, 0x4, R4 ;  /* 0x00000004e50a7825 */ /* 0x002fc600078e0204 */
[----:B---3--:R1:W-:Y:S04]  /*85de0*/  @P4 STG.E desc[UR4][R12.64], R22 ;  /* 0x000000160c004986 */ /* 0x0083e8000c101904 */
[----:B-1----:R-:W3:Y:S04]  /*85df0*/  LDL.LU R22, [R1+0xa30] ;  /* 0x000a300001167983 */ /* 0x002ee80000300800 */
[----:B------:R-:W3:Y:S01]  /*85e00*/  LDL.LU R229, [R1+0x220] ;  /* 0x0002200001e57983 */ /* 0x000ee20000300800 */
[----:B------:R-:W-:Y:S01]  /*85e10*/  VIADD R0, R7, 0x117 ;  /* 0x0000011707007836 */ /* 0x000fe20000000000 */
[----:B------:R-:W-:-:S04]  /*85e20*/  ISETP.LT.AND P5, PT, R9, UR6, !P5 ;  /* 0x0000000609007c0c */ /* 0x000fc8000efa1270 */
[----:B------:R-:W-:Y:S01]  /*85e30*/  ISETP.GE.AND P0, PT, R0, UR8, PT ;  /* 0x0000000800007c0c */ /* 0x000fe2000bf06270 */
[----:B------:R-:W-:-:S03]  /*85e40*/  ULDC UR8, c[0x0][0x22c] ;  /* 0x00008b0000087ab9 */ /* 0x000fc60000000800 */
[----:B------:R-:W-:Y:S02]  /*85e50*/  ISETP.LT.AND P6, PT, R8, UR6, !P0 ;  /* 0x0000000608007c0c */ /* 0x000fe4000c7c1270 */
[----:B------:R-:W-:Y:S02]  /*85e60*/  ISETP.LT.AND P0, PT, R9, UR6, !P0 ;  /* 0x0000000609007c0c */ /* 0x000fe4000c701270 */
[----:B------:R-:W-:Y:S01]  /*85e70*/  IADD3 R0, R7, 0x118, RZ ;  /* 0x0000011807007810 */ /* 0x000fe20007ffe0ff */
[----:B------:R1:W-:Y:S03]  /*85e80*/  @P5 STG.E desc[UR4][R10.64], R228 ;  /* 0x000000e40a005986 */ /* 0x0003e6000c101904 */
[----:B------:R-:W-:Y:S01]  /*85e90*/  ISETP.GE.AND P3, PT, R0, UR8, PT ;  /* 0x0000000800007c0c */ /* 0x000fe2000bf66270 */
[C---:B--2---:R-:W-:Y:S01]  /*85ea0*/  IMAD.WIDE R12, R164.reuse, 0x4, R2 ;  /* 0x00000004a40c7825 */ /* 0x044fe200078e0202 */
[----:B------:R-:W-:Y:S01]  /*85eb0*/  ULDC UR8, c[0x0][0x22c] ;  /* 0x00008b0000087ab9 */ /* 0x000fe20000000800 */
[----:B-1----:R-:W2:Y:S02]  /*85ec0*/  LDL.LU R228, [R1+0x13b0] ;  /* 0x0013b00001e47983 */ /* 0x002ea40000300800 */
[----:B------:R-:W-:-:S02]  /*85ed0*/  IMAD.WIDE R10, R164, 0x4, R4 ;  /* 0x00000004a40a7825 */ /* 0x000fc400078e0204 */
[----:B------:R-:W2:Y:S02]  /*85ee0*/  LDL.LU R15, [R1+0x630] ;  /* 0x00063000010f7983 */ /* 0x000ea40000300800 */
[----:B------:R-:W-:Y:S02]  /*85ef0*/  VIADD R0, R7, 0x119 ;  /* 0x0000011907007836 */ /* 0x000fe40000000000 */
[----:B------:R-:W2:Y:S01]  /*85f00*/  LDL.LU R164, [R1+0xe74] ;  /* 0x000e740001a47983 */ /* 0x000ea20000300800 */
[----:B------:R-:W-:Y:S02]  /*85f10*/  ISETP.LT.AND P4, PT, R8, UR6, !P3 ;  /* 0x0000000608007c0c */ /* 0x000fe4000df81270 */
[----:B------:R-:W-:Y:S02]  /*85f20*/  ISETP.GE.AND P5, PT, R0, UR8, PT ;  /* 0x0000000800007c0c */ /* 0x000fe4000bfa6270 */
[----:B------:R-:W-:Y:S01]  /*85f30*/  ISETP.LT.AND P3, PT, R9, UR6, !P3 ;  /* 0x0000000609007c0c */ /* 0x000fe2000df61270 */
[----:B------:R-:W-:Y:S01]  /*85f40*/  @P6 STG.E desc[UR4][R12.64], R16 ;  /* 0x000000100c006986 */ /* 0x000fe2000c101904 */
[----:B------:R-:W-:Y:S01]  /*85f50*/  VIADD R0, R7, 0x11a ;  /* 0x0000011a07007836 */ /* 0x000fe20000000000 */
[----:B------:R-:W-:-:S02]  /*85f60*/  ULDC UR8, c[0x0][0x22c] ;  /* 0x00008b0000087ab9 */ /* 0x000fc40000000800 */
[----:B----4-:R1:W-:Y:S01]  /*85f70*/  @P0 STG.E desc[UR4][R10.64], R165 ;  /* 0x000000a50a000986 */ /* 0x0103e2000c101904 */
[----:B------:R-:W-:-:S03]  /*85f80*/  ISETP.LT.AND P6, PT, R8, UR6, !P5 ;  /* 0x0000000608007c0c */ /* 0x000fc6000efc1270 */
[----:B-1----:R-:W4:Y:S04]  /*85f90*/  LDL.LU R165, [R1+0x13b4] ;  /* 0x0013b40001a57983 */ /* 0x002f280000300800 */
[----:B------:R-:W4:Y:S01]  /*85fa0*/  LDL.LU R16, [R1+0xa34] ;  /* 0x000a340001107983 */ /* 0x000f220000300800 */
[----:B------:R-:W-:-:S04]  /*85fb0*/  IMAD.WIDE R12, R167, 0x4, R2 ;  /* 0x00000004a70c7825 */ /* 0x000fc800078e0202 */
[----:B------:R-:W-:Y:S01]  /*85fc0*/  IMAD.WIDE R10, R167, 0x4, R4 ;  /* 0x00000004a70a7825 */ /* 0x000fe200078e0204 */
        /* <DEDUP_REMOVED lines=14> */
[----:B------:R-:W-:Y:S01]  /*860b0*/  ULDC UR8, c[0x0][0x22c] ;  /* 0x00008b0000087ab9 */ /* 0x000fe20000000800 */
[----:B------:R-:W-:Y:S01]  /*860c0*/  IADD3 R0, R7, 0x11b, RZ ;  /* 0x0000011b07007810 */ /* 0x000fe20007ffe0ff */
[----:B------:R-:W3:Y:S01]  /*860d0*/  LDL.LU R14, [R1+0xa38] ;  /* 0x000a3800010e7983 */ /* 0x000ee20000300800 */
[----:B--2---:R-:W-:Y:S02]  /*860e0*/  IMAD.WIDE R12, R228, 0x4, R2 ;  /* 0x00000004e40c7825 */ /* 0x004fe400078e0202 */
[----:B------:R-:W-:Y:S01]  /*860f0*/  ISETP.GE.AND P3, PT, R0, UR8, PT ;  /* 0x0000000800007c0c */ /* 0x000fe2000bf66270 */
[----:B------:R-:W-:-:S02]  /*86100*/  ULDC UR8, c[0x0][0x22c] ;  /* 0x00008b0000087ab9 */ /* 0x000fc40000000800 */
[----:B------:R1:W-:Y:S01]  /*86110*/  @P5 STG.E desc[UR4][R10.64], R15 ;  /* 0x0000000f0a005986 */ /* 0x0003e2000c101904 */
[----:B------:R-:W-:-:S03]  /*86120*/  VIADD R0, R7, 0x11c ;  /* 0x0000011c07007836 */ /* 0x000fc60000000000 */
[----:B------:R2:W-:Y:S01]  /*86130*/  @P4 STG.E desc[UR4][R12.64], R164 ;  /* 0x000000a40c004986 */ /* 0x0005e2000c101904 */
[----:B------:R-:W-:Y:S02]  /*86140*/  ISETP.LT.AND P6, PT, R8, UR6, !P3 ;  /* 0x0000000608007c0c */ /* 0x000fe4000dfc1270 */
        /* <DEDUP_REMOVED lines=23> */
[----:B------:R-:W-:Y:S01]  /*862c0*/  ULDC UR8, c[0x0][0x22c] ;  /* 0x00008b0000087ab9 */ /* 0x000fe20000000800 */
[----:B------:R-:W-:Y:S02]  /*862d0*/  IADD3 R0, R7, 0x11e, RZ ;  /* 0x0000011e07007810 */ /* 0x000fe40007ffe0ff */
[----:B------:R-:W-:Y:S02]  /*862e0*/  ISETP.LT.AND P6, PT, R8, UR6, !P0 ;  /* 0x0000000608007c0c */ /* 0x000fe4000c7c1270 */
[----:B------:R-:W-:Y:S02]  /*862f0*/  ISETP.GE.AND P3, PT, R0, UR8, PT ;  /* 0x0000000800007c0c */ /* 0x000fe4000bf66270 */
[----:B------:R-:W-:Y:S01]  /*86300*/  ISETP.LT.AND P0, PT, R9, UR6, !P0 ;  /* 0x0000000609007c0c */ /* 0x000fe2000c701270 */
[----:B------:R-:W-:Y:S01]  /*86310*/  IMAD.WIDE R10, R167, 0x4, R4 ;  /* 0x00000004a70a7825 */ /* 0x000fe200078e0204 */
[----:B------:R-:W-:Y:S01]  /*86320*/  ISETP.LT.AND P4, PT, R8, UR6, !P3 ;  /* 0x0000000608007c0c */ /* 0x000fe2000df81270 */
[----:B------:R-:W3:Y:S02]  /*86330*/  LDL.LU R167, [R1+0x13c8] ;  /* 0x0013c80001a77983 */ /* 0x000ee40000300800 */
[----:B------:R-:W-:Y:S01]  /*86340*/  IMAD.WIDE R12, R166, 0x4, R2 ;  /* 0x00000004a60c7825 */ /* 0x000fe200078e0202 */
[----:B------:R-:W-:Y:S01]  /*86350*/  ISETP.LT.AND P3, PT, R9, UR6, !P3 ;  /* 0x0000000609007c0c */ /* 0x000fe2000df61270 */
[----:B------:R1:W-:Y:S01]  /*86360*/  @P5 STG.E desc[UR4][R10.64], R14 ;  /* 0x0000000e0a005986 */ /* 0x0003e2000c101904 */
[----:B------:R-:W-:Y:S01]  /*86370*/  ULDC UR8, c[0x0][0x22c] ;  /* 0x00008b0000087ab9 */ /* 0x000fe20000000800 */
[----:B------:R-:W-:-:S02]  /*86380*/  VIADD R0, R7, 0x11f ;  /* 0x0000011f07007836 */ /* 0x000fc40000000000 */
[----:B--2---:R2:W-:Y:S03]  /*86390*/  @P6 STG.E desc[UR4][R12.64], R164 ;  /* 0x000000a40c006986 */ /* 0x0045e6000c101904 */
[----:B------:R-:W-:Y:S01]  /*863a0*/  ISETP.GE.AND P5, PT, R0, UR8, PT ;  /* 0x0000000800007c0c */ /* 0x000fe2000bfa6270 */
[----:B-1----:R-:W-:Y:S01]  /*863b0*/  IMAD.WIDE R10, R166, 0x4, R4 ;  /* 0x00000004a60a7825 */ /* 0x002fe200078e0204 */
[----:B--2---:R-:W2:Y:S03]  /*863c0*/  LDL.LU R164, [R1+0xe80] ;  /* 0x000e800001a47983 */ /* 0x004ea60000300800 */
[----:B----4-:R-:W-:Y:S01]  /*863d0*/  IMAD.WIDE R12, R228, 0x4, R2 ;  /* 0x00000004e40c7825 */ /* 0x010fe200078e0202 */
[----:B------:R-:W4:Y:S01]  /*863e0*/  LDL.LU R166, [R1+0x13cc] ;  /* 0x0013cc0001a67983 */ /* 0x000f220000300800 */
[----:B------:R-:W-:Y:S01]  /*863f0*/  ISETP.LT.AND P6, PT, R8, UR6, !P5 ;  /* 0x0000000608007c0c */ /* 0x000fe2000efc1270 */
[----:B------:R-:W-:-:S02]  /*86400*/  ULDC UR8, c[0x0][0x22c] ;  /* 0x00008b0000087ab9 */ /* 0x000fc40000000800 */
[----:B------:R1:W-:Y:S01]  /*86410*/  @P0 STG.E desc[UR4][R10.64], R15 ;  /* 0x0000000f0a000986 */ /* 0x0003e2000c101904 */
[----:B------:R-:W-:-:S03]  /*86420*/  ISETP.LT.AND P5, PT, R9, UR6, !P5 ;  /* 0x0000000609007c0c */ /* 0x000fc6000efa1270 */
[----:B------:R1:W-:Y:S02]  /*86430*/  @P4 STG.E desc[UR4][R12.64], R16 ;  /* 0x000000100c004986 */ /* 0x0003e4000c101904 */
[----:B-1----:R-:W-:Y:S02]  /*86440*/  IMAD.WIDE R10, R228, 0x4, R4 ;  /* 0x00000004e40a7825 */ /* 0x002fe400078e0204 */
[----:B------:R-:W4:Y:S04]  /*86450*/  LDL.LU R16, [R1+0x640] ;  /* 0x0006400001107983 */ /* 0x000f280000300800 */
[----:B------:R-:W4:Y:S04]  /*86460*/  LDL.LU R228, [R1+0x240] ;  /* 0x0002400001e47983 */ /* 0x000f280000300800 */
[----:B------:R1:W-:Y:S01]  /*86470*/  @P3 STG.E desc[UR4][R10.64], R165 ;  /* 0x000000a50a003986 */ /* 0x0003e2000c101904 */
[----:B------:R-:W-:-:S03]  /*86480*/  IMAD.WIDE R12, R23, 0x4, R2 ;  /* 0x00000004170c7825 */ /* 0x000fc600078e0202 */
[----:B-1----:R-:W4:Y:S01]  /*86490*/  LDL.LU R165, [R1+0x13d0] ;  /* 0x0013d00001a57983 */ /* 0x002f220000300800 */
[----:B------:R-:W-:-:S03]  /*864a0*/  IMAD.WIDE R10, R23, 0x4, R4 ;  /* 0x00000004170a7825 */ /* 0x000fc600078e0204 */
[----:B------:R-:W4:Y:S04]  /*864b0*/  LDL.LU R15, [R1+0x230] ;  /* 0x00023000010f7983 */ /* 0x000f280000300800 */
[----:B------:R-:W4:Y:S04]  /*864c0*/  LDL.LU R23, [R1+0xe84] ;  /* 0x000e840001177983 */ /* 0x000f280000300800 */
[----:B------:R-:W-:Y:S04]  /*864d0*/  @P6 STG.E desc[UR4][R12.64], R22 ;  /* 0x000000160c006986 */ /* 0x000fe8000c101904 */
[----:B---3--:R1:W-:Y:S04]  /*864e0*/  @P5 STG.E desc[UR4][R10.64], R229 ;  /* 0x000000e50a005986 */ /* 0x0083e8000c101904 */
[----:B-1----:R-:W3:Y:S04]  /*864f0*/  LDL.LU R229, [R1+0x13d4] ;  /* 0x0013d40001e57983 */ /* 0x002ee80000300800 */
[----:B------:R-:W3:Y:S01]  /*86500*/  LDL.LU R22, [R1+0x644] ;  /* 0x0006440001167983 */ /* 0x000ee20000300800 */
[----:B------:R-:W-:-:S05]  /*86510*/  VIADD R0, R7, 0x120 ;  /* 0x0000012007007836 */ /* 0x000fca0000000000 */
[----:B------:R-:W-:Y:S01]  /*86520*/  ISETP.GE.AND P0, PT, R0, UR8, PT ;  /* 0x0000000800007c0c */ /* 0x000fe2000bf06270 */
[----:B------:R-:W-:Y:S01]  /*86530*/  ULDC UR8, c[0x0][0x22c] ;  /* 0x00008b0000087ab9 */ /* 0x000fe20000000800 */
[----:B------:R-:W-:Y:S02]  /*86540*/  IADD3 R0, R7, 0x121, RZ ;  /* 0x0000012107007810 */ /* 0x000fe40007ffe0ff */
[----:B------:R-:W-:Y:S02]  /*86550*/  ISETP.LT.AND P4, PT, R8, UR6, !P0 ;  /* 0x0000000608007c0c */ /* 0x000fe4000c781270 */
[----:B------:R-:W-:Y:S02]  /*86560*/  ISETP.GE.AND P3, PT, R0, UR8, PT ;  /* 0x0000000800007c0c */ /* 0x000fe4000bf66270 */
[----:B------:R-:W-:Y:S01]  /*86570*/  ISETP.LT.AND P0, PT, R9, UR6, !P0 ;  /* 0x0000000609007c0c */ /* 0x000fe2000c701270 */
[----:B------:R-:W-:Y:S01]  /*86580*/  VIADD R0, R7, 0x122 ;  /* 0x0000012207007836 */ /* 0x000fe20000000000 */
[----:B------:R-:W-:Y:S01]  /*86590*/  ISETP.LT.AND P6, PT, R8, UR6, !P3 ;  /* 0x0000000608007c0c */ /* 0x000fe2000dfc1270 */
[----:B------:R-:W-:Y:S01]  /*865a0*/  IMAD.WIDE R12, R167, 0x4, R2 ;  /* 0x00000004a70c7825 */ /* 0x000fe200078e0202 */
[----:B------:R-:W-:-:S02]  /*865b0*/  ULDC UR8, c[0x0][0x22c] ;  /* 0x00008b0000087ab9 */ /* 0x000fc40000000800 */
[----:B------:R-:W-:Y:S01]  /*865c0*/  ISETP.GE.AND P5, PT, R0, UR8, PT ;  /* 0x0000000800007c0c */ /* 0x000fe2000bfa6270 */
[----:B------:R-:W-:Y:S01]  /*865d0*/  IMAD.WIDE R10, R167, 0x4, R4 ;  /* 0x00000004a70a7825 */ /* 0x000fe200078e0204 */
[----:B------:R-:W-:Y:S01]  /*865e0*/  ISETP.LT.AND P3, PT, R9, UR6, !P3 ;  /* 0x0000000609007c0c */ /* 0x000fe2000df61270 */
[----:B--2---:R1:W-:Y:S01]  /*865f0*/  @P4 STG.E desc[UR4][R12.64], R164 ;  /* 0x000000a40c004986 */ /* 0x0043e2000c101904 */
[----:B------:R-:W-:Y:S01]  /*86600*/  ISETP.LT.AND P4, PT, R8, UR6, !P5 ;  /* 0x0000000608007c0c */ /* 0x000fe2000ef81270 */
[----:B------:R-:W-:Y:S01]  /*86610*/  VIADD R0, R7, 0x123 ;  /* 0x0000012307007836 */ /* 0x000fe20000000000 */
[----:B------:R-:W-:Y:S01]  /*86620*/  ISETP.LT.AND P5, PT, R9, UR6, !P5 ;  /* 0x0000000609007c0c */ /* 0x000fe2000efa1270 */
[----:B------:R-:W-:Y:S01]  /*86630*/  ULDC UR8, c[0x0][0x22c] ;  /* 0x00008b0000087ab9 */ /* 0x000fe20000000800 */
[----:B-1----:R-:W2:Y:S04]  /*86640*/  LDL.LU R164, [R1+0x244] ;  /* 0x0002440001a47983 */ /* 0x002ea80000300800 */
[----:B------:R-:W2:Y:S01]  /*86650*/  LDL.LU R167, [R1+0x13d8] ;  /* 0x0013d80001a77983 */ /* 0x000ea20000300800 */
[----:B----4-:R-:W-:-:S03]  /*86660*/  IMAD.WIDE R12, R166, 0x4, R2 ;  /* 0x00000004a60c7825 */ /* 0x010fc600078e0202 */
[----:B------:R1:W-:Y:S04]  /*86670*/  @P0 STG.E desc[UR4][R10.64], R16 ;  /* 0x000000100a000986 */ /* 0x0003e8000c101904 */
[----:B------:R4:W-:Y:S04]  /*86680*/  @P6 STG.E desc[UR4][R12.64], R228 ;  /* 0x000000e40c006986 */ /* 0x0009e8000c101904 */
[----:B-1----:R-:W2:Y:S04]  /*86690*/  LDL.LU R16, [R1+0x234] ;  /* 0x0002340001107983 */ /* 0x002ea80000300800 */
[----:B----4-:R-:W4:Y:S01]  /*866a0*/  LDL.LU R228, [R1+0xe88] ;  /* 0x000e880001e47983 */ /* 0x010f220000300800 */
[----:B------:R-:W-:-:S03]  /*866b0*/  IMAD.WIDE R10, R166, 0x4, R4 ;  /* 0x00000004a60a7825 */ /* 0x000fc600078e0204 */
[----:B------:R-:W4:Y:S01]  /*866c0*/  LDL.LU R166, [R1+0x13dc] ;  /* 0x0013dc0001a67983 */ /* 0x000f220000300800 */
[----:B------:R-:W-:-:S03]  /*866d0*/  IMAD.WIDE R12, R165, 0x4, R2 ;  /* 0x00000004a50c7825 */ /* 0x000fc600078e0202 */
[----:B------:R1:W-:Y:S04]  /*866e0*/  @P3 STG.E desc[UR4][R10.64], R15 ;  /* 0x0000000f0a003986 */ /* 0x0003e8000c101904 */
[----:B------:R1:W-:Y:S04]  /*866f0*/  @P4 STG.E desc[UR4][R12.64], R23 ;  /* 0x000000170c004986 */ /* 0x0003e8000c101904 */
[----:B------:R-:W4:Y:S01]  /*86700*/  LDL.LU R14, [R1+0x648] ;  /* 0x00064800010e7983 */ /* 0x000f220000300800 */
[----:B-1----:R-:W-:-:S03]  /*86710*/  IMAD.WIDE R10, R165, 0x4, R4 ;  /* 0x00000004a50a7825 */ /* 0x002fc600078e0204 */
[----:B------:R-:W4:Y:S04]  /*86720*/  LDL.LU R23, [R1+0x248] ;  /* 0x0002480001177983 */ /* 0x000f280000300800 */
[----:B------:R-:W4:Y:S04]  /*86730*/  LDL.LU R165, [R1+0x13e0] ;  /* 0x0013e00001a57983 */ /* 0x000f280000300800 */
[----:B------:R-:W4:Y:S04]  /*86740*/  LDL.LU R15, [R1+0x238] ;  /* 0x00023800010f7983 */ /* 0x000f280000300800 */
[----:B---3--:R1:W-:Y:S04]  /*86750*/  @P5 STG.E desc[UR4][R10.64], R22 ;  /* 0x000000160a005986 */ /* 0x0083e8000c101904 */
[----:B-1----:R-:W3:Y:S01]  /*86760*/  LDL.LU R22, [R1+0xe8c] ;  /* 0x000e8c0001167983 */ /* 0x002ee20000300800 */
[----:B------:R-:W-:Y:S01]  /*86770*/  ISETP.GE.AND P0, PT, R0, UR8, PT ;  /* 0x0000000800007c0c */ /* 0x000fe2000bf06270 */
[----:B------:R-:W-:Y:S01]  /*86780*/  ULDC UR8, c[0x0][0x22c] ;  /* 0x00008b0000087ab9 */ /* 0x000fe20000000800 */
[----:B------:R-:W-:-:S02]  /*86790*/  IADD3 R0, R7, 0x124, RZ ;  /* 0x0000012407007810 */ /* 0x000fc40007ffe0ff */
[----:B------:R-:W-:Y:S02]  /*867a0*/  ISETP.LT.AND P6, PT, R8, UR6, !P0 ;  /* 0x0000000608007c0c */ /* 0x000fe4000c7c1270 */
[----:B------:R-:W-:Y:S02]  /*867b0*/  ISETP.GE.AND P3, PT, R0, UR8, PT ;  /* 0x0000000800007c0c */ /* 0x000fe4000bf66270 */
[----:B------:R-:W-:Y:S01]  /*867c0*/  ISETP.LT.AND P0, PT, R9, UR6, !P0 ;  /* 0x0000000609007c0c */ /* 0x000fe2000c701270 */
[----:B------:R-:W-:Y:S01]  /*867d0*/  VIADD R0, R7, 0x125 ;  /* 0x0000012507007836 */ /* 0x000fe20000000000 */
[----:B------:R-:W-:Y:S01]  /*867e0*/  ISETP.LT.AND P4, PT, R8, UR6, !P3 ;  /* 0x0000000608007c0c */ /* 0x000fe2000df81270 */
[----:B------:R-:W-:Y:S01]  /*867f0*/  IMAD.WIDE R12, R229, 0x4, R2 ;  /* 0x00000004e50c7825 */ /* 0x000fe200078e0202 */
[----:B------:R-:W-:-:S03]  /*86800*/  ULDC UR8, c[0x0][0x22c] ;  /* 0x00008b0000087ab9 */ /* 0x000fc60000000800 */
[----:B------:R-:W-:Y:S02]  /*86810*/  IMAD.WIDE R10, R229, 0x4, R4 ;  /* 0x00000004e50a7825 */ /* 0x000fe400078e0204 */
[----:B------:R-:W3:Y:S01]  /*86820*/  LDL.LU R229, [R1+0x64c] ;  /* 0x00064c0001e57983 */ /* 0x000ee20000300800 */
[----:B------:R-:W-:Y:S01]  /*86830*/  ISETP.GE.AND P5, PT, R0, UR8, PT ;  /* 0x0000000800007c0c */ /* 0x000fe2000bfa6270 */
[----:B------:R-:W-:Y:S01]  /*86840*/  VIADD R0, R7, 0x126 ;  /* 0x0000012607007836 */ /* 0x000fe20000000000 */
[C---:B------:R-:W-:Y:S01]  /*86850*/  ISETP.LT.AND P3, PT, R9.reuse, UR6, !P3 ;  /* 0x0000000609007c0c */ /* 0x040fe2000df61270 */
[----:B------:R-:W-:Y:S01]  /*86860*/  ULDC UR8, c[0x0][0x22c] ;  /* 0x00008b0000087ab9 */ /* 0x000fe20000000800 */
[----:B--2---:R1:W-:Y:S01]  /*86870*/  @P6 STG.E desc[UR4][R12.64], R164 ;  /* 0x000000a40c006986 */ /* 0x0043e2000c101904 */
[----:B------:R-:W-:Y:S02]  /*86880*/  ISETP.LT.AND P6, PT, R8, UR6, !P5 ;  /* 0x0000000608007c0c */ /* 0x000fe4000efc1270 */
[----:B------:R-:W-:Y:S01]  /*86890*/  ISETP.LT.AND P5, PT, R9, UR6, !P5 ;  /* 0x0000000609007c0c */ /* 0x000fe2000efa1270 */
[----:B-1----:R-:W2:Y:S01]  /*868a0*/  LDL.LU R164, [R1+0x13e4] ;  /* 0x0013e40001a47983 */ /* 0x002ea20000300800 */
[----:B------:R-:W-:-:S03]  /*868b0*/  IMAD.WIDE R12, R167, 0x4, R2 ;  /* 0x00000004a70c7825 */ /* 0x000fc600078e0202 */
[----:B------:R1:W-:Y:S01]  /*868c0*/  @P0 STG.E desc[UR4][R10.64], R16 ;  /* 0x000000100a000986 */ /* 0x0003e2000c101904 */
[----:B------:R-:W-:Y:S01]  /*868d0*/  ISETP.GE.AND P0, PT, R0, UR8, PT ;  /* 0x0000000800007c0c */ /* 0x000fe2000bf06270 */
[----:B------:R-:W-:Y:S02]  /*868e0*/  ULDC UR8, c[0x0][0x22c] ;  /* 0x00008b0000087ab9 */ /* 0x000fe40000000800 */
[----:B----4-:R4:W-:Y:S01]  /*868f0*/  @P4 STG.E desc[UR4][R12.64], R228 ;  /* 0x000000e40c004986 */ /* 0x0109e2000c101904 */
[----:B------:R-:W-:-:S03]  /*86900*/  ISETP.LT.AND P4, PT, R8, UR6, !P0 ;  /* 0x0000000608007c0c */ /* 0x000fc6000c781270 */
[----:B-1----:R-:W2:Y:S04]  /*86910*/  LDL.LU R16, [R1+0x24c] ;  /* 0x00024c0001107983 */ /* 0x002ea80000300800 */
[----:B----4-:R-:W4:Y:S01]  /*86920*/  LDL.LU R228, [R1+0x23c] ;  /* 0x00023c0001e47983 */ /* 0x010f220000300800 */
[----:B------:R-:W-:-:S03]  /*86930*/  IMAD.WIDE R10, R167, 0x4, R4 ;  /* 0x00000004a70a7825 */ /* 0x000fc600078e0204 */
[----:B------:R-:W4:Y:S01]  /*86940*/  LDL.LU R167, [R1+0x13e8] ;  /* 0x0013e80001a77983 */ /* 0x000f220000300800 */
[----:B------:R-:W-:-:S03]  /*86950*/  IMAD.WIDE R12, R166, 0x4, R2 ;  /* 0x00000004a60c7825 */ /* 0x000fc600078e0202 */
[----:B------:R1:W-:Y:S04]  /*86960*/  @P3 STG.E desc[UR4][R10.64], R14 ;  /* 0x0000000e0a003986 */ /* 0x0003e8000c101904 */
[----:B------:R1:W-:Y:S02]  /*86970*/  @P6 STG.E desc[UR4][R12.64], R23 ;  /* 0x000000170c006986 */ /* 0x0003e4000c101904 */
[----:B-1----:R-:W-:-:S04]  /*86980*/  IMAD.WIDE R10, R166, 0x4, R4 ;  /* 0x00000004a60a7825 */ /* 0x002fc800078e0204 */
[C---:B------:R-:W-:Y:S01]  /*86990*/  IMAD.WIDE R12, R165.reuse, 0x4, R2 ;  /* 0x00000004a50c7825 */ /* 0x040fe200078e0202 */
[----:B------:R-:W4:Y:S04]  /*869a0*/  LDL.LU R23, [R1+0xe90] ;  /* 0x000e900001177983 */ /* 0x000f280000300800 */
[----:B------:R-:W4:Y:S04]  /*869b0*/  LDL.LU R166, [R1+0x13ec] ;  /* 0x0013ec0001a67983 */ /* 0x000f280000300800 */
[----:B------:R1:W-:Y:S02]  /*869c0*/  @P5 STG.E desc[UR4][R10.64], R15 ;  /* 0x0000000f0a005986 */ /* 0x0003e4000c101904 */
[----:B-1----:R-:W-:-:S02]  /*869d0*/  IMAD.WIDE R10, R165, 0x4, R4 ;  /* 0x00000004a50a7825 */ /* 0x002fc400078e0204 */
[----:B---3--:R1:W-:Y:S04]  /*869e0*/  @P4 STG.E desc[UR4][R12.64], R22 ;  /* 0x000000160c004986 */ /* 0x0083e8000c101904 */
[----:B-1----:R-:W3:Y:S04]  /*869f0*/  LDL.LU R22, [R1+0xa50] ;  /* 0x000a500001167983 */ /* 0x002ee80000300800 */
[----:B------:R-:W3:Y:S01]  /*86a00*/  LDL.LU R165, [R1+0x650] ;  /* 0x0006500001a57983 */ /* 0x000ee20000300800 */
[----:B------:R-:W-:Y:S02]  /*86a10*/  ISETP.LT.AND P0, PT, R9, UR6, !P0 ;  /* 0x0000000609007c0c */ /* 0x000fe4000c701270 */
[----:B------:R-:W-:-:S04]  /*86a20*/  IADD3 R0, R7, 0x127, RZ ;  /* 0x0000012707007810 */ /* 0x000fc80007ffe0ff */
[----:B------:R-:W-:Y:S01]  /*86a30*/  ISETP.GE.AND P3, PT, R0, UR8, PT ;  /* 0x0000000800007c0c */ /* 0x000fe2000bf66270 */
[----:B------:R-:W-:Y:S01]  /*86a40*/  VIADD R0, R7, 0x128 ;  /* 0x0000012807007836 */ /* 0x000fe20000000000 */
[----:B------:R-:W-:Y:S02]  /*86a50*/  ULDC UR8, c[0x0][0x22c] ;  /* 0x00008b0000087ab9 */ /* 0x000fe40000000800 */
[----:B------:R-:W-:Y:S02]  /*86a60*/  ISETP.LT.AND P6, PT, R8, UR6, !P3 ;  /* 0x0000000608007c0c */ /* 0x000fe4000dfc1270 */
[----:B------:R-:W-:Y:S01]  /*86a70*/  ISETP.LT.AND P3, PT, R9, UR6, !P3 ;  /* 0x0000000609007c0c */ /* 0x000fe2000df61270 */
[----:B------:R1:W-:Y:S01]  /*86a80*/  @P0 STG.E desc[UR4][R10.64], R229 ;  /* 0x000000e50a000986 */ /* 0x0003e2000c101904 */
[----:B------:R-:W-:Y:S01]  /*86a90*/  ISETP.GE.AND P5, PT, R0, UR8, PT ;  /* 0x0000000800007c0c */ /* 0x000fe2000bfa6270 */
[----:B------:R-:W-:Y:S01]  /*86aa0*/  VIADD R0, R7, 0x129 ;  /* 0x0000012907007836 */ /* 0x000fe20000000000 */
[----:B------:R-:W-:Y:S01]  /*86ab0*/  ULDC UR8, c[0x0][0x22c] ;  /* 0x00008b0000087ab9 */ /* 0x000fe20000000800 */
[C---:B--2---:R-:W-:Y:S01]  /*86ac0*/  IMAD.WIDE R12, R164.reuse, 0x4, R2 ;  /* 0x00000004a40c7825 */ /* 0x044fe200078e0202 */
[----:B-1----:R-:W2:Y:S03]  /*86ad0*/  LDL.LU R229, [R1+0x13f0] ;  /* 0x0013f00001e57983 */ /* 0x002ea60000300800 */
[----:B------:R-:W-:Y:S01]  /*86ae0*/  IMAD.WIDE R10, R164, 0x4, R4 ;  /* 0x00000004a40a7825 */ /* 0x000fe200078e0204 */
[----:B------:R-:W2:Y:S01]  /*86af0*/  LDL.LU R15, [R1+0xa40] ;  /* 0x000a4000010f7983 */ /* 0x000ea20000300800 */
[----:B------:R-:W-:-:S03]  /*86b00*/  ISETP.LT.AND P4, PT, R8, UR6, !P5 ;  /* 0x0000000608007c0c */ /* 0x000fc6000ef81270 */
[----:B------:R-:W2:Y:S01]  /*86b10*/  LDL.LU R164, [R1+0xe94] ;  /* 0x000e940001a47983 */ /* 0x000ea20000300800 */
[----:B------:R-:W-:Y:S01]  /*86b20*/  ISETP.GE.AND P0, PT, R0, UR8, PT ;  /* 0x0000000800007c0c */ /* 0x000fe2000bf06270 */
[----:B------:R-:W-:Y:S01]  /*86b30*/  ULDC UR8, c[0x0][0x22c] ;  /* 0x00008b0000087ab9 */ /* 0x000fe20000000800 */
[----:B------:R-:W-:Y:S01]  /*86b40*/  ISETP.LT.AND P5, PT, R9, UR6, !P5 ;  /* 0x0000000609007c0c */ /* 0x000fe2000efa1270 */
[----:B------:R-:W-:Y:S04]  /*86b50*/  @P6 STG.E desc[UR4][R12.64], R16 ;  /* 0x000000100c006986 */ /* 0x000fe8000c101904 */
        /* <DEDUP_REMOVED lines=14> */
[----:B------:R-:W-:-:S04]  /*86c40*/  IADD3 R0, R7, 0x12a, RZ ;  /* 0x0000012a07007810 */ /* 0x000fc80007ffe0ff */
[----:B------:R-:W-:Y:S02]  /*86c50*/  ISETP.GE.AND P3, PT, R0, UR8, PT ;  /* 0x0000000800007c0c */ /* 0x000fe4000bf66270 */
[C---:B------:R-:W-:Y:S01]  /*86c60*/  ISETP.LT.AND P0, PT, R9.reuse, UR6, !P0 ;  /* 0x0000000609007c0c */ /* 0x040fe2000c701270 */
[----:B------:R-:W-:Y:S01]  /*86c70*/  IMAD.WIDE R10, R166, 0x4, R4 ;  /* 0x00000004a60a7825 */ /* 0x000fe200078e0204 */
[----:B------:R-:W-:Y:S01]  /*86c80*/  ISETP.LT.AND P4, PT, R8, UR6, !P3 ;  /* 0x0000000608007c0c */ /* 0x000fe2000df81270 */
[----:B------:R-:W3:Y:S01]  /*86c90*/  LDL.LU R166, [R1+0x13fc] ;  /* 0x0013fc0001a67983 */ /* 0x000ee20000300800 */
[----:B------:R-:W-:Y:S01]  /*86ca0*/  ISETP.LT.AND P3, PT, R9, UR6, !P3 ;  /* 0x0000000609007c0c */ /* 0x000fe2000df61270 */
[----:B------:R-:W-:Y:S01]  /*86cb0*/  VIADD R0, R7, 0x12b ;  /* 0x0000012b07007836 */ /* 0x000fe20000000000 */
[----:B------:R-:W-:Y:S01]  /*86cc0*/  ULDC UR8, c[0x0][0x22c] ;  /* 0x00008b0000087ab9 */ /* 0x000fe20000000800 */
[----:B--2---:R-:W-:Y:S01]  /*86cd0*/  IMAD.WIDE R12, R229, 0x4, R2 ;  /* 0x00000004e50c7825 */ /* 0x004fe200078e0202 */
[----:B------:R-:W2:Y:S02]  /*86ce0*/  LDL.LU R14, [R1+0xa58] ;  /* 0x000a5800010e7983 */ /* 0x000ea40000300800 */
[----:B------:R-:W-:Y:S01]  /*86cf0*/  ISETP.GE.AND P5, PT, R0, UR8, PT ;  /* 0x0000000800007c0c */ /* 0x000fe2000bfa6270 */
[----:B------:R-:W-:Y:S01]  /*86d00*/  VIADD R0, R7, 0x12c ;  /* 0x0000012c07007836 */ /* 0x000fe20000000000 */
[----:B------:R-:W-:Y:S01]  /*86d10*/  ULDC UR8, c[0x0][0x22c] ;  /* 0x00008b0000087ab9 */ /* 0x000fe20000000800 */
[----:B------:R1:W-:Y:S04]  /*86d20*/  @P0 STG.E desc[UR4][R10.64], R15 ;  /* 0x0000000f0a000986 */ /* 0x0003e8000c101904 */
[----:B------:R1:W-:Y:S01]  /*86d30*/  @P4 STG.E desc[UR4][R12.64], R164 ;  /* 0x000000a40c004986 */ /* 0x0003e2000c101904 */
[----:B------:R-:W-:-:S02]  /*86d40*/  ISETP.LT.AND P6, PT, R8, UR6, !P5 ;  /* 0x0000000608007c0c */ /* 0x000fc4000efc1270 */
[----:B------:R-:W-:Y:S01]  /*86d50*/  ISETP.GE.AND P0, PT, R0, UR8, PT ;  /* 0x0000000800007c0c */ /* 0x000fe2000bf06270 */
[----:B------:R-:W-:Y:S01]  /*86d60*/  ULDC UR8, c[0x0][0x22c] ;  /* 0x00008b0000087ab9 */ /* 0x000fe20000000800 */
[----:B-1----:R-:W-:Y:S01]  /*86d70*/  IMAD.WIDE R10, R229, 0x4, R4 ;  /* 0x00000004e50a7825 */ /* 0x002fe200078e0204 */
[----:B------:R-:W2:Y:S04]  /*86d80*/  LDL.LU R164, [R1+0x658] ;  /* 0x0006580001a47983 */ /* 0x000ea80000300800 */
[----:B------:R-:W2:Y:S01]  /*86d90*/  LDL.LU R229, [R1+0x1400] ;  /* 0x0014000001e57983 */ /* 0x000ea20000300800 */
[----:B------:R-:W-:-:S03]  /*86da0*/  ISETP.LT.AND P5, PT, R9, UR6, !P5 ;  /* 0x0000000609007c0c */ /* 0x000fc6000efa1270 */
[----:B------:R-:W2:Y:S01]  /*86db0*/  LDL.LU R15, [R1+0xa48] ;  /* 0x000a4800010f7983 */ /* 0x000ea20000300800 */
[----:B------:R-:W-:-:S03]  /*86dc0*/  ISETP.LT.AND P4, PT, R8, UR6, !P0 ;  /* 0x0000000608007c0c */ /* 0x000fc6000c781270 */
[----:B----4-:R1:W-:Y:S01]  /*86dd0*/  @P3 STG.E desc[UR4][R10.64], R16 ;  /* 0x000000100a003986 */ /* 0x0103e2000c101904 */
[----:B------:R-:W-:-:S03]  /*86de0*/  IMAD.WIDE R12, R228, 0x4, R2 ;  /* 0x00000004e40c7825 */ /* 0x000fc600078e0202 */
        /* <DEDUP_REMOVED lines=10> */
[----:B------:R-:W-:-:S04]  /*86e90*/  IADD3 R0, R7, 0x12d, RZ ;  /* 0x0000012d07007810 */ /* 0x000fc80007ffe0ff */
[----:B------:R-:W-:Y:S01]  /*86ea0*/  ISETP.GE.AND P3, PT, R0, UR8, PT ;  /* 0x0000000800007c0c */ /* 0x000fe2000bf66270 */
[----:B------:R-:W-:Y:S01]  /*86eb0*/  VIADD R0, R7, 0x12e ;  /* 0x0000012e07007836 */ /* 0x000fe20000000000 */
[C---:B------:R-:W-:Y:S01]  /*86ec0*/  ISETP.LT.AND P0, PT, R9.reuse, UR6, !P0 ;  /* 0x0000000609007c0c */ /* 0x040fe2000c701270 */
[----:B------:R-:W-:Y:S01]  /*86ed0*/  ULDC UR8, c[0x0][0x22c] ;  /* 0x00008b0000087ab9 */ /* 0x000fe20000000800 */
        /* <DEDUP_REMOVED lines=8> */
[----:B--2---:R1:W-:Y:S01]  /*86f60*/  @P0 STG.E desc[UR4][R10.64], R14 ;  /* 0x0000000e0a000986 */ /* 0x0043e2000c101904 */
[----:B------:R-:W-:Y:S01]  /*86f70*/  ULDC UR8, c[0x0][0x22c] ;  /* 0x00008b0000087ab9 */ /* 0x000fe20000000800 */
[----:B------:R-:W-:-:S02]  /*86f80*/  VIADD R0, R7, 0x12f ;  /* 0x0000012f07007836 */ /* 0x000fc40000000000 */
[----:B------:R2:W-:Y:S03]  /*86f90*/  @P6 STG.E desc[UR4][R12.64], R164 ;  /* 0x000000a40c006986 */ /* 0x0005e6000c101904 */
[----:B------:R-:W-:Y:S01]  /*86fa0*/  ISETP.GE.AND P0, PT, R0, UR8, PT ;  /* 0x0000000800007c0c */ /* 0x000fe2000bf06270 */
[----:B------:R-:W-:Y:S01]  /*86fb0*/  ULDC UR8, c[0x0][0x22c] ;  /* 0x00008b0000087ab9 */ /* 0x000fe20000000800 */
[----:B-1----:R-:W-:-:S04]  /*86fc0*/  IMAD.WIDE R10, R166, 0x4, R4 ;  /* 0x00000004a60a7825 */ /* 0x002fc800078e0204 */
[----:B--2---:R-:W-:Y:S01]  /*86fd0*/  IMAD.WIDE R12, R229, 0x4, R2 ;  /* 0x00000004e50c7825 */ /* 0x004fe200078e0202 */
[----:B------:R-:W2:Y:S04]  /*86fe0*/  LDL.LU R164, [R1+0xea0] ;  /* 0x000ea00001a47983 */ /* 0x000ea80000300800 */
[----:B------:R-:W2:Y:S04]  /*86ff0*/  LDL.LU R166, [R1+0x140c] ;  /* 0x00140c0001a67983 */ /* 0x000ea80000300800 */
[----:B------:R1:W-:Y:S01]  /*87000*/  @P3 STG.E desc[UR4][R10.64], R15 ;  /* 0x0000000f0a003986 */ /* 0x0003e2000c101904 */
[----:B------:R-:W-:-:S02]  /*87010*/  ISETP.LT.AND P6, PT, R8, UR6, !P0 ;  /* 0x0000000608007c0c */ /* 0x000fc4000c7c1270 */
[----:B------:R-:W-:Y:S01]  /*87020*/  ISETP.LT.AND P0, PT, R9, UR6, !P0 ;  /* 0x0000000609007c0c */ /* 0x000fe2000c701270 */
[----:B-1----:R-:W-:Y:S01]  /*87030*/  IMAD.WIDE R10, R229, 0x4, R4 ;  /* 0x00000004e50a7825 */ /* 0x002fe200078e0204 */
[----:B----4-:R1:W-:Y:S04]  /*87040*/  @P4 STG.E desc[UR4][R12.64], R16 ;  /* 0x000000100c004986 */ /* 0x0103e8000c101904 */
[----:B------:R4:W-:Y:S04]  /*87050*/  @P5 STG.E desc[UR4][R10.64], R228 ;  /* 0x000000e40a005986 */ /* 0x0009e8000c101904 */
[----:B-1----:R-:W2:Y:S04]  /*87060*/  LDL.LU R16, [R1+0xa60] ;  /* 0x000a600001107983 */ /* 0x002ea80000300800 */
[----:B------:R-:W2:Y:S04]  /*87070*/  LDL.LU R229, [R1+0x250] ;  /* 0x0002500001e57983 */ /* 0x000ea80000300800 */
[----:B----4-:R-:W4:Y:S01]  /*87080*/  LDL.LU R228, [R1+0x1410] ;  /* 0x0014100001e47983 */ /* 0x010f220000300800 */
[----:B------:R-:W-:-:S03]  /*87090*/  IMAD.WIDE R12, R23, 0x4, R2 ;  /* 0x00000004170c7825 */ /* 0x000fc600078e0202 */
[----:B------:R-:W4:Y:S01]  /*870a0*/  LDL.LU R15, [R1+0x660] ;  /* 0x00066000010f7983 */ /* 0x000f220000300800 */
[----:B------:R-:W-:-:S03]  /*870b0*/  IMAD.WIDE R10, R23, 0x4, R4 ;  /* 0x00000004170a7825 */ /* 0x000fc600078e0204 */
[----:B------:R-:W4:Y:S04]  /*870c0*/  LDL.LU R23, [R1+0xea4] ;  /* 0x000ea40001177983 */ /* 0x000f280000300800 */
[----:B------:R-:W-:Y:S04]  /*870d0*/  @P6 STG.E desc[UR4][R12.64], R22 ;  /* 0x000000160c006986 */ /* 0x000fe8000c101904 */
[----:B---3--:R1:W-:Y:S04]  /*870e0*/  @P0 STG.E desc[UR4][R10.64], R165 ;  /* 0x000000a50a000986 */ /* 0x0083e8000c101904 */
[----:B-1----:R-:W3:Y:S04]  /*870f0*/  LDL.LU R165, [R1+0x1414] ;  /* 0x0014140001a57983 */ /* 0x002ee80000300800 */
[----:B------:R-:W3:Y:S01]  /*87100*/  LDL.LU R22, [R1+0xa64] ;  /* 0x000a640001167983 */ /* 0x000ee20000300800 */
[----:B------:R-:W-:-:S04]  /*87110*/  IADD3 R0, R7, 0x130, RZ ;  /* 0x0000013007007810 */ /* 0x000fc80007ffe0ff */
[----:B------:R-:W-:Y:S01]  /*87120*/  ISETP.GE.AND P3, PT, R0, UR8, PT ;  /* 0x0000000800007c0c */ /* 0x000fe2000bf66270 */
[----:B------:R-:W-:Y:S01]  /*87130*/  VIADD R0, R7, 0x131 ;  /* 0x0000013107007836 */ /* 0x000fe20000000000 */
[----:B------:R-:W-:Y:S02]  /*87140*/  ULDC UR8, c[0x0][0x22c] ;  /* 0x00008b0000087ab9 */ /* 0x000fe40000000800 */
        /* <DEDUP_REMOVED lines=8> */
[----:B------:R-:W-:Y:S02]  /*871d0*/  IMAD.WIDE R10, R167, 0x4, R4 ;  /* 0x00000004a70a7825 */ /* 0x000fe400078e0204 */
[----:B--2---:R1:W-:Y:S01]  /*871e0*/  @P4 STG.E desc[UR4][R12.64], R164 ;  /* 0x000000a40c004986 */ /* 0x0043e2000c101904 */
[----:B------:R-:W-:Y:S01]  /*871f0*/  ISETP.LT.AND P5, PT, R9, UR6, !P5 ;  /* 0x0000000609007c0c */ /* 0x000fe2000efa1270 */
[----:B------:R-:W-:Y:S01]  /*87200*/  ULDC UR8, c[0x0][0x22c] ;  /* 0x00008b0000087ab9 */ /* 0x000fe20000000800 */
[----:B------:R-:W-:Y:S01]  /*87210*/  ISETP.LT.AND P4, PT, R8, UR6, !P0 ;  /* 0x0000000608007c0c */ /* 0x000fe2000c781270 */
[----:B-1----:R-:W2:Y:S01]  /*87220*/  LDL.LU R164, [R1+0x254] ;  /* 0x0002540001a47983 */ /* 0x002ea20000300800 */
[----:B------:R-:W-:-:S03]  /*87230*/  IMAD.WIDE R12, R166, 0x4, R2 ;  /* 0x00000004a60c7825 */ /* 0x000fc600078e0202 */
[----:B------:R-:W2:Y:S01]  /*87240*/  LDL.LU R167, [R1+0x1418] ;  /* 0x0014180001a77983 */ /* 0x000ea20000300800 */
[----:B------:R-:W-:-:S03]  /*87250*/  ISETP.LT.AND P0, PT, R9, UR6, !P0 ;  /* 0x0000000609007c0c */ /* 0x000fc6000c701270 */
        /* <DEDUP_REMOVED lines=30> */
[----:B------:R-:W-:Y:S02]  /*87440*/  ULDC UR8, c[0x0][0x22c] ;  /* 0x00008b0000087ab9 */ /* 0x000fe40000000800 */
[----:B--2---:R1:W-:Y:S01]  /*87450*/  @P6 STG.E desc[UR4][R12.64], R164 ;  /* 0x000000a40c006986 */ /* 0x0043e2000c101904 */
[----:B------:R-:W-:Y:S02]  /*87460*/  IADD3 R0, R7, 0x136, RZ ;  /* 0x0000013607007810 */ /* 0x000fe40007ffe0ff */
[----:B------:R-:W-:Y:S02]  /*87470*/  ISETP.LT.AND P5, PT, R9, UR6, !P5 ;  /* 0x0000000609007c0c */ /* 0x000fe4000efa1270 */
[----:B------:R-:W-:Y:S01]  /*87480*/  ISETP.LT.AND P6, PT, R8, UR6, !P0 ;  /* 0x0000000608007c0c */ /* 0x000fe2000c7c1270 */
[----:B-1----:R-:W2:Y:S01]  /*87490*/  LDL.LU R164, [R1+0x1424] ;  /* 0x0014240001a47983 */ /* 0x002ea20000300800 */
[----:B------:R-:W-:Y:S01]  /*874a0*/  IMAD.WIDE R12, R167, 0x4, R2 ;  /* 0x00000004a70c7825 */ /* 0x000fe200078e0202 */
[----:B------:R-:W-:-:S02]  /*874b0*/  ISETP.LT.AND P0, PT, R9, UR6, !P0 ;  /* 0x0000000609007c0c */ /* 0x000fc4000c701270 */
        /* <DEDUP_REMOVED lines=21> */
[----:B------:R-:W-:Y:S01]  /*87610*/  VIADD R0, R7, 0x137 ;  /* 0x0000013707007836 */ /* 0x000fe20000000000 */
[----:B------:R-:W-:-:S04]  /*87620*/  ISETP.LT.AND P3, PT, R9, UR6, !P3 ;  /* 0x0000000609007c0c */ /* 0x000fc8000df61270 */
[----:B------:R-:W-:Y:S01]  /*87630*/  ISETP.GE.AND P5, PT, R0, UR8, PT ;  /* 0x0000000800007c0c */ /* 0x000fe2000bfa6270 */
[----:B------:R-:W-:Y:S01]  /*87640*/  VIADD R0, R7, 0x138 ;  /* 0x0000013807007836 */ /* 0x000fe20000000000 */
[----:B------:R-:W-:Y:S02]  /*87650*/  ULDC UR8, c[0x0][0x22c] ;  /* 0x00008b0000087ab9 */ /* 0x000fe40000000800 */
[----:B------:R-:W-:Y:S02]  /*87660*/  ISETP.LT.AND P6, PT, R8, UR6, !P5 ;  /* 0x0000000608007c0c */ /* 0x000fe4000efc1270 */
[----:B------:R-:W-:-:S03]  /*87670*/  ISETP.LT.AND P5, PT, R9, UR6, !P5 ;  /* 0x0000000609007c0c */ /* 0x000fc6000efa1270 */
[----:B------:R1:W-:Y:S01]  /*87680*/  @P3 STG.E desc[UR4][R10.64], R165 ;  /* 0x000000a50a003986 */ /* 0x0003e2000c101904 */
[----:B------:R-:W-:Y:S01]  /*87690*/  ISETP.GE.AND P0, PT, R0, UR8, PT ;  /* 0x0000000800007c0c */ /* 0x000fe2000bf06270 */
[----:B------:R-:W-:Y:S01]  /*876a0*/  ULDC UR8, c[0x0][0x22c] ;  /* 0x00008b0000087ab9 */ /* 0x000fe20000000800 */
[----:B------:R-:W-:Y:S01]  /*876b0*/  IADD3 R0, R7, 0x139, RZ ;  /* 0x0000013907007810 */ /* 0x000fe20007ffe0ff */
[C---:B--2---:R-:W-:Y:S01]  /*876c0*/  IMAD.WIDE R12, R164.reuse, 0x4, R2 ;  /* 0x00000004a40c7825 */ /* 0x044fe200078e0202 */
[----:B-1----:R-:W2:Y:S03]  /*876d0*/  LDL.LU R165, [R1+0x1430] ;  /* 0x0014300001a57983 */ /* 0x002ea60000300800 */
[----:B------:R-:W-:Y:S01]  /*876e0*/  IMAD.WIDE R10, R164, 0x4, R4 ;  /* 0x00000004a40a7825 */ /* 0x000fe200078e0204 */
[----:B------:R-:W2:Y:S01]  /*876f0*/  LDL.LU R15, [R1+0x260] ;  /* 0x00026000010f7983 */ /* 0x000ea20000300800 */
[----:B------:R-:W-:-:S03]  /*87700*/  ISETP.LT.AND P4, PT, R8, UR6, !P0 ;  /* 0x0000000608007c0c */ /* 0x000fc6000c781270 */
[----:B------:R-:W2:Y:S01]  /*87710*/  LDL.LU R164, [R1+0xeb4] ;  /* 0x000eb40001a47983 */ /* 0x000ea20000300800 */
[----:B------:R-:W-:Y:S02]  /*87720*/  ISETP.GE.AND P3, PT, R0, UR8, PT ;  /* 0x0000000800007c0c */ /* 0x000fe4000bf66270 */
[----:B------:R-:W-:Y:S01]  /*87730*/  ISETP.LT.AND P0, PT, R9, UR6, !P0 ;  /* 0x0000000609007c0c */ /* 0x000fe2000c701270 */
[----:B------:R-:W-:Y:S01]  /*87740*/  @P6 STG.E desc[UR4][R12.64], R16 ;  /* 0x000000100c006986 */ /* 0x000fe2000c101904 */
[----:B------:R-:W-:Y:S01]  /*87750*/  VIADD R0, R7, 0x13a ;  /* 0x0000013a07007836 */ /* 0x000fe20000000000 */
[----:B------:R-:W-:Y:S02]  /*87760*/  ULDC UR8, c[0x0][0x22c] ;  /* 0x00008b0000087ab9 */ /* 0x000fe40000000800 */
        /* <DEDUP_REMOVED lines=22> */
[----:B------:R-:W3:Y:S01]  /*878d0*/  LDL.LU R14, [R1+0x678] ;  /* 0x00067800010e7983 */ /* 0x000ee20000300800 */
[----:B--2---:R-:W-:Y:S02]  /*878e0*/  IMAD.WIDE R12, R165, 0x4, R2 ;  /* 0x00000004a50c7825 */ /* 0x004fe400078e0202 */
[----:B------:R-:W-:Y:S01]  /*878f0*/  ISETP.GE.AND P0, PT, R0, UR8, PT ;  /* 0x0000000800007c0c */ /* 0x000fe2000bf06270 */
[----:B------:R-:W-:-:S02]  /*87900*/  ULDC UR8, c[0x0][0x22c] ;  /* 0x00008b0000087ab9 */ /* 0x000fc40000000800 */
[----:B------:R1:W-:Y:S01]  /*87910*/  @P3 STG.E desc[UR4][R10.64], R15 ;  /* 0x0000000f0a003986 */ /* 0x0003e2000c101904 */
[----:B------:R-:W-:-:S03]  /*87920*/  IADD3 R0, R7, 0x13c, RZ ;  /* 0x0000013c07007810 */ /* 0x000fc60007ffe0ff */
        /* <DEDUP_REMOVED lines=39> */
[----:B------:R-:W-:Y:S01]  /*87ba0*/  ISETP.GE.AND P3, PT, R0, UR8, PT ;  /* 0x0000000800007c0c */ /* 0x000fe2000bf66270 */
[----:B-1----:R-:W-:Y:S02]  /*87bb0*/  IMAD.WIDE R10, R166, 0x4, R4 ;  /* 0x00000004a60a7825 */ /* 0x002fe400078e0204 */
[----:B--2---:R-:W2:Y:S02]  /*87bc0*/  LDL.LU R164, [R1+0xec0] ;  /* 0x000ec00001a47983 */ /* 0x004ea40000300800 */
[----:B----4-:R-:W-:Y:S02]  /*87bd0*/  IMAD.WIDE R12, R165, 0x4, R2 ;  /* 0x00000004a50c7825 */ /* 0x010fe400078e0202 */
        /* <DEDUP_REMOVED lines=37> */
[----:B-1----:R-:W2:Y:S04]  /*87e30*/  LDL.LU R164, [R1+0x684] ;  /* 0x0006840001a47983 */ /* 0x002ea80000300800 */
[----:B------:R-:W2:Y:S01]  /*87e40*/  LDL.LU R167, [R1+0x145c] ;  /* 0x00145c0001a77983 */ /* 0x000ea20000300800 */
[----:B------:R-:W-:Y:S01]  /*87e50*/  ISETP.LT.AND P3, PT, R9, UR6, !P3 ;  /* 0x0000000609007c0c */ /* 0x000fe2000df61270 */
[----:B----4-:R-:W-:-:S02]  /*87e60*/  IMAD.WIDE R12, R166, 0x4, R2 ;  /* 0x00000004a60c7825 */ /* 0x010fc400078e0202 */
        /* <DEDUP_REMOVED lines=493> */
[----:B------:R-:W-:Y:S01]  /*89d40*/  ISETP.LT.AND P6, PT, R8, UR6, !P0 ;  /* 0x0000000608007c0c */ /* 0x000fe2000c7c1270 */
[----:B-1----:R-:W-:Y:S02]  /*89d50*/  IMAD.WIDE R10, R165, 0x4, R4 ;  /* 0x00000004a50a7825 */ /* 0x002fe400078e0204 */
[----:B------:R-:W3:Y:S04]  /*89d60*/  LDL.LU R165, [R1+0x2d8] ;  /* 0x0002d80001a57983 */ /* 0x000ee80000300800 */
[----:B--2---:R-:W2:Y:S01]  /*89d70*/  LDL.LU R164, [R1+0x1504] ;  /* 0x0015040001a47983 */ /* 0x004ea20000300800 */
[----:B------:R-:W-:-:S03]  /*89d80*/  ISETP.GE.AND P3, PT, R0, UR8, PT ;  /* 0x0000000800007c0c */ /* 0x000fc6000bf66270 */
[----:B------:R-:W2:Y:S01]  /*89d90*/  LDL.LU R15, [R1+0x2c8] ;  /* 0x0002c800010f7983 */ /* 0x000ea20000300800 */
[----:B------:R-:W-:-:S03]  /*89da0*/  ISETP.LT.AND P0, PT, R9, UR6, !P0 ;  /* 0x0000000609007c0c */ /* 0x000fc6000c701270 */
[----:B----4-:R1:W-:Y:S01]  /*89db0*/  @P5 STG.E desc[UR4][R10.64], R16 ;  /* 0x000000100a005986 */ /* 0x0103e2000c101904 */
[----:B------:R-:W-:Y:S01]  /*89dc0*/  ISETP.LT.AND P4, PT, R8, UR6, !P3 ;  /* 0x0000000608007c0c */ /* 0x000fe2000df81270 */
[C---:B------:R-:W-:Y:S01]  /*89dd0*/  IMAD.WIDE R12, R229.reuse, 0x4, R2 ;  /* 0x00000004e50c7825 */ /* 0x040fe200078e0202 */
[----:B------:R-:W-:Y:S01]  /*89de0*/  ULDC UR8, c[0x0][0x22c] ;  /* 0x00008b0000087ab9 */ /* 0x000fe20000000800 */
[----:B-1----:R-:W4:Y:S02]  /*89df0*/  LDL.LU R16, [R1+0xf1c] ;  /* 0x000f1c0001107983 */ /* 0x002f240000300800 */
[----:B------:R-:W-:Y:S02]  /*89e00*/  IMAD.WIDE R10, R229, 0x4, R4 ;  /* 0x00000004e50a7825 */ /* 0x000fe400078e0204 */
        /* <DEDUP_REMOVED lines=24> */
[----:B------:R2:W-:Y:S01]  /*89f90*/  @P6 STG.E desc[UR4][R12.64], R165 ;  /* 0x000000a50c006986 */ /* 0x0005e2000c101904 */
[----:B------:R-:W-:Y:S01]  /*89fa0*/  ISETP.GE.AND P3, PT, R0, UR8, PT ;  /* 0x0000000800007c0c */ /* 0x000fe2000bf66270 */
[----:B-1----:R-:W-:-:S04]  /*89fb0*/  IMAD.WIDE R10, R166, 0x4, R4 ;  /* 0x00000004a60a7825 */ /* 0x002fc800078e0204 */
[----:B--2---:R-:W-:Y:S01]  /*89fc0*/  IMAD.WIDE R12, R164, 0x4, R2 ;  /* 0x00000004a40c7825 */ /* 0x004fe200078e0202 */
[----:B------:R-:W2:Y:S01]  /*89fd0*/  LDL.LU R165, [R1+0xf20] ;  /* 0x000f200001a57983 */ /* 0x000ea20000300800 */
[----:B------:R-:W-:-:S03]  /*89fe0*/  ULDC UR8, c[0x0][0x22c] ;  /* 0x00008b0000087ab9 */ /* 0x000fc60000000800 */
[----:B------:R1:W-:Y:S01]  /*89ff0*/  @P5 STG.E desc[UR4][R10.64], R15 ;  /* 0x0000000f0a005986 */ /* 0x0003e2000c101904 */
[----:B------:R-:W-:-:S03]  /*8a000*/  ISETP.LT.AND P6, PT, R8, UR6, !P3 ;  /* 0x0000000608007c0c */ /* 0x000fc6000dfc1270 */
[----:B------:R-:W2:Y:S01]  /*8a010*/  LDL.LU R166, [R1+0x1514] ;  /* 0x0015140001a67983 */ /* 0x000ea20000300800 */
[----:B------:R-:W-:Y:S01]  /*8a020*/  ISETP.LT.AND P3, PT, R9, UR6, !P3 ;  /* 0x0000000609007c0c */ /* 0x000fe2000df61270 */
[----:B-1----:R-:W-:Y:S02]  /*8a030*/  IMAD.WIDE R10, R164, 0x4, R4 ;  /* 0x00000004a40a7825 */ /* 0x002fe400078e0204 */
        /* <DEDUP_REMOVED lines=22> */
[----:B------:R-:W-:-:S02]  /*8a1a0*/  IADD3 R0, R7, 0x172, RZ ;  /* 0x0000017207007810 */ /* 0x000fc40007ffe0ff */
[----:B------:R-:W-:Y:S01]  /*8a1b0*/  ISETP.LT.AND P6, PT, R8, UR6, !P0 ;  /* 0x0000000608007c0c */ /* 0x000fe2000c7c1270 */
[----:B------:R-:W-:Y:S01]  /*8a1c0*/  IMAD.WIDE R10, R167, 0x4, R4 ;  /* 0x00000004a70a7825 */ /* 0x000fe200078e0204 */
[----:B------:R-:W-:Y:S01]  /*8a1d0*/  ISETP.GE.AND P3, PT, R0, UR8, PT ;  /* 0x0000000800007c0c */ /* 0x000fe2000bf66270 */
[----:B------:R-:W-:Y:S01]  /*8a1e0*/  ULDC UR8, c[0x0][0x22c] ;  /* 0x00008b0000087ab9 */ /* 0x000fe20000000800 */
[C---:B------:R-:W-:Y:S01]  /*8a1f0*/  ISETP.LT.AND P0, PT, R9.reuse, UR6, !P0 ;  /* 0x0000000609007c0c */ /* 0x040fe2000c701270 */
[----:B--2---:R1:W-:Y:S01]  /*8a200*/  @P4 STG.E desc[UR4][R12.64], R165 ;  /* 0x000000a50c004986 */ /* 0x0043e2000c101904 */
[----:B------:R-:W-:Y:S02]  /*8a210*/  ISETP.LT.AND P4, PT, R8, UR6, !P3 ;  /* 0x0000000608007c0c */ /* 0x000fe4000df81270 */
[----:B------:R-:W-:Y:S01]  /*8a220*/  ISETP.LT.AND P3, PT, R9, UR6, !P3 ;  /* 0x0000000609007c0c */ /* 0x000fe2000df61270 */
[----:B-1----:R-:W2:Y:S01]  /*8a230*/  LDL.LU R165, [R1+0x6e4] ;  /* 0x0006e40001a57983 */ /* 0x002ea20000300800 */
[----:B------:R-:W-:-:S03]  /*8a240*/  IMAD.WIDE R12, R166, 0x4, R2 ;  /* 0x00000004a60c7825 */ /* 0x000fc600078e0202 */
[----:B------:R-:W2:Y:S04]  /*8a250*/  LDL.LU R167, [R1+0x152c] ;  /* 0x00152c0001a77983 */ /* 0x000ea80000300800 */
[----:B------:R1:W-:Y:S04]  /*8a260*/  @P5 STG.E desc[UR4][R10.64], R16 ;  /* 0x000000100a005986 */ /* 0x0003e8000c101904 */
[----:B------:R4:W-:Y:S04]  /*8a270*/  @P6 STG.E desc[UR4][R12.64], R164 ;  /* 0x000000a40c006986 */ /* 0x0009e8000c101904 */
[----:B-1----:R-:W2:Y:S01]  /*8a280*/  LDL.LU R16, [R1+0xad4] ;  /* 0x000ad40001107983 */ /* 0x002ea20000300800 */
[----:B------:R-:W-:-:S03]  /*8a290*/  IMAD.WIDE R10, R166, 0x4, R4 ;  /* 0x00000004a60a7825 */ /* 0x000fc600078e0204 */
[----:B----4-:R-:W4:Y:S01]  /*8a2a0*/  LDL.LU R164, [R1+0xf28] ;  /* 0x000f280001a47983 */ /* 0x010f220000300800 */
[----:B------:R-:W-:-:S03]  /*8a2b0*/  IMAD.WIDE R12, R229, 0x4, R2 ;  /* 0x00000004e50c7825 */ /* 0x000fc600078e0202 */
[----:B------:R-:W4:Y:S04]  /*8a2c0*/  LDL.LU R166, [R1+0x1530] ;  /* 0x0015300001a67983 */ /* 0x000f280000300800 */
        /* <DEDUP_REMOVED lines=23> */
[----:B------:R-:W-:Y:S01]  /*8a440*/  ISETP.LT.AND P0, PT, R9, UR6, !P0 ;  /* 0x0000000609007c0c */ /* 0x000fe2000c701270 */
[----:B------:R-:W-:Y:S01]  /*8a450*/  VIADD R0, R7, 0x176 ;  /* 0x0000017607007836 */ /* 0x000fe20000000000 */
[----:B--2---:R1:W-:Y:S01]  /*8a460*/  @P6 STG.E desc[UR4][R12.64], R165 ;  /* 0x000000a50c006986 */ /* 0x0043e2000c101904 */
[----:B------:R-:W-:-:S03]  /*8a470*/  ISETP.LT.AND P6, PT, R8, UR6, !P3 ;  /* 0x0000000608007c0c */ /* 0x000fc6000dfc1270 */
[----:B------:R-:W2:Y:S01]  /*8a480*/  LDL.LU R228, [R1+0xaec] ;  /* 0x000aec0001e47983 */ /* 0x000ea20000300800 */
[----:B------:R-:W-:Y:S01]  /*8a490*/  ISETP.LT.AND P3, PT, R9, UR6, !P3 ;  /* 0x0000000609007c0c */ /* 0x000fe2000df61270 */
[----:B-1----:R-:W-:Y:S02]  /*8a4a0*/  IMAD.WIDE R12, R167, 0x4, R2 ;  /* 0x00000004a70c7825 */ /* 0x002fe400078e0202 */
[----:B------:R-:W2:Y:S04]  /*8a4b0*/  LDL.LU R165, [R1+0x1540] ;  /* 0x0015400001a57983 */ /* 0x000ea80000300800 */
[----:B------:R1:W-:Y:S01]  /*8a4c0*/  @P5 STG.E desc[UR4][R10.64], R16 ;  /* 0x000000100a005986 */ /* 0x0003e2000c101904 */
[----:B------:R-:W-:-:S03]  /*8a4d0*/  ISETP.GE.AND P5, PT, R0, UR8, PT ;  /* 0x0000000800007c0c */ /* 0x000fc6000bfa6270 */
[----:B----4-:R4:W-:Y:S01]  /*8a4e0*/  @P4 STG.E desc[UR4][R12.64], R164 ;  /* 0x000000a40c004986 */ /* 0x0109e2000c101904 */
[----:B------:R-:W-:Y:S01]  /*8a4f0*/  ISETP.LT.AND P4, PT, R8, UR6, !P5 ;  /* 0x0000000608007c0c */ /* 0x000fe2000ef81270 */
[----:B-1----:R-:W-:Y:S02]  /*8a500*/  IMAD.WIDE R10, R167, 0x4, R4 ;  /* 0x00000004a70a7825 */ /* 0x002fe400078e0204 */
[----:B------:R-:W2:Y:S01]  /*8a510*/  LDL.LU R16, [R1+0x6ec] ;  /* 0x0006ec0001107983 */ /* 0x000ea20000300800 */
[----:B------:R-:W-:Y:S01]  /*8a520*/  ULDC UR8, c[0x0][0x22c] ;  /* 0x00008b0000087ab9 */ /* 0x000fe20000000800 */
[C---:B----4-:R-:W-:Y:S02]  /*8a530*/  IMAD.WIDE R12, R166.reuse, 0x4, R2 ;  /* 0x00000004a60c7825 */ /* 0x050fe400078e0202 */
[----:B------:R-:W4:Y:S04]  /*8a540*/  LDL.LU R164, [R1+0xadc] ;  /* 0x000adc0001a47983 */ /* 0x000f280000300800 */
[----:B------:R-:W4:Y:S04]  /*8a550*/  LDL.LU R167, [R1+0x1548] ;  /* 0x0015480001a77983 */ /* 0x000f280000300800 */
[----:B------:R1:W-:Y:S04]  /*8a560*/  @P0 STG.E desc[UR4][R10.64], R14 ;  /* 0x0000000e0a000986 */ /* 0x0003e8000c101904 */
[----:B------:R1:W-:Y:S02]  /*8a570*/  @P6 STG.E desc[UR4][R12.64], R23 ;  /* 0x000000170c006986 */ /* 0x0003e4000c101904 */
[----:B-1----:R-:W-:-:S04]  /*8a580*/  IMAD.WIDE R10, R166, 0x4, R4 ;  /* 0x00000004a60a7825 */ /* 0x002fc800078e0204 */
[----:B------:R-:W-:Y:S01]  /*8a590*/  IMAD.WIDE R12, R229, 0x4, R2 ;  /* 0x00000004e50c7825 */ /* 0x000fe200078e0202 */
[----:B------:R-:W4:Y:S04]  /*8a5a0*/  LDL.LU R23, [R1+0xf30] ;  /* 0x000f300001177983 */ /* 0x000f280000300800 */
[----:B------:R-:W-:Y:S04]  /*8a5b0*/  @P3 STG.E desc[UR4][R10.64], R15 ;  /* 0x0000000f0a003986 */ /* 0x000fe8000c101904 */
[----:B------:R-:W4:Y:S04]  /*8a5c0*/  LDL.LU R166, [R1+0x1550] ;  /* 0x0015500001a67983 */ /* 0x000f280000300800 */
[----:B---3--:R1:W-:Y:S04]  /*8a5d0*/  @P4 STG.E desc[UR4][R12.64], R22 ;  /* 0x000000160c004986 */ /* 0x0083e8000c101904 */
[----:B-1----:R-:W3:Y:S01]  /*8a5e0*/  LDL.LU R22, [R1+0xaf0] ;  /* 0x000af00001167983 */ /* 0x002ee20000300800 */
[----:B------:R-:W-:Y:S01]  /*8a5f0*/  VIADD R0, R7, 0x177 ;  /* 0x0000017707007836 */ /* 0x000fe20000000000 */
[----:B------:R-:W-:-:S04]  /*8a600*/  ISETP.LT.AND P5, PT, R9, UR6, !P5 ;  /* 0x0000000609007c0c */ /* 0x000fc8000efa1270 */
[----:B------:R-:W-:Y:S01]  /*8a610*/  ISETP.GE.AND P0, PT, R0, UR8, PT ;  /* 0x0000000800007c0c */ /* 0x000fe2000bf06270 */
[----:B------:R-:W-:Y:S01]  /*8a620*/  ULDC UR8, c[0x0][0x22c] ;  /* 0x00008b0000087ab9 */ /* 0x000fe20000000800 */
[----:B------:R-:W-:Y:S02]  /*8a630*/  IADD3 R0, R7, 0x178, RZ ;  /* 0x0000017807007810 */ /* 0x000fe40007ffe0ff */
[----:B------:R-:W-:Y:S02]  /*8a640*/  ISETP.LT.AND P6, PT, R8, UR6, !P0 ;  /* 0x0000000608007c0c */ /* 0x000fe4000c7c1270 */
[----:B------:R-:W-:Y:S01]  /*8a650*/  ISETP.LT.AND P0, PT, R9, UR6, !P0 ;  /* 0x0000000609007c0c */ /* 0x000fe2000c701270 */
[----:B------:R-:W-:Y:S01]  /*8a660*/  IMAD.WIDE R10, R229, 0x4, R4 ;  /* 0x00000004e50a7825 */ /* 0x000fe200078e0204 */
[----:B------:R-:W-:Y:S01]  /*8a670*/  ISETP.GE.AND P3, PT, R0, UR8, PT ;  /* 0x0000000800007c0c */ /* 0x000fe2000bf66270 */
[----:B------:R-:W3:Y:S01]  /*8a680*/  LDL.LU R229, [R1+0x2e0] ;  /* 0x0002e00001e57983 */ /* 0x000ee20000300800 */
[----:B------:R-:W-:-:S02]  /*8a690*/  ULDC UR8, c[0x0][0x22c] ;  /* 0x00008b0000087ab9 */ /* 0x000fc40000000800 */
[----:B------:R-:W-:Y:S01]  /*8a6a0*/  ISETP.LT.AND P4, PT, R8, UR6, !P3 ;  /* 0x0000000608007c0c */ /* 0x000fe2000df81270 */
[----:B--2---:R1:W-:Y:S01]  /*8a6b0*/  @P5 STG.E desc[UR4][R10.64], R228 ;  /* 0x000000e40a005986 */ /* 0x0043e2000c101904 */
[----:B------:R-:W-:Y:S01]  /*8a6c0*/  ISETP.LT.AND P3, PT, R9, UR6, !P3 ;  /* 0x0000000609007c0c */ /* 0x000fe2000df61270 */
[C---:B------:R-:W-:Y:S02]  /*8a6d0*/  IMAD.WIDE R12, R165.reuse, 0x4, R2 ;  /* 0x00000004a50c7825 */ /* 0x040fe400078e0202 */
[----:B-1----:R-:W2:Y:S02]  /*8a6e0*/  LDL.LU R228, [R1+0x1554] ;  /* 0x0015540001e47983 */ /* 0x002ea40000300800 */
[----:B------:R-:W-:Y:S02]  /*8a6f0*/  IMAD.WIDE R10, R165, 0x4, R4 ;  /* 0x00000004a50a7825 */ /* 0x000fe400078e0204 */
[----:B------:R-:W2:Y:S04]  /*8a700*/  LDL.LU R15, [R1+0x6f0] ;  /* 0x0006f000010f7983 */ /* 0x000ea80000300800 */
[----:B------:R-:W2:Y:S04]  /*8a710*/  LDL.LU R165, [R1+0xf34] ;  /* 0x000f340001a57983 */ /* 0x000ea80000300800 */
[----:B------:R1:W-:Y:S04]  /*8a720*/  @P6 STG.E desc[UR4][R12.64], R16 ;  /* 0x000000100c006986 */ /* 0x0003e8000c101904 */
[----:B----4-:R4:W-:Y:S01]  /*8a730*/  @P0 STG.E desc[UR4][R10.64], R164 ;  /* 0x000000a40a000986 */ /* 0x0109e2000c101904 */
[----:B-1----:R-:W-:-:S03]  /*8a740*/  IMAD.WIDE R12, R167, 0x4, R2 ;  /* 0x00000004a70c7825 */ /* 0x002fc600078e0202 */
[----:B----4-:R-:W4:Y:S01]  /*8a750*/  LDL.LU R164, [R1+0x155c] ;  /* 0x00155c0001a47983 */ /* 0x010f220000300800 */
[----:B------:R-:W-:-:S03]  /*8a760*/  IMAD.WIDE R10, R167, 0x4, R4 ;  /* 0x00000004a70a7825 */ /* 0x000fc600078e0204 */
[----:B------:R-:W4:Y:S04]  /*8a770*/  LDL.LU R16, [R1+0xaf4] ;  /* 0x000af40001107983 */ /* 0x000f280000300800 */
[----:B------:R1:W-:Y:S04]  /*8a780*/  @P4 STG.E desc[UR4][R12.64], R23 ;  /* 0x000000170c004986 */ /* 0x0003e8000c101904 */
[----:B-1----:R-:W4:Y:S04]  /*8a790*/  LDL.LU R23, [R1+0x2e4] ;  /* 0x0002e40001177983 */ /* 0x002f280000300800 */
        /* <DEDUP_REMOVED lines=13> */
[----:B------:R-:W-:Y:S02]  /*8a870*/  ISETP.LT.AND P4, PT, R8, UR6, !P0 ;  /* 0x0000000608007c0c */ /* 0x000fe4000c781270 */
[----:B------:R-:W-:Y:S01]  /*8a880*/  ISETP.GE.AND P3, PT, R0, UR8, PT ;  /* 0x0000000800007c0c */ /* 0x000fe2000bf66270 */
[----:B------:R-:W-:Y:S01]  /*8a890*/  IMAD.WIDE R10, R166, 0x4, R4 ;  /* 0x00000004a60a7825 */ /* 0x000fe200078e0204 */
[----:B------:R-:W-:Y:S01]  /*8a8a0*/  ISETP.LT.AND P0, PT, R9, UR6, !P0 ;  /* 0x0000000609007c0c */ /* 0x000fe2000c701270 */
[----:B------:R1:W-:Y:S01]  /*8a8b0*/  @P6 STG.E desc[UR4][R12.64], R229 ;  /* 0x000000e50c006986 */ /* 0x0003e2000c101904 */
[----:B------:R-:W-:Y:S01]  /*8a8c0*/  ISETP.LT.AND P6, PT, R8, UR6, !P3 ;  /* 0x0000000608007c0c */ /* 0x000fe2000dfc1270 */
[----:B------:R-:W-:Y:S01]  /*8a8d0*/  VIADD R0, R7, 0x17c ;  /* 0x0000017c07007836 */ /* 0x000fe20000000000 */
[----:B------:R-:W-:Y:S01]  /*8a8e0*/  ULDC UR8, c[0x0][0x22c] ;  /* 0x00008b0000087ab9 */ /* 0x000fe20000000800 */
[----:B--2---:R2:W-:Y:S01]  /*8a8f0*/  @P5 STG.E desc[UR4][R10.64], R15 ;  /* 0x0000000f0a005986 */ /* 0x0045e2000c101904 */
[----:B------:R-:W-:-:S03]  /*8a900*/  ISETP.LT.AND P3, PT, R9, UR6, !P3 ;  /* 0x0000000609007c0c */ /* 0x000fc6000df61270 */
[----:B-1----:R-:W3:Y:S01]  /*8a910*/  LDL.LU R229, [R1+0xf38] ;  /* 0x000f380001e57983 */ /* 0x002ee20000300800 */
[----:B------:R-:W-:-:S03]  /*8a920*/  IMAD.WIDE R12, R228, 0x4, R2 ;  /* 0x00000004e40c7825 */ /* 0x000fc600078e0202 */
[----:B------:R-:W3:Y:S01]  /*8a930*/  LDL.LU R166, [R1+0x1568] ;  /* 0x0015680001a67983 */ /* 0x000ee20000300800 */
[----:B--2---:R-:W-:-:S03]  /*8a940*/  IMAD.WIDE R10, R228, 0x4, R4 ;  /* 0x00000004e40a7825 */ /* 0x004fc600078e0204 */
[----:B------:R-:W2:Y:S04]  /*8a950*/  LDL.LU R14, [R1+0xaf8] ;  /* 0x000af800010e7983 */ /* 0x000ea80000300800 */
[----:B------:R-:W2:Y:S04]  /*8a960*/  LDL.LU R228, [R1+0x2e8] ;  /* 0x0002e80001e47983 */ /* 0x000ea80000300800 */
[----:B------:R1:W-:Y:S04]  /*8a970*/  @P4 STG.E desc[UR4][R12.64], R165 ;  /* 0x000000a50c004986 */ /* 0x0003e8000c101904 */
[----:B-1----:R-:W2:Y:S04]  /*8a980*/  LDL.LU R165, [R1+0x1570] ;  /* 0x0015700001a57983 */ /* 0x002ea80000300800 */
[----:B------:R-:W2:Y:S01]  /*8a990*/  LDL.LU R15, [R1+0x6f8] ;  /* 0x0006f800010f7983 */ /* 0x000ea20000300800 */
[----:B----4-:R-:W-:-:S03]  /*8a9a0*/  IMAD.WIDE R12, R164, 0x4, R2 ;  /* 0x00000004a40c7825 */ /* 0x010fc600078e0202 */
[----:B------:R1:W-:Y:S02]  /*8a9b0*/  @P0 STG.E desc[UR4][R10.64], R16 ;  /* 0x000000100a000986 */ /* 0x0003e4000c101904 */
[----:B-1----:R-:W-:Y:S02]  /*8a9c0*/  IMAD.WIDE R10, R164, 0x4, R4 ;  /* 0x00000004a40a7825 */ /* 0x002fe400078e0204 */
[----:B------:R-:W4:Y:S04]  /*8a9d0*/  LDL.LU R16, [R1+0xf3c] ;  /* 0x000f3c0001107983 */ /* 0x000f280000300800 */
[----:B------:R-:W4:Y:S04]  /*8a9e0*/  LDL.LU R164, [R1+0xafc] ;  /* 0x000afc0001a47983 */ /* 0x000f280000300800 */
[----:B------:R1:W-:Y:S04]  /*8a9f0*/  @P6 STG.E desc[UR4][R12.64], R23 ;  /* 0x000000170c006986 */ /* 0x0003e8000c101904 */
[----:B-1----:R-:W4:Y:S04]  /*8aa00*/  LDL.LU R23, [R1+0x1574] ;  /* 0x0015740001177983 */ /* 0x002f280000300800 */
        /* <DEDUP_REMOVED lines=10> */
[----:B------:R-:W-:Y:S02]  /*8aab0*/  IADD3 R0, R7, 0x17e, RZ ;  /* 0x0000017e07007810 */ /* 0x000fe40007ffe0ff */
[----:B------:R-:W-:Y:S01]  /*8aac0*/  ISETP.LT.AND P6, PT, R8, UR6, !P0 ;  /* 0x0000000608007c0c */ /* 0x000fe2000c7c1270 */
[----:B------:R-:W-:Y:S01]  /*8aad0*/  IMAD.WIDE R10, R167, 0x4, R4 ;  /* 0x00000004a70a7825 */ /* 0x000fe200078e0204 */
[----:B------:R-:W-:Y:S01]  /*8aae0*/  ISETP.GE.AND P3, PT, R0, UR8, PT ;  /* 0x0000000800007c0c */ /* 0x000fe2000bf66270 */
[----:B------:R-:W-:Y:S01]  /*8aaf0*/  ULDC UR8, c[0x0][0x22c] ;  /* 0x00008b0000087ab9 */ /* 0x000fe20000000800 */
[----:B------:R-:W-:Y:S01]  /*8ab00*/  ISETP.LT.AND P0, PT, R9, UR6, !P0 ;  /* 0x0000000609007c0c */ /* 0x000fe2000c701270 */
[----:B------:R-:W-:Y:S01]  /*8ab10*/  VIADD R0, R7, 0x17f ;  /* 0x0000017f07007836 */ /* 0x000fe20000000000 */
[----:B------:R-:W3:Y:S04]  /*8ab20*/  LDL.LU R167, [R1+0x6fc] ;  /* 0x0006fc0001a77983 */ /* 0x000ee80000300800 */
[----:B------:R1:W-:Y:S01]  /*8ab30*/  @P4 STG.E desc[UR4][R12.64], R229 ;  /* 0x000000e50c004986 */ /* 0x0003e2000c101904 */
[----:B------:R-:W-:-:S02]  /*8ab40*/  ISETP.LT.AND P4, PT, R8, UR6, !P3 ;  /* 0x0000000608007c0c */ /* 0x000fc4000df81270 */
[----:B------:R-:W-:Y:S01]  /*8ab50*/  ISETP.LT.AND P3, PT, R9, UR6, !P3 ;  /* 0x0000000609007c0c */ /* 0x000fe2000df61270 */
[----:B--2---:R2:W-:Y:S01]  /*8ab60*/  @P5 STG.E desc[UR4][R10.64], R14 ;  /* 0x0000000e0a005986 */ /* 0x0045e2000c101904 */
[----:B------:R-:W-:Y:S01]  /*8ab70*/  ISETP.GE.AND P5, PT, R0, UR8, PT ;  /* 0x0000000800007c0c */ /* 0x000fe2000bfa6270 */
[----:B-1----:R-:W-:Y:S02]  /*8ab80*/  IMAD.WIDE R12, R166, 0x4, R2 ;  /* 0x00000004a60c7825 */ /* 0x002fe400078e0202 */
[----:B------:R-:W3:Y:S01]  /*8ab90*/  LDL.LU R229, [R1+0x157c] ;  /* 0x00157c0001e57983 */ /* 0x000ee20000300800 */
[----:B------:R-:W-:-:S03]  /*8aba0*/  ULDC UR8, c[0x0][0x22c] ;  /* 0x00008b0000087ab9 */ /* 0x000fc60000000800 */
[----:B------:R1:W-:Y:S01]  /*8abb0*/  @P6 STG.E desc[UR4][R12.64], R228 ;  /* 0x000000e40c006986 */ /* 0x0003e2000c101904 */
[----:B------:R-:W-:Y:S01]  /*8abc0*/  ISETP.LT.AND P6, PT, R8, UR6, !P5 ;  /* 0x0000000608007c0c */ /* 0x000fe2000efc1270 */
[----:B--2---:R-:W-:Y:S02]  /*8abd0*/  IMAD.WIDE R10, R166, 0x4, R4 ;  /* 0x00000004a60a7825 */ /* 0x004fe400078e0204 */
[----:B-1----:R-:W2:Y:S02]  /*8abe0*/  LDL.LU R228, [R1+0xf40] ;  /* 0x000f400001e47983 */ /* 0x002ea40000300800 */
[C---:B------:R-:W-:Y:S02]  /*8abf0*/  IMAD.WIDE R12, R165.reuse, 0x4, R2 ;  /* 0x00000004a50c7825 */ /* 0x040fe400078e0202 */
[----:B------:R-:W2:Y:S04]  /*8ac00*/  LDL.LU R166, [R1+0x1580] ;  /* 0x0015800001a67983 */ /* 0x000ea80000300800 */
[----:B------:R1:W-:Y:S02]  /*8ac10*/  @P0 STG.E desc[UR4][R10.64], R15 ;  /* 0x0000000f0a000986 */ /* 0x0003e4000c101904 */
[----:B-1----:R-:W-:-:S02]  /*8ac20*/  IMAD.WIDE R10, R165, 0x4, R4 ;  /* 0x00000004a50a7825 */ /* 0x002fc400078e0204 */
[----:B------:R-:W2:Y:S04]  /*8ac30*/  LDL.LU R15, [R1+0x700] ;  /* 0x00070000010f7983 */ /* 0x000ea80000300800 */
[----:B------:R-:W2:Y:S04]  /*8ac40*/  LDL.LU R165, [R1+0x300] ;  /* 0x0003000001a57983 */ /* 0x000ea80000300800 */
[----:B----4-:R-:W-:Y:S04]  /*8ac50*/  @P4 STG.E desc[UR4][R12.64], R16 ;  /* 0x000000100c004986 */ /* 0x010fe8000c101904 */
[----:B------:R1:W-:Y:S04]  /*8ac60*/  @P3 STG.E desc[UR4][R10.64], R164 ;  /* 0x000000a40a003986 */ /* 0x0003e8000c101904 */
[----:B-1----:R-:W4:Y:S01]  /*8ac70*/  LDL.LU R164, [R1+0x1588] ;  /* 0x0015880001a47983 */ /* 0x002f220000300800 */
[----:B------:R-:W-:-:S05]  /*8ac80*/  IMAD.WIDE R12, R23, 0x4, R2 ;  /* 0x00000004170c7825 */ /* 0x000fca00078e0202 */
[----:B---3--:R1:W-:Y:S04]  /*8ac90*/  @P6 STG.E desc[UR4][R12.64], R22 ;  /* 0x000000160c006986 */ /* 0x0083e8000c101904 */
[----:B-1----:R-:W3:Y:S01]  /*8aca0*/  LDL.LU R22, [R1+0x2f0] ;  /* 0x0002f00001167983 */ /* 0x002ee20000300800 */
[----:B------:R-:W-:Y:S01]  /*8acb0*/  VIADD R0, R7, 0x180 ;  /* 0x0000018007007836 */ /* 0x000fe20000000000 */
[----:B------:R-:W-:-:S04]  /*8acc0*/  ISETP.LT.AND P5, PT, R9, UR6, !P5 ;  /* 0x0000000609007c0c */ /* 0x000fc8000efa1270 */
[----:B------:R-:W-:Y:S01]  /*8acd0*/  ISETP.GE.AND P0, PT, R0, UR8, PT ;  /* 0x0000000800007c0c */ /* 0x000fe2000bf06270 */
[----:B------:R-:W-:Y:S01]  /*8ace0*/  ULDC UR8, c[0x0][0x22c] ;  /* 0x00008b0000087ab9 */ /* 0x000fe20000000800 */
[----:B------:R-:W-:Y:S02]  /*8acf0*/  IADD3 R0, R7, 0x181, RZ ;  /* 0x0000018107007810 */ /* 0x000fe40007ffe0ff */
[----:B------:R-:W-:Y:S01]  /*8ad00*/  ISETP.LT.AND P4, PT, R8, UR6, !P0 ;  /* 0x0000000608007c0c */ /* 0x000fe2000c781270 */
[----:B------:R-:W-:Y:S01]  /*8ad10*/  IMAD.WIDE R10, R23, 0x4, R4 ;  /* 0x00000004170a7825 */ /* 0x000fe200078e0204 */
[----:B------:R-:W-:Y:S01]  /*8ad20*/  ISETP.GE.AND P3, PT, R0, UR8, PT ;  /* 0x0000000800007c0c */ /* 0x000fe2000bf66270 */
[----:B------:R-:W4:Y:S01]  /*8ad30*/  LDL.LU R23, [R1+0xf44] ;  /* 0x000f440001177983 */ /* 0x000f220000300800 */
[----:B------:R-:W-:-:S03]  /*8ad40*/  ISETP.LT.AND P0, PT, R9, UR6, !P0 ;  /* 0x0000000609007c0c */ /* 0x000fc6000c701270 */
[----:B------:R1:W-:Y:S01]  /*8ad50*/  @P5 STG.E desc[UR4][R10.64], R167 ;  /* 0x000000a70a005986 */ /* 0x0003e2000c101904 */
[----:B------:R-:W-:Y:S01]  /*8ad60*/  ISETP.LT.AND P6, PT, R8, UR6, !P3 ;  /* 0x0000000608007c0c */ /* 0x000fe2000dfc1270 */
[----:B------:R-:W-:Y:S01]  /*8ad70*/  IMAD.WIDE R12, R229, 0x4, R2 ;  /* 0x00000004e50c7825 */ /* 0x000fe200078e0202 */
[----:B------:R-:W-:Y:S01]  /*8ad80*/  ISETP.LT.AND P3, PT, R9, UR6, !P3 ;  /* 0x0000000609007c0c */ /* 0x000fe2000df61270 */
[----:B------:R-:W-:Y:S01]  /*8ad90*/  ULDC UR8, c[0x0][0x22c] ;  /* 0x00008b0000087ab9 */ /* 0x000fe20000000800 */
[----:B-1----:R-:W4:Y:S01]  /*8ada0*/  LDL.LU R167, [R1+0x1590] ;  /* 0x0015900001a77983 */ /* 0x002f220000300800 */
[----:B------:R-:W-:-:S03]  /*8adb0*/  IMAD.WIDE R10, R229, 0x4, R4 ;  /* 0x00000004e50a7825 */ /* 0x000fc600078e0204 */
[----:B------:R-:W4:Y:S04]  /*8adc0*/  LDL.LU R16, [R1+0x704] ;  /* 0x0007040001107983 */ /* 0x000f280000300800 */
[----:B--2---:R1:W-:Y:S04]  /*8add0*/  @P4 STG.E desc[UR4][R12.64], R228 ;  /* 0x000000e40c004986 */ /* 0x0043e8000c101904 */
[----:B-1----:R-:W2:Y:S01]  /*8ade0*/  LDL.LU R228, [R1+0x304] ;  /* 0x0003040001e47983 */ /* 0x002ea20000300800 */
[----:B------:R-:W-:-:S03]  /*8adf0*/  IMAD.WIDE R12, R166, 0x4, R2 ;  /* 0x00000004a60c7825 */ /* 0x000fc600078e0202 */
[----:B------:R-:W2:Y:S04]  /*8ae00*/  LDL.LU R229, [R1+0x1598] ;  /* 0x0015980001e57983 */ /* 0x000ea80000300800 */
[----:B------:R-:W2:Y:S04]  /*8ae10*/  LDL.LU R14, [R1+0x2f4] ;  /* 0x0002f400010e7983 */ /* 0x000ea80000300800 */
[----:B------:R1:W-:Y:S04]  /*8ae20*/  @P0 STG.E desc[UR4][R10.64], R15 ;  /* 0x0000000f0a000986 */ /* 0x0003e8000c101904 */
[----:B------:R1:W-:Y:S02]  /*8ae30*/  @P6 STG.E desc[UR4][R12.64], R165 ;  /* 0x000000a50c006986 */ /* 0x0003e4000c101904 */
[----:B-1----:R-:W-:-:S02]  /*8ae40*/  IMAD.WIDE R10, R166, 0x4, R4 ;  /* 0x00000004a60a7825 */ /* 0x002fc400078e0204 */
[----:B------:R-:W2:Y:S04]  /*8ae50*/  LDL.LU R165, [R1+0xf48] ;  /* 0x000f480001a57983 */ /* 0x000ea80000300800 */
[----:B------:R-:W2:Y:S04]  /*8ae60*/  LDL.LU R166, [R1+0x15a0] ;  /* 0x0015a00001a67983 */ /* 0x000ea80000300800 */
[----:B---3--:R1:W-:Y:S04]  /*8ae70*/  @P3 STG.E desc[UR4][R10.64], R22 ;  /* 0x000000160a003986 */ /* 0x0083e8000c101904 */
[----:B-1----:R-:W3:Y:S01]  /*8ae80*/  LDL.LU R22, [R1+0x708] ;  /* 0x0007080001167983 */ /* 0x002ee20000300800 */
[----:B------:R-:W-:-:S05]  /*8ae90*/  VIADD R0, R7, 0x182 ;  /* 0x0000018207007836 */ /* 0x000fca0000000000 */
[----:B------:R-:W-:Y:S01]  /*8aea0*/  ISETP.GE.AND P5, PT, R0, UR8, PT ;  /* 0x0000000800007c0c */ /* 0x000fe2000bfa6270 */
[C---:B------:R-:W-:Y:S01]  /*8aeb0*/  VIADD R0, R7.reuse, 0x183 ;  /* 0x0000018307007836 */ /* 0x040fe20000000000 */
[----:B------:R-:W-:Y:S02]  /*8aec0*/  ULDC UR8, c[0x0][0x22c] ;  /* 0x00008b0000087ab9 */ /* 0x000fe40000000800 */
[----:B------:R-:W-:Y:S02]  /*8aed0*/  ISETP.LT.AND P4, PT, R8, UR6, !P5 ;  /* 0x0000000608007c0c */ /* 0x000fe4000ef81270 */
[----:B------:R-:W-:Y:S01]  /*8aee0*/  ISETP.GE.AND P0, PT, R0, UR8, PT ;  /* 0x0000000800007c0c */ /* 0x000fe2000bf06270 */
[----:B----4-:R-:W-:Y:S01]  /*8aef0*/  IMAD.WIDE R12, R164, 0x4, R2 ;  /* 0x00000004a40c7825 */ /* 0x010fe200078e0202 */
[----:B------:R-:W-:Y:S01]  /*8af00*/  IADD3 R0, R7, 0x184, RZ ;  /* 0x0000018407007810 */ /* 0x000fe20007ffe0ff */
[----:B------:R-:W-:Y:S01]  /*8af10*/  ULDC UR8, c[0x0][0x22c] ;  /* 0x00008b0000087ab9 */ /* 0x000fe20000000800 */
[----:B------:R-:W-:-:S02]  /*8af20*/  ISETP.LT.AND P5, PT, R9, UR6, !P5 ;  /* 0x0000000609007c0c */ /* 0x000fc4000efa1270 */
[----:B------:R-:W-:Y:S02]  /*8af30*/  ISETP.LT.AND P6, PT, R8, UR6, !P0 ;  /* 0x0000000608007c0c */ /* 0x000fe4000c7c1270 */
[----:B------:R-:W-:Y:S02]  /*8af40*/  ISETP.GE.AND P3, PT, R0, UR8, PT ;  /* 0x0000000800007c0c */ /* 0x000fe4000bf66270 */
[C---:B------:R-:W-:Y:S01]  /*8af50*/  ISETP.LT.AND P0, PT, R9.reuse, UR6, !P0 ;  /* 0x0000000609007c0c */ /* 0x040fe2000c701270 */
        /* <DEDUP_REMOVED lines=8> */
[----:B------:R-:W4:Y:S04]  /*8afe0*/  LDL.LU R15, [R1+0x2f8] ;  /* 0x0002f800010f7983 */ /* 0x000f280000300800 */
[----:B------:R1:W-:Y:S04]  /*8aff0*/  @P5 STG.E desc[UR4][R10.64], R16 ;  /* 0x000000100a005986 */ /* 0x0003e8000c101904 */
[----:B--2---:R2:W-:Y:S01]  /*8b000*/  @P6 STG.E desc[UR4][R12.64], R228 ;  /* 0x000000e40c006986 */ /* 0x0045e2000c101904 */
[----:B-1----:R-:W-:-:S03]  /*8b010*/  IMAD.WIDE R10, R167, 0x4, R4 ;  /* 0x00000004a70a7825 */ /* 0x002fc600078e0204 */
[----:B------:R-:W4:Y:S01]  /*8b020*/  LDL.LU R16, [R1+0xf4c] ;  /* 0x000f4c0001107983 */ /* 0x000f220000300800 */
[----:B--2---:R-:W-:-:S03]  /*8b030*/  IMAD.WIDE R12, R229, 0x4, R2 ;  /* 0x00000004e50c7825 */ /* 0x004fc600078e0202 */
        /* <DEDUP_REMOVED lines=11> */
[----:B------:R-:W-:Y:S01]  /*8b0f0*/  VIADD R0, R7, 0x186 ;  /* 0x0000018607007836 */ /* 0x000fe20000000000 */
[----:B------:R-:W-:Y:S02]  /*8b100*/  ULDC UR8, c[0x0][0x22c] ;  /* 0x00008b0000087ab9 */ /* 0x000fe40000000800 */
[----:B------:R-:W-:Y:S02]  /*8b110*/  ISETP.LT.AND P6, PT, R8, UR6, !P5 ;  /* 0x0000000608007c0c */ /* 0x000fe4000efc1270 */
[----:B------:R-:W-:Y:S02]  /*8b120*/  ISETP.LT.AND P5, PT, R9, UR6, !P5 ;  /* 0x0000000609007c0c */ /* 0x000fe4000efa1270 */
[----:B------:R-:W-:Y:S01]  /*8b130*/  ISETP.GE.AND P0, PT, R0, UR8, PT ;  /* 0x0000000800007c0c */ /* 0x000fe2000bf06270 */
[----:B------:R-:W-:Y:S01]  /*8b140*/  IMAD.WIDE R12, R166, 0x4, R2 ;  /* 0x00000004a60c7825 */ /* 0x000fe200078e0202 */
[----:B------:R-:W-:Y:S01]  /*8b150*/  IADD3 R0, R7, 0x187, RZ ;  /* 0x0000018707007810 */ /* 0x000fe20007ffe0ff */
[----:B------:R-:W-:Y:S01]  /*8b160*/  ULDC UR8, c[0x0][0x22c] ;  /* 0x00008b0000087ab9 */ /* 0x000fe20000000800 */
[----:B------:R-:W-:-:S02]  /*8b170*/  ISETP.LT.AND P4, PT, R8, UR6, !P0 ;  /* 0x0000000608007c0c */ /* 0x000fc4000c781270 */
[----:B------:R-:W-:Y:S01]  /*8b180*/  ISETP.LT.AND P0, PT, R9, UR6, !P0 ;  /* 0x0000000609007c0c */ /* 0x000fe2000c701270 */
[----:B------:R-:W-:Y:S01]  /*8b190*/  IMAD.WIDE R10, R166, 0x4, R4 ;  /* 0x00000004a60a7825 */ /* 0x000fe200078e0204 */
[----:B------:R-:W-:Y:S01]  /*8b1a0*/  ISETP.GE.AND P3, PT, R0, UR8, PT ;  /* 0x0000000800007c0c */ /* 0x000fe2000bf66270 */
[----:B----4-:R1:W-:Y:S01]  /*8b1b0*/  @P6 STG.E desc[UR4][R12.64], R23 ;  /* 0x000000170c006986 */ /* 0x0103e2000c101904 */
[----:B------:R-:W-:Y:S02]  /*8b1c0*/  ULDC UR8, c[0x0][0x22c] ;  /* 0x00008b0000087ab9 */ /* 0x000fe40000000800 */
[----:B------:R-:W-:Y:S01]  /*8b1d0*/  ISETP.LT.AND P6, PT, R8, UR6, !P3 ;  /* 0x0000000608007c0c */ /* 0x000fe2000dfc1270 */
[----:B------:R4:W-:Y:S04]  /*8b1e0*/  @P5 STG.E desc[UR4][R10.64], R15 ;  /* 0x0000000f0a005986 */ /* 0x0009e8000c101904 */
[----:B-1----:R-:W3:Y:S01]  /*8b1f0*/  LDL.LU R23, [R1+0xb00] ;  /* 0x000b000001177983 */ /* 0x002ee20000300800 */
[----:B------:R-:W-:-:S03]  /*8b200*/  IMAD.WIDE R12, R164, 0x4, R2 ;  /* 0x00000004a40c7825 */ /* 0x000fc600078e0202 */
[----:B------:R-:W3:Y:S01]  /*8b210*/  LDL.LU R166, [R1+0x15bc] ;  /* 0x0015bc0001a67983 */ /* 0x000ee20000300800 */
[----:B----4-:R-:W-:-:S03]  /*8b220*/  IMAD.WIDE R10, R164, 0x4, R4 ;  /* 0x00000004a40a7825 */ /* 0x010fc600078e0204 */
[----:B------:R-:W4:Y:S01]  /*8b230*/  LDL.LU R14, [R1+0xc0] ;  /* 0x0000c000010e7983 */ /* 0x000f220000300800 */
[----:B------:R-:W-:-:S03]  /*8b240*/  ISETP.LT.AND P3, PT, R9, UR6, !P3 ;  /* 0x0000000609007c0c */ /* 0x000fc6000df61270 */
[----:B------:R1:W-:Y:S04]  /*8b250*/  @P4 STG.E desc[UR4][R12.64], R16 ;  /* 0x000000100c004986 */ /* 0x0003e8000c101904 */
[----:B------:R-:W4:Y:S04]  /*8b260*/  LDL.LU R164, [R1+0x80] ;  /* 0x0000800001a47983 */ /* 0x000f280000300800 */
[----:B--2---:R2:W-:Y:S01]  /*8b270*/  @P0 STG.E desc[UR4][R10.64], R167 ;  /* 0x000000a70a000986 */ /* 0x0045e2000c101904 */
[----:B-1----:R-:W-:-:S03]  /*8b280*/  IMAD.WIDE R12, R228, 0x4, R2 ;  /* 0x00000004e40c7825 */ /* 0x002fc600078e0202 */
[----:B--2---:R-:W2:Y:S04]  /*8b290*/  LDL.LU R167, [R1+0x15c0] ;  /* 0x0015c00001a77983 */ /* 0x004ea80000300800 */
[----:B------:R-:W2:Y:S01]  /*8b2a0*/  LDL.LU R15, [R1+0x20] ;  /* 0x00002000010f7983 */ /* 0x000ea20000300800 */
[----:B------:R-:W-:-:S03]  /*8b2b0*/  IMAD.WIDE R10, R228, 0x4, R4 ;  /* 0x00000004e40a7825 */ /* 0x000fc600078e0204 */
[----:B------:R1:W-:Y:S04]  /*8b2c0*/  @P6 STG.E desc[UR4][R12.64], R165 ;  /* 0x000000a50c006986 */ /* 0x0003e8000c101904 */
[----:B-1----:R-:W2:Y:S04]  /*8b2d0*/  LDL.LU R165, [R1+0xb04] ;  /* 0x000b040001a57983 */ /* 0x002ea80000300800 */
        /* <DEDUP_REMOVED lines=16> */
[----:B------:R-:W-:Y:S02]  /*8b3e0*/  ISETP.LT.AND P0, PT, R9, UR6, !P0 ;  /* 0x0000000609007c0c */ /* 0x000fe4000c701270 */
[----:B------:R-:W-:Y:S01]  /*8b3f0*/  ISETP.GE.AND P3, PT, R0, UR8, PT ;  /* 0x0000000800007c0c */ /* 0x000fe2000bf66270 */
[----:B------:R-:W-:Y:S01]  /*8b400*/  VIADD R0, R7, 0x18b ;  /* 0x0000018b07007836 */ /* 0x000fe20000000000 */
[----:B------:R1:W-:Y:S01]  /*8b410*/  @P4 STG.E desc[UR4][R12.64], R23 ;  /* 0x000000170c004986 */ /* 0x0003e2000c101904 */
[----:B------:R-:W-:Y:S01]  /*8b420*/  ULDC UR8, c[0x0][0x22c] ;  /* 0x00008b0000087ab9 */ /* 0x000fe20000000800 */
[----:B------:R-:W-:Y:S02]  /*8b430*/  ISETP.LT.AND P4, PT, R8, UR6, !P3 ;  /* 0x0000000608007c0c */ /* 0x000fe4000df81270 */
[----:B------:R-:W-:Y:S01]  /*8b440*/  ISETP.LT.AND P3, PT, R9, UR6, !P3 ;  /* 0x0000000609007c0c */ /* 0x000fe2000df61270 */
[----:B----4-:R4:W-:Y:S01]  /*8b450*/  @P5 STG.E desc[UR4][R10.64], R14 ;  /* 0x0000000e0a005986 */ /* 0x0109e2000c101904 */
[----:B------:R-:W-:Y:S01]  /*8b460*/  ISETP.GE.AND P5, PT, R0, UR8, PT ;  /* 0x0000000800007c0c */ /* 0x000fe2000bfa6270 */
[----:B-1----:R-:W-:-:S02]  /*8b470*/  IMAD.WIDE R12, R166, 0x4, R2 ;  /* 0x00000004a60c7825 */ /* 0x002fc400078e0202 */
[----:B------:R-:W3:Y:S01]  /*8b480*/  LDL.LU R23, [R1+0xb08] ;  /* 0x000b080001177983 */ /* 0x000ee20000300800 */
[----:B------:R-:W-:-:S03]  /*8b490*/  ULDC UR8, c[0x0][0x22c] ;  /* 0x00008b0000087ab9 */ /* 0x000fc60000000800 */
[----:B------:R1:W-:Y:S01]  /*8b4a0*/  @P6 STG.E desc[UR4][R12.64], R164 ;  /* 0x000000a40c006986 */ /* 0x0003e2000c101904 */
[----:B----4-:R-:W-:Y:S01]  /*8b4b0*/  IMAD.WIDE R10, R166, 0x4, R4 ;  /* 0x00000004a60a7825 */ /* 0x010fe200078e0204 */
[----:B------:R-:W-:Y:S02]  /*8b4c0*/  ISETP.LT.AND P6, PT, R8, UR6, !P5 ;  /* 0x0000000608007c0c */ /* 0x000fe4000efc1270 */
[----:B------:R-:W4:Y:S01]  /*8b4d0*/  LDL.LU R229, [R1+0x15cc] ;  /* 0x0015cc0001e57983 */ /* 0x000f220000300800 */
[----:B------:R-:W-:-:S03]  /*8b4e0*/  ISETP.LT.AND P5, PT, R9, UR6, !P5 ;  /* 0x0000000609007c0c */ /* 0x000fc6000efa1270 */
[----:B-1----:R-:W4:Y:S01]  /*8b4f0*/  LDL.LU R164, [R1+0xc8] ;  /* 0x0000c80001a47983 */ /* 0x002f220000300800 */
[----:B--2---:R-:W-:-:S03]  /*8b500*/  IMAD.WIDE R12, R167, 0x4, R2 ;  /* 0x00000004a70c7825 */ /* 0x004fc600078e0202 */
[----:B------:R-:W2:Y:S04]  /*8b510*/  LDL.LU R166, [R1+0x15d4] ;  /* 0x0015d40001a67983 */ /* 0x000ea80000300800 */
[----:B------:R1:W-:Y:S02]  /*8b520*/  @P0 STG.E desc[UR4][R10.64], R15 ;  /* 0x0000000f0a000986 */ /* 0x0003e4000c101904 */
[----:B-1----:R-:W-:Y:S02]  /*8b530*/  IMAD.WIDE R10, R167, 0x4, R4 ;  /* 0x00000004a70a7825 */ /* 0x002fe400078e0204 */
[----:B------:R1:W-:Y:S04]  /*8b540*/  @P4 STG.E desc[UR4][R12.64], R165 ;  /* 0x000000a50c004986 */ /* 0x0003e8000c101904 */
[----:B------:R1:W-:Y:S02]  /*8b550*/  @P3 STG.E desc[UR4][R10.64], R16 ;  /* 0x000000100a003986 */ /* 0x0003e4000c101904 */
[----:B-1----:R-:W-:-:S02]  /*8b560*/  IMAD.WIDE R12, R228, 0x4, R2 ;  /* 0x00000004e40c7825 */ /* 0x002fc400078e0202 */
[----:B------:R-:W2:Y:S04]  /*8b570*/  LDL.LU R165, [R1+0xb0c] ;  /* 0x000b0c0001a57983 */ /* 0x000ea80000300800 */
[----:B------:R-:W2:Y:S01]  /*8b580*/  LDL.LU R167, [R1+0x15dc] ;  /* 0x0015dc0001a77983 */ /* 0x000ea20000300800 */
[----:B------:R-:W-:-:S03]  /*8b590*/  IMAD.WIDE R10, R228, 0x4, R4 ;  /* 0x00000004e40a7825 */ /* 0x000fc600078e0204 */
[----:B------:R-:W2:Y:S04]  /*8b5a0*/  LDL.LU R228, [R1+0x15e4] ;  /* 0x0015e40001e47983 */ /* 0x000ea80000300800 */
[----:B---3--:R-:W-:Y:S04]  /*8b5b0*/  @P6 STG.E desc[UR4][R12.64], R22 ;  /* 0x000000160c006986 */ /* 0x008fe8000c101904 */
[----:B------:R1:W-:Y:S04]  /*8b5c0*/  @P5 STG.E desc[UR4][R10.64], R252 ;  /* 0x000000fc0a005986 */ /* 0x0003e8000c101904 */
[----:B-1----:R-:W3:Y:S01]  /*8b5d0*/  LDL.LU R252, [R1+0x1bd8] ;  /* 0x001bd80001fc7983 */ /* 0x002ee20000300800 */
[----:B------:R-:W-:-:S05]  /*8b5e0*/  VIADD R0, R7, 0x18c ;  /* 0x0000018c07007836 */ /* 0x000fca0000000000 */
[----:B------:R-:W-:Y:S01]  /*8b5f0*/  ISETP.GE.AND P0, PT, R0, UR8, PT ;  /* 0x0000000800007c0c */ /* 0x000fe2000bf06270 */
[----:B------:R-:W-:Y:S01]  /*8b600*/  ULDC UR8, c[0x0][0x22c] ;  /* 0x00008b0000087ab9 */ /* 0x000fe20000000800 */
[----:B------:R-:W-:Y:S02]  /*8b610*/  IADD3 R0, R7, 0x18d, RZ ;  /* 0x0000018d07007810 */ /* 0x000fe40007ffe0ff */
[----:B------:R-:W-:Y:S02]  /*8b620*/  ISETP.LT.AND P4, PT, R8, UR6, !P0 ;  /* 0x0000000608007c0c */ /* 0x000fe4000c781270 */
[----:B------:R-:W-:Y:S02]  /*8b630*/  ISETP.GE.AND P3, PT, R0, UR8, PT ;  /* 0x0000000800007c0c */ /* 0x000fe4000bf66270 */
[----:B------:R-:W-:Y:S01]  /*8b640*/  ISETP.LT.AND P0, PT, R9, UR6, !P0 ;  /* 0x0000000609007c0c */ /* 0x000fe2000c701270 */
[----:B----4-:R-:W-:Y:S01]  /*8b650*/  IMAD.WIDE R12, R229, 0x4, R2 ;  /* 0x00000004e50c7825 */ /* 0x010fe200078e0202 */
[----:B------:R-:W-:Y:S01]  /*8b660*/  ISETP.LT.AND P6, PT, R8, UR6, !P3 ;  /* 0x0000000608007c0c */ /* 0x000fe2000dfc1270 */
[----:B------:R-:W-:Y:S01]  /*8b670*/  ULDC UR8, c[0x0][0x22c] ;  /* 0x00008b0000087ab9 */ /* 0x000fe20000000800 */
[----:B------:R-:W-:Y:S01]  /*8b680*/  ISETP.LT.AND P3, PT, R9, UR6, !P3 ;  /* 0x0000000609007c0c */ /* 0x000fe2000df61270 */
[----:B------:R-:W-:-:S04]  /*8b690*/  IMAD.WIDE R10, R229, 0x4, R4 ;  /* 0x00000004e50a7825 */ /* 0x000fc800078e0204 */
[----:B------:R2:W-:Y:S04]  /*8b6a0*/  @P4 STG.E desc[UR4][R12.64], R23 ;  /* 0x000000170c004986 */ /* 0x0005e8000c101904 */
[----:B------:R1:W-:Y:S04]  /*8b6b0*/  @P0 STG.E desc[UR4][R10.64], R164 ;  /* 0x000000a40a000986 */ /* 0x0003e8000c101904 */
[----:B------:R-:W4:Y:S01]  /*8b6c0*/  LDL.LU R229, [R1+0x15ec] ;  /* 0x0015ec0001e57983 */ /* 0x000f220000300800 */
[----:B--2---:R-:W-:-:S04]  /*8b6d0*/  IMAD.WIDE R12, R166, 0x4, R2 ;  /* 0x00000004a60c7825 */ /* 0x004fc800078e0202 */
[----:B-1----:R-:W-:Y:S01]  /*8b6e0*/  IMAD.WIDE R10, R166, 0x4, R4 ;  /* 0x00000004a60a7825 */ /* 0x002fe200078e0204 */
[----:B---3--:R1:W-:Y:S04]  /*8b6f0*/  @P6 STG.E desc[UR4][R12.64], R252 ;  /* 0x000000fc0c006986 */ /* 0x0083e8000c101904 */
[----:B------:R2:W-:Y:S04]  /*8b700*/  @P3 STG.E desc[UR4][R10.64], R231 ;  /* 0x000000e70a003986 */ /* 0x0005e8000c101904 */
[----:B-1----:R-:W3:Y:S04]  /*8b710*/  LDL.LU R252, [R1+0x1bd4] ;  /* 0x001bd40001fc7983 */ /* 0x002ee80000300800 */
[----:B------:R-:W4:Y:S04]  /*8b720*/  LDL.LU R166, [R1+0x15f0] ;  /* 0x0015f00001a67983 */ /* 0x000f280000300800 */
[----:B--2---:R-:W2:Y:S01]  /*8b730*/  LDL.LU R231, [R1+0x1bd0] ;  /* 0x001bd00001e77983 */ /* 0x004ea20000300800 */
[----:B------:R-:W-:-:S04]  /*8b740*/  IMAD.WIDE R12, R167, 0x4, R2 ;  /* 0x00000004a70c7825 */ /* 0x000fc800078e0202 */
[----:B------:R-:W-:Y:S02]  /*8b750*/  IMAD.WIDE R10, R167, 0x4, R4 ;  /* 0x00000004a70a7825 */ /* 0x000fe400078e0204 */
[----:B------:R-:W4:Y:S02]  /*8b760*/  LDL.LU R167, [R1+0x15f8] ;  /* 0x0015f80001a77983 */ /* 0x000f240000300800 */
[----:B------:R-:W-:-:S05]  /*8b770*/  VIADD R0, R7, 0x18e ;  /* 0x0000018e07007836 */ /* 0x000fca0000000000 */
[----:B------:R-:W-:Y:S01]  /*8b780*/  ISETP.GE.AND P5, PT, R0, UR8, PT ;  /* 0x0000000800007c0c */ /* 0x000fe2000bfa6270 */
[----:B------:R-:W-:Y:S01]  /*8b790*/  VIADD R0, R7, 0x18f ;  /* 0x0000018f07007836 */ /* 0x000fe20000000000 */
[----:B------:R-:W-:Y:S02]  /*8b7a0*/  ULDC UR8, c[0x0][0x22c] ;  /* 0x00008b0000087ab9 */ /* 0x000fe40000000800 */
[----:B------:R-:W-:Y:S02]  /*8b7b0*/  ISETP.LT.AND P4, PT, R8, UR6, !P5 ;  /* 0x0000000608007c0c */ /* 0x000fe4000ef81270 */
[----:B------:R-:W-:Y:S01]  /*8b7c0*/  ISETP.GE.AND P0, PT, R0, UR8, PT ;  /* 0x0000000800007c0c */ /* 0x000fe2000bf06270 */
[----:B------:R-:W-:Y:S01]  /*8b7d0*/  ULDC UR8, c[0x0][0x22c] ;  /* 0x00008b0000087ab9 */ /* 0x000fe20000000800 */
[----:B------:R-:W-:Y:S02]  /*8b7e0*/  ISETP.LT.AND P5, PT, R9, UR6, !P5 ;  /* 0x0000000609007c0c */ /* 0x000fe4000efa1270 */
[----:B------:R-:W-:-:S02]  /*8b7f0*/  ISETP.LT.AND P6, PT, R8, UR6, !P0 ;  /* 0x0000000608007c0c */ /* 0x000fc4000c7c1270 */
[----:B------:R-:W-:Y:S02]  /*8b800*/  IADD3 R0, R7, 0x190, RZ ;  /* 0x0000019007007810 */ /* 0x000fe40007ffe0ff */
[----:B------:R-:W-:-:S03]  /*8b810*/  ISETP.LT.AND P0, PT, R9, UR6, !P0 ;  /* 0x0000000609007c0c */ /* 0x000fc6000c701270 */
[----:B------:R1:W-:Y:S01]  /*8b820*/  @P4 STG.E desc[UR4][R12.64], R165 ;  /* 0x000000a50c004986 */ /* 0x0003e2000c101904 */
[----:B------:R-:W-:Y:S01]  /*8b830*/  ISETP.GE.AND P3, PT, R0, UR8, PT ;  /* 0x0000000800007c0c */ /* 0x000fe2000bf66270 */
[----:B-1----:R-:W-:-:S03]  /*8b840*/  IMAD.WIDE R12, R228, 0x4, R2 ;  /* 0x00000004e40c7825 */ /* 0x002fc600078e0202 */
[----:B------:R-:W-:Y:S01]  /*8b850*/  ISETP.LT.AND P4, PT, R8, UR6, !P3 ;  /* 0x0000000608007c0c */ /* 0x000fe2000df81270 */
[----:B------:R-:W-:Y:S01]  /*8b860*/  ULDC UR8, c[0x0][0x22c] ;  /* 0x00008b0000087ab9 */ /* 0x000fe20000000800 */
[----:B------:R-:W-:Y:S01]  /*8b870*/  ISETP.LT.AND P3, PT, R9, UR6, !P3 ;  /* 0x0000000609007c0c */ /* 0x000fe2000df61270 */
[----:B------:R-:W-:Y:S01]  /*8b880*/  VIADD R0, R7, 0x191 ;  /* 0x0000019107007836 */ /* 0x000fe20000000000 */
[----:B---3--:R1:W-:Y:S04]  /*8b890*/  @P5 STG.E desc[UR4][R10.64], R252 ;  /* 0x000000fc0a005986 */ /* 0x0083e8000c101904 */
[----:B--2---:R2:W-:Y:S04]  /*8b8a0*/  @P6 STG.E desc[UR4][R12.64], R231 ;  /* 0x000000e70c006986 */ /* 0x0045e8000c101904 */
[----:B-1----:R-:W3:Y:S01]  /*8b8b0*/  LDL.LU R252, [R1+0x1bcc] ;  /* 0x001bcc0001fc7983 */ /* 0x002ee20000300800 */
[----:B------:R-:W-:-:S03]  /*8b8c0*/  IMAD.WIDE R10, R228, 0x4, R4 ;  /* 0x00000004e40a7825 */ /* 0x000fc600078e0204 */
[----:B--2---:R-:W2:Y:S04]  /*8b8d0*/  LDL.LU R231, [R1+0x1bc8] ;  /* 0x001bc80001e77983 */ /* 0x004ea80000300800 */
[----:B------:R-:W3:Y:S01]  /*8b8e0*/  LDL.LU R228, [R1+0x15fc] ;  /* 0x0015fc0001e47983 */ /* 0x000ee20000300800 */
[----:B----4-:R-:W-:-:S03]  /*8b8f0*/  IMAD.WIDE R12, R229, 0x4, R2 ;  /* 0x00000004e50c7825 */ /* 0x010fc600078e0202 */
[----:B------:R1:W-:Y:S01]  /*8b900*/  @P0 STG.E desc[UR4][R10.64], R230 ;  /* 0x000000e60a000986 */ /* 0x0003e2000c101904 */
[----:B------:R-:W-:-:S03]  /*8b910*/  ISETP.GE.AND P5, PT, R0, UR8, PT ;  /* 0x0000000800007c0c */ /* 0x000fc6000bfa6270 */
[----:B------:R4:W-:Y:S04]  /*8b920*/  @P4 STG.E desc[UR4][R12.64], R248 ;  /* 0x000000f80c004986 */ /* 0x0009e8000c101904 */
[----:B-1----:R-:W2:Y:S01]  /*8b930*/  LDL.LU R230, [R1+0x1bc4] ;  /* 0x001bc40001e67983 */ /* 0x002ea20000300800 */
[----:B------:R-:W-:Y:S01]  /*8b940*/  IMAD.WIDE R10, R229, 0x4, R4 ;  /* 0x00000004e50a7825 */ /* 0x000fe200078e0204 */
[----:B------:R-:W-:Y:S02]  /*8b950*/  ULDC UR8, c[0x0][0x22c] ;  /* 0x00008b0000087ab9 */ /* 0x000fe40000000800 */
[----:B------:R-:W2:Y:S01]  /*8b960*/  LDL.LU R229, [R1+0x1608] ;  /* 0x0016080001e57983 */ /* 0x000ea20000300800 */
[----:B----4-:R-:W-:-:S03]  /*8b970*/  IMAD.WIDE R12, R166, 0x4, R2 ;  /* 0x00000004a60c7825 */ /* 0x010fc600078e0202 */
[----:B------:R1:W-:Y:S01]  /*8b980*/  @P3 STG.E desc[UR4][R10.64], R244 ;  /* 0x000000f40a003986 */ /* 0x0003e2000c101904 */
[----:B------:R-:W-:Y:S02]  /*8b990*/  ISETP.LT.AND P6, PT, R8, UR6, !P5 ;  /* 0x0000000608007c0c */ /* 0x000fe4000efc1270 */
[----:B------:R-:W-:Y:S01]  /*8b9a0*/  ISETP.LT.AND P5, PT, R9, UR6, !P5 ;  /* 0x0000000609007c0c */ /* 0x000fe2000efa1270 */
[----:B-1----:R-:W-:Y:S02]  /*8b9b0*/  IMAD.WIDE R10, R166, 0x4, R4 ;  /* 0x00000004a60a7825 */ /* 0x002fe400078e0204 */
[----:B------:R-:W4:Y:S08]  /*8b9c0*/  LDL.LU R166, [R1+0x160c] ;  /* 0x00160c0001a67983 */ /* 0x000f300000300800 */
[----:B------:R1:W-:Y:S04]  /*8b9d0*/  @P6 STG.E desc[UR4][R12.64], R240 ;  /* 0x000000f00c006986 */ /* 0x0003e8000c101904 */
[----:B------:R1:W-:Y:S02]  /*8b9e0*/  @P5 STG.E desc[UR4][R10.64], R236 ;  /* 0x000000ec0a005986 */ /* 0x0003e4000c101904 */
[----:B-1----:R-:W-:-:S04]  /*8b9f0*/  IMAD.WIDE R12, R167, 0x4, R2 ;  /* 0x00000004a70c7825 */ /* 0x002fc800078e0202 */
[----:B------:R-:W-:Y:S02]  /*8ba00*/  IMAD.WIDE R10, R167, 0x4, R4 ;  /* 0x00000004a70a7825 */ /* 0x000fe400078e0204 */
[----:B------:R-:W4:Y:S02]  /*8ba10*/  LDL.LU R167, [R1+0x1614] ;  /* 0x0016140001a77983 */ /* 0x000f240000300800 */
[----:B------:R-:W-:-:S05]  /*8ba20*/  VIADD R0, R7, 0x192 ;  /* 0x0000019207007836 */ /* 0x000fca0000000000 */
[----:B------:R-:W-:Y:S01]  /*8ba30*/  ISETP.GE.AND P0, PT, R0, UR8, PT ;  /* 0x0000000800007c0c */ /* 0x000fe2000bf06270 */
[----:B------:R-:W-:Y:S01]  /*8ba40*/  ULDC UR8, c[0x0][0x22c] ;  /* 0x00008b0000087ab9 */ /* 0x000fe20000000800 */
[----:B------:R-:W-:Y:S02]  /*8ba50*/  IADD3 R0, R7, 0x193, RZ ;  /* 0x0000019307007810 */ /* 0x000fe40007ffe0ff */
[----:B------:R-:W-:Y:S02]  /*8ba60*/  ISETP.LT.AND P4, PT, R8, UR6, !P0 ;  /* 0x0000000608007c0c */ /* 0x000fe4000c781270 */
[----:B------:R-:W-:Y:S02]  /*8ba70*/  ISETP.LT.AND P0, PT, R9, UR6, !P0 ;  /* 0x0000000609007c0c */ /* 0x000fe4000c701270 */
[----:B------:R-:W-:Y:S01]  /*8ba80*/  ISETP.GE.AND P3, PT, R0, UR8, PT ;  /* 0x0000000800007c0c */ /* 0x000fe2000bf66270 */
[----:B------:R-:W-:Y:S01]  /*8ba90*/  VIADD R0, R7, 0x194 ;  /* 0x0000019407007836 */ /* 0x000fe20000000000 */
[----:B------:R-:W-:-:S02]  /*8baa0*/  ULDC UR8, c[0x0][0x22c] ;  /* 0x00008b0000087ab9 */ /* 0x000fc40000000800 */
[----:B------:R-:W-:Y:S02]  /*8bab0*/  ISETP.LT.AND P6, PT, R8, UR6, !P3 ;  /* 0x0000000608007c0c */ /* 0x000fe4000dfc1270 */
[----:B------:R-:W-:Y:S02]  /*8bac0*/  ISETP.LT.AND P3, PT, R9, UR6, !P3 ;  /* 0x0000000609007c0c */ /* 0x000fe4000df61270 */
[----:B------:R-:W-:Y:S01]  /*8bad0*/  ISETP.GE.AND P5, PT, R0, UR8, PT ;  /* 0x0000000800007c0c */ /* 0x000fe2000bfa6270 */
[----:B------:R3:W-:Y:S01]  /*8bae0*/  @P4 STG.E desc[UR4][R12.64], R249 ;  /* 0x000000f90c004986 */ /* 0x0007e2000c101904 */
[----:B------:R-:W-:Y:S01]  /*8baf0*/  VIADD R0, R7, 0x195 ;  /* 0x0000019507007836 */ /* 0x000fe20000000000 */
[----:B------:R-:W-:Y:S01]  /*8bb00*/  ULDC UR8, c[0x0][0x22c] ;  /* 0x00008b0000087ab9 */ /* 0x000fe20000000800 */
[----:B------:R-:W-:Y:S01]  /*8bb10*/  ISETP.LT.AND P4, PT, R8, UR6, !P5 ;  /* 0x0000000608007c0c */ /* 0x000fe2000ef81270 */
[----:B------:R1:W-:Y:S01]  /*8bb20*/  @P0 STG.E desc[UR4][R10.64], R245 ;  /* 0x000000f50a000986 */ /* 0x0003e2000c101904 */
[----:B------:R-:W-:-:S02]  /*8bb30*/  ISETP.LT.AND P5, PT, R9, UR6, !P5 ;  /* 0x0000000609007c0c */ /* 0x000fc4000efa1270 */
[----:B------:R-:W-:Y:S01]  /*8bb40*/  ISETP.GE.AND P0, PT, R0, UR8, PT ;  /* 0x0000000800007c0c */ /* 0x000fe2000bf06270 */
[----:B------:R-:W-:Y:S01]  /*8bb50*/  ULDC UR8, c[0x0][0x22c] ;  /* 0x00008b0000087ab9 */ /* 0x000fe20000000800 */
[----:B---3--:R-:W-:-:S04]  /*8bb60*/  IMAD.WIDE R12, R228, 0x4, R2 ;  /* 0x00000004e40c7825 */ /* 0x008fc800078e0202 */
[----:B-1----:R-:W-:Y:S02]  /*8bb70*/  IMAD.WIDE R10, R228, 0x4, R4 ;  /* 0x00000004e40a7825 */ /* 0x002fe400078e0204 */
[----:B------:R-:W3:Y:S04]  /*8bb80*/  LDL.LU R228, [R1+0x1618] ;  /* 0x0016180001e47983 */ /* 0x000ee80000300800 */
[----:B------:R2:W-:Y:S04]  /*8bb90*/  @P6 STG.E desc[UR4][R12.64], R241 ;  /* 0x000000f10c006986 */ /* 0x0005e8000c101904 */
[----:B------:R1:W-:Y:S01]  /*8bba0*/  @P3 STG.E desc[UR4][R10.64], R237 ;  /* 0x000000ed0a003986 */ /* 0x0003e2000c101904 */
[----:B--2---:R-:W-:-:S04]  /*8bbb0*/  IMAD.WIDE R12, R229, 0x4, R2 ;  /* 0x00000004e50c7825 */ /* 0x004fc800078e0202 */
[----:B-1----:R-:W-:Y:S02]  /*8bbc0*/  IMAD.WIDE R10, R229, 0x4, R4 ;  /* 0x00000004e50a7825 */ /* 0x002fe400078e0204 */
[----:B------:R-:W2:Y:S04]  /*8bbd0*/  LDL.LU R229, [R1+0x161c] ;  /* 0x00161c0001e57983 */ /* 0x000ea80000300800 */
[----:B------:R4:W-:Y:S04]  /*8bbe0*/  @P4 STG.E desc[UR4][R12.64], R250 ;  /* 0x000000fa0c004986 */ /* 0x0009e8000c101904 */
[----:B------:R1:W-:Y:S01]  /*8bbf0*/  @P5 STG.E desc[UR4][R10.64], R246 ;  /* 0x000000f60a005986 */ /* 0x0003e2000c101904 */
[----:B------:R-:W-:-:S02]  /*8bc00*/  ISETP.LT.AND P6, PT, R8, UR6, !P0 ;  /* 0x0000000608007c0c */ /* 0x000fc4000c7c1270 */
[----:B------:R-:W-:Y:S01]  /*8bc10*/  ISETP.LT.AND P0, PT, R9, UR6, !P0 ;  /* 0x0000000609007c0c */ /* 0x000fe2000c701270 */
[----:B----4-:R-:W-:-:S04]  /*8bc20*/  IMAD.WIDE R12, R166, 0x4, R2 ;  /* 0x00000004a60c7825 */ /* 0x010fc800078e0202 */
[----:B-1----:R-:W-:Y:S02]  /*8bc30*/  IMAD.WIDE R10, R166, 0x4, R4 ;  /* 0x00000004a60a7825 */ /* 0x002fe400078e0204 */
[----:B------:R-:W4:Y:S04]  /*8bc40*/  LDL.LU R166, [R1+0x1624] ;  /* 0x0016240001a67983 */ /* 0x000f280000300800 */
[----:B------:R1:W-:Y:S04]  /*8bc50*/  @P6 STG.E desc[UR4][R12.64], R242 ;  /* 0x000000f20c006986 */ /* 0x0003e8000c101904 */
[----:B------:R1:W-:Y:S02]  /*8bc60*/  @P0 STG.E desc[UR4][R10.64], R238 ;  /* 0x000000ee0a000986 */ /* 0x0003e4000c101904 */
[----:B-1----:R-:W-:-:S04]  /*8bc70*/  IMAD.WIDE R12, R167, 0x4, R2 ;  /* 0x00000004a70c7825 */ /* 0x002fc800078e0202 */
[----:B------:R-:W-:Y:S02]  /*8bc80*/  IMAD.WIDE R10, R167, 0x4, R4 ;  /* 0x00000004a70a7825 */ /* 0x000fe400078e0204 */
[----:B------:R-:W4:Y:S01]  /*8bc90*/  LDL.LU R167, [R1+0x162c] ;  /* 0x00162c0001a77983 */ /* 0x000f220000300800 */
[----:B------:R-:W-:-:S04]  /*8bca0*/  IADD3 R0, R7, 0x196, RZ ;  /* 0x0000019607007810 */ /* 0x000fc80007ffe0ff */
[----:B------:R-:W-:Y:S01]  /*8bcb0*/  ISETP.GE.AND P3, PT, R0, UR8, PT ;  /* 0x0000000800007c0c */ /* 0x000fe2000bf66270 */
[----:B------:R-:W-:Y:S01]  /*8bcc0*/  VIADD R0, R7, 0x197 ;  /* 0x0000019707007836 */ /* 0x000fe20000000000 */
[----:B------:R-:W-:Y:S02]  /*8bcd0*/  ULDC UR8, c[0x0][0x22c] ;  /* 0x00008b0000087ab9 */ /* 0x000fe40000000800 */
        /* <DEDUP_REMOVED lines=9> */
[----:B------:R-:W-:Y:S01]  /*8bd70*/  IADD3 R0, R7, 0x199, RZ ;  /* 0x0000019907007810 */ /* 0x000fe20007ffe0ff */
[----:B------:R-:W-:Y:S01]  /*8bd80*/  ULDC UR8, c[0x0][0x22c] ;  /* 0x00008b0000087ab9 */ /* 0x000fe20000000800 */
[----:B------:R-:W-:Y:S01]  /*8bd90*/  ISETP.LT.AND P4, PT, R8, UR6, !P0 ;  /* 0x0000000608007c0c */ /* 0x000fe2000c781270 */
[----:B------:R1:W-:Y:S01]  /*8bda0*/  @P3 STG.E desc[UR4][R10.64], R247 ;  /* 0x000000f70a003986 */ /* 0x0003e2000c101904 */
[----:B------:R-:W-:-:S02]  /*8bdb0*/  ISETP.LT.AND P0, PT, R9, UR6, !P0 ;  /* 0x0000000609007c0c */ /* 0x000fc4000c701270 */
[----:B------:R-:W-:Y:S01]  /*8bdc0*/  ISETP.GE.AND P3, PT, R0, UR8, PT ;  /* 0x0000000800007c0c */ /* 0x000fe2000bf66270 */
[----:B---3--:R-:W-:Y:S01]  /*8bdd0*/  IMAD.WIDE R12, R228, 0x4, R2 ;  /* 0x00000004e40c7825 */ /* 0x008fe200078e0202 */
[----:B------:R-:W-:-:S03]  /*8bde0*/  ULDC UR8, c[0x0][0x22c] ;  /* 0x00008b0000087ab9 */ /* 0x000fc60000000800 */
        /* <DEDUP_REMOVED lines=18> */
[----:B------:R-:W4:Y:S02]  /*8bf10*/  LDL.LU R167, [R1+0x1644] ;  /* 0x0016440001a77983 */ /* 0x000f240000300800 */
[----:B------:R-:W-:-:S05]  /*8bf20*/  VIADD R0, R7, 0x19a ;  /* 0x0000019a07007836 */ /* 0x000fca0000000000 */
[----:B------:R-:W-:Y:S01]  /*8bf30*/  ISETP.GE.AND P5, PT, R0, UR8, PT ;  /* 0x0000000800007c0c */ /* 0x000fe2000bfa6270 */
[----:B------:R-:W-:Y:S01]  /*8bf40*/  VIADD R0, R7, 0x19b ;  /* 0x0000019b07007836 */ /* 0x000fe20000000000 */
[----:B------:R-:W-:Y:S02]  /*8bf50*/  ULDC UR8, c[0x0][0x22c] ;  /* 0x00008b0000087ab9 */ /* 0x000fe40000000800 */
[----:B------:R-:W-:Y:S02]  /*8bf60*/  ISETP.LT.AND P4, PT, R8, UR6, !P5 ;  /* 0x0000000608007c0c */ /* 0x000fe4000ef81270 */
[----:B------:R-:W-:Y:S02]  /*8bf70*/  ISETP.LT.AND P5, PT, R9, UR6, !P5 ;  /* 0x0000000609007c0c */ /* 0x000fe4000efa1270 */
[----:B------:R-:W-:Y:S01]  /*8bf80*/  ISETP.GE.AND P0, PT, R0, UR8, PT ;  /* 0x0000000800007c0c */ /* 0x000fe2000bf06270 */
[----:B------:R-:W-:Y:S01]  /*8bf90*/  ULDC UR8, c[0x0][0x22c] ;  /* 0x00008b0000087ab9 */ /* 0x000fe20000000800 */
[----:B------:R-:W-:-:S02]  /*8bfa0*/  IADD3 R0, R7, 0x19c, RZ ;  /* 0x0000019c07007810 */ /* 0x000fc40007ffe0ff */
        /* <DEDUP_REMOVED lines=370> */
[----:B------:R-:W-:Y:S01]  /*8d6d0*/  VIADD R6, R7, 0x1ea ;  /* 0x000001ea07067836 */ /* 0x000fe20000000000 */
[----:B------:R-:W-:Y:S01]  /*8d6e0*/  ULDC UR8, c[0x0][0x22c] ;  /* 0x00008b0000087ab9 */ /* 0x000fe20000000800 */
[----:B------:R-:W4:Y:S01]  /*8d6f0*/  LDS.128 R24, [R21] ;  /* 0x0000000015187984 */ /* 0x000f220000000c00 */
        /* <DEDUP_REMOVED lines=25> */
[----:B------:R-:W-:Y:S02]  /*8d890*/  ISETP.GE.AND P3, PT, R0, UR8, PT ;  /* 0x0000000800007c0c */ /* 0x000fe4000bf66270 */
[----:B------:R-:W-:-:S09]  /*8d8a0*/  ISETP.LT.AND P0, PT, R9, UR6, !P0 ;  /* 0x0000000609007c0c */ /* 0x000fd2000c701270 */
[----:B------:R3:W-:Y:S01]  /*8d8b0*/  @P4 STG.E desc[UR4][R12.64], R33 ;  /* 0x000000210c004986 */ /* 0x0007e2000c101904 */
[----:B------:R-:W-:Y:S01]  /*8d8c0*/  ISETP.LT.AND P6, PT, R8, UR6, !P3 ;  /* 0x0000000608007c0c */ /* 0x000fe2000dfc1270 */
[----:B------:R-:W-:Y:S01]  /*8d8d0*/  VIADD R0, R7, 0x1c4 ;  /* 0x000001c407007836 */ /* 0x000fe20000000000 */
[----:B------:R-:W-:Y:S01]  /*8d8e0*/  ISETP.LT.AND P3, PT, R9, UR6, !P3 ;  /* 0x0000000609007c0c */ /* 0x000fe2000df61270 */
[----:B------:R1:W-:Y:S01]  /*8d8f0*/  @P0 STG.E desc[UR4][R10.64], R45 ;  /* 0x0000002d0a000986 */ /* 0x0003e2000c101904 */
[----:B------:R-:W-:Y:S02]  /*8d900*/  ULDC UR8, c[0x0][0x22c] ;  /* 0x00008b0000087ab9 */ /* 0x000fe40000000800 */
[----:B------:R-:W-:Y:S01]  /*8d910*/  ISETP.GE.AND P5, PT, R0, UR8, PT ;  /* 0x0000000800007c0c */ /* 0x000fe2000bfa6270 */
[----:B---3--:R-:W-:Y:S01]  /*8d920*/  IMAD.WIDE R12, R228, 0x4, R2 ;  /* 0x00000004e40c7825 */ /* 0x008fe200078e0202 */
[----:B------:R-:W-:-:S03]  /*8d930*/  ULDC UR8, c[0x0][0x22c] ;  /* 0x00008b0000087ab9 */ /* 0x000fc60000000800 */
[----:B-1----:R-:W-:Y:S02]  /*8d940*/  IMAD.WIDE R10, R228, 0x4, R4 ;  /* 0x00000004e40a7825 */ /* 0x002fe400078e0204 */
[----:B------:R2:W-:Y:S04]  /*8d950*/  @P6 STG.E desc[UR4][R12.64], R57 ;  /* 0x000000390c006986 */ /* 0x0005e8000c101904 */
[----:B------:R-:W3:Y:S04]  /*8d960*/  LDL.LU R228, [R1+0x1720] ;  /* 0x0017200001e47983 */ /* 0x000ee80000300800 */
[----:B------:R1:W-:Y:S01]  /*8d970*/  @P3 STG.E desc[UR4][R10.64], R53 ;  /* 0x000000350a003986 */ /* 0x0003e2000c101904 */
[----:B--2---:R-:W-:-:S04]  /*8d980*/  IMAD.WIDE R12, R229, 0x4, R2 ;  /* 0x00000004e50c7825 */ /* 0x004fc800078e0202 */
[----:B------:R-:W-:Y:S02]  /*8d990*/  IMAD.WIDE R14, R229, 0x4, R4 ;  /* 0x00000004e50e7825 */ /* 0x000fe400078e0204 */
[----:B------:R-:W2:Y:S01]  /*8d9a0*/  LDL.LU R229, [R1+0x1710] ;  /* 0x0017100001e57983 */ /* 0x000ea20000300800 */
[----:B------:R-:W-:Y:S02]  /*8d9b0*/  ISETP.LT.AND P4, PT, R8, UR6, !P5 ;  /* 0x0000000608007c0c */ /* 0x000fe4000ef81270 */
        /* <DEDUP_REMOVED lines=12> */
[C---:B------:R-:W-:Y:S02]  /*8da80*/  IADD3 R0, R7.reuse, 0x1c6, RZ ;  /* 0x000001c607007810 */ /* 0x040fe40007ffe0ff */
[----:B------:R-:W-:Y:S02]  /*8da90*/  ISETP.LT.AND P6, PT, R8, UR6, !P0 ;  /* 0x0000000608007c0c */ /* 0x000fe4000c7c1270 */
[----:B------:R-:W-:Y:S01]  /*8daa0*/  ISETP.GE.AND P3, PT, R0, UR8, PT ;  /* 0x0000000800007c0c */ /* 0x000fe2000bf66270 */
[----:B------:R-:W-:Y:S01]  /*8dab0*/  VIADD R0, R7, 0x1c7 ;  /* 0x000001c707007836 */ /* 0x000fe20000000000 */
[----:B------:R-:W-:Y:S01]  /*8dac0*/  ISETP.LT.AND P0, PT, R9, UR6, !P0 ;  /* 0x0000000609007c0c */ /* 0x000fe2000c701270 */
[----:B------:R-:W-:Y:S01]  /*8dad0*/  ULDC UR8, c[0x0][0x22c] ;  /* 0x00008b0000087ab9 */ /* 0x000fe20000000800 */
[----:B------:R-:W-:-:S02]  /*8dae0*/  ISETP.LT.AND P4, PT, R8, UR6, !P3 ;  /* 0x0000000608007c0c */ /* 0x000fc4000df81270 */
[----:B------:R-:W-:Y:S02]  /*8daf0*/  ISETP.LT.AND P3, PT, R9, UR6, !P3 ;  /* 0x0000000609007c0c */ /* 0x000fe4000df61270 */
[----:B------:R-:W-:-:S03]  /*8db00*/  ISETP.GE.AND P5, PT, R0, UR8, PT ;  /* 0x0000000800007c0c */ /* 0x000fc6000bfa6270 */
[----:B------:R3:W-:Y:S01]  /*8db10*/  @P6 STG.E desc[UR4][R16.64], R58 ;  /* 0x0000003a10006986 */ /* 0x0007e2000c101904 */
[----:B------:R-:W-:Y:S01]  /*8db20*/  ISETP.LT.AND P6, PT, R8, UR6, !P5 ;  /* 0x0000000608007c0c */ /* 0x000fe2000efc1270 */
[----:B------:R-:W-:Y:S01]  /*8db30*/  VIADD R0, R7, 0x1c8 ;  /* 0x000001c807007836 */ /* 0x000fe20000000000 */
[----:B------:R-:W-:Y:S01]  /*8db40*/  ISETP.LT.AND P5, PT, R9, UR6, !P5 ;  /* 0x0000000609007c0c */ /* 0x000fe2000efa1270 */
[----:B------:R1:W-:Y:S01]  /*8db50*/  @P0 STG.E desc[UR4][R10.64], R54 ;  /* 0x000000360a000986 */ /* 0x0003e2000c101904 */
[----:B------:R-:W-:-:S03]  /*8db60*/  ULDC UR8, c[0x0][0x22c] ;  /* 0x00008b0000087ab9 */ /* 0x000fc60000000800 */
[----:B------:R2:W-:Y:S04]  /*8db70*/  @P4 STG.E desc[UR4][R12.64], R35 ;  /* 0x000000230c004986 */ /* 0x0005e8000c101904 */
[----:B------:R2:W-:Y:S01]  /*8db80*/  @P3 STG.E desc[UR4][R14.64], R47 ;  /* 0x0000002f0e003986 */ /* 0x0005e2000c101904 */
[----:B------:R-:W-:Y:S01]  /*8db90*/  ISETP.GE.AND P0, PT, R0, UR8, PT ;  /* 0x0000000800007c0c */ /* 0x000fe2000bf06270 */
[----:B------:R-:W-:-:S03]  /*8dba0*/  ULDC UR8, c[0x0][0x22c] ;  /* 0x00008b0000087ab9 */ /* 0x000fc60000000800 */
[----:B------:R-:W-:Y:S02]  /*8dbb0*/  ISETP.LT.AND P4, PT, R8, UR6, !P0 ;  /* 0x0000000608007c0c */ /* 0x000fe4000c781270 */
[----:B------:R-:W-:Y:S01]  /*8dbc0*/  ISETP.LT.AND P0, PT, R9, UR6, !P0 ;  /* 0x0000000609007c0c */ /* 0x000fe2000c701270 */
[----:B---3--:R-:W-:-:S04]  /*8dbd0*/  IMAD.WIDE R16, R228, 0x4, R2 ;  /* 0x00000004e4107825 */ /* 0x008fc800078e0202 */
[----:B-1----:R-:W-:Y:S02]  /*8dbe0*/  IMAD.WIDE R10, R228, 0x4, R4 ;  /* 0x00000004e40a7825 */ /* 0x002fe400078e0204 */
[----:B------:R-:W3:Y:S04]  /*8dbf0*/  LDL.LU R228, [R1+0x16f4] ;  /* 0x0016f40001e47983 */ /* 0x000ee80000300800 */
[----:B------:R4:W-:Y:S01]  /*8dc00*/  @P6 STG.E desc[UR4][R16.64], R59 ;  /* 0x0000003b10006986 */ /* 0x0009e2000c101904 */
[----:B--2---:R-:W-:-:S04]  /*8dc10*/  IMAD.WIDE R12, R229, 0x4, R2 ;  /* 0x00000004e50c7825 */ /* 0x004fc800078e0202 */
[----:B------:R-:W-:Y:S02]  /*8dc20*/  IMAD.WIDE R14, R229, 0x4, R4 ;  /* 0x00000004e50e7825 */ /* 0x000fe400078e0204 */
[----:B------:R-:W2:Y:S04]  /*8dc30*/  LDL.LU R229, [R1+0x16e4] ;  /* 0x0016e40001e57983 */ /* 0x000ea80000300800 */
[----:B------:R1:W-:Y:S01]  /*8dc40*/  @P5 STG.E desc[UR4][R10.64], R55 ;  /* 0x000000370a005986 */ /* 0x0003e2000c101904 */
        /* <DEDUP_REMOVED lines=10> */
[C---:B------:R-:W-:Y:S01]  /*8dcf0*/  VIADD R0, R7.reuse, 0x1ca ;  /* 0x000001ca07007836 */ /* 0x040fe20000000000 */
[----:B------:R-:W-:Y:S02]  /*8dd00*/  ULDC UR8, c[0x0][0x22c] ;  /* 0x00008b0000087ab9 */ /* 0x000fe40000000800 */
[----:B------:R-:W-:Y:S02]  /*8dd10*/  ISETP.LT.AND P6, PT, R8, UR6, !P3 ;  /* 0x0000000608007c0c */ /* 0x000fe4000dfc1270 */
[----:B------:R-:W-:Y:S01]  /*8dd20*/  ISETP.GE.AND P5, PT, R0, UR8, PT ;  /* 0x0000000800007c0c */ /* 0x000fe2000bfa6270 */
[----:B------:R-:W-:Y:S01]  /*8dd30*/  VIADD R0, R7, 0x1cb ;  /* 0x000001cb07007836 */ /* 0x000fe20000000000 */
[----:B------:R-:W-:Y:S01]  /*8dd40*/  ISETP.LT.AND P3, PT, R9, UR6, !P3 ;  /* 0x0000000609007c0c */ /* 0x000fe2000df61270 */
[----:B------:R-:W-:Y:S01]  /*8dd50*/  ULDC UR8, c[0x0][0x22c] ;  /* 0x00008b0000087ab9 */ /* 0x000fe20000000800 */
[----:B------:R-:W-:-:S02]  /*8dd60*/  ISETP.LT.AND P4, PT, R8, UR6, !P5 ;  /* 0x0000000608007c0c */ /* 0x000fc4000ef81270 */
[C---:B------:R-:W-:Y:S02]  /*8dd70*/  ISETP.LT.AND P5, PT, R9.reuse, UR6, !P5 ;  /* 0x0000000609007c0c */ /* 0x040fe4000efa1270 */
[----:B------:R-:W-:Y:S01]  /*8dd80*/  ISETP.GE.AND P0, PT, R0, UR8, PT ;  /* 0x0000000800007c0c */ /* 0x000fe2000bf06270 */
[----:B------:R-:W-:Y:S02]  /*8dd90*/  ULDC UR8, c[0x0][0x22c] ;  /* 0x00008b0000087ab9 */ /* 0x000fe40000000800 */
[----:B------:R3:W-:Y:S01]  /*8dda0*/  @P6 STG.E desc[UR4][R16.64], R72 ;  /* 0x0000004810006986 */ /* 0x0007e2000c101904 */
[----:B------:R-:W-:Y:S02]  /*8ddb0*/  ISETP.LT.AND P6, PT, R8, UR6, !P0 ;  /* 0x0000000608007c0c */ /* 0x000fe4000c7c1270 */
[----:B------:R-:W-:Y:S01]  /*8ddc0*/  ISETP.LT.AND P0, PT, R9, UR6, !P0 ;  /* 0x0000000609007c0c */ /* 0x000fe2000c701270 */
[----:B------:R1:W-:Y:S04]  /*8ddd0*/  @P3 STG.E desc[UR4][R10.64], R68 ;  /* 0x000000440a003986 */ /* 0x0003e8000c101904 */
[----:B------:R2:W-:Y:S04]  /*8dde0*/  @P4 STG.E desc[UR4][R12.64], R49 ;  /* 0x000000310c004986 */ /* 0x0005e8000c101904 */
[----:B------:R2:W-:Y:S01]  /*8ddf0*/  @P5 STG.E desc[UR4][R14.64], R61 ;  /* 0x0000003d0e005986 */ /* 0x0005e2000c101904 */
[----:B------:R-:W-:-:S04]  /*8de00*/  IADD3 R0, R7, 0x1cc, RZ ;  /* 0x000001cc07007810 */ /* 0x000fc80007ffe0ff */
[----:B------:R-:W-:Y:S01]  /*8de10*/  ISETP.GE.AND P3, PT, R0, UR8, PT ;  /* 0x0000000800007c0c */ /* 0x000fe2000bf66270 */
[----:B---3--:R-:W-:Y:S01]  /*8de20*/  IMAD.WIDE R16, R228, 0x4, R2 ;  /* 0x00000004e4107825 */ /* 0x008fe200078e0202 */
[----:B------:R-:W-:-:S03]  /*8de30*/  ULDC UR8, c[0x0][0x22c] ;  /* 0x00008b0000087ab9 */ /* 0x000fc60000000800 */
[----:B-1----:R-:W-:Y:S02]  /*8de40*/  IMAD.WIDE R10, R228, 0x4, R4 ;  /* 0x00000004e40a7825 */ /* 0x002fe400078e0204 */
[----:B------:R-:W3:Y:S04]  /*8de50*/  LDL.LU R228, [R1+0x16c8] ;  /* 0x0016c80001e47983 */ /* 0x000ee80000300800 */
[----:B------:R4:W-:Y:S01]  /*8de60*/  @P6 STG.E desc[UR4][R16.64], R73 ;  /* 0x0000004910006986 */ /* 0x0009e2000c101904 */
[----:B--2---:R-:W-:-:S04]  /*8de70*/  IMAD.WIDE R12, R229, 0x4, R2 ;  /* 0x00000004e50c7825 */ /* 0x004fc800078e0202 */
[----:B------:R-:W-:Y:S02]  /*8de80*/  IMAD.WIDE R14, R229, 0x4, R4 ;  /* 0x00000004e50e7825 */ /* 0x000fe400078e0204 */
[----:B------:R-:W2:Y:S04]  /*8de90*/  LDL.LU R229, [R1+0x16b8] ;  /* 0x0016b80001e57983 */ /* 0x000ea80000300800 */
[----:B------:R1:W-:Y:S01]  /*8dea0*/  @P0 STG.E desc[UR4][R10.64], R69 ;  /* 0x000000450a000986 */ /* 0x0003e2000c101904 */
        /* <DEDUP_REMOVED lines=18> */
[----:B------:R-:W-:-:S02]  /*8dfd0*/  IADD3 R0, R7, 0x1cf, RZ ;  /* 0x000001cf07007810 */ /* 0x000fc40007ffe0ff */
[----:B------:R-:W-:Y:S02]  /*8dfe0*/  ISETP.LT.AND P4, PT, R8, UR6, !P0 ;  /* 0x0000000608007c0c */ /* 0x000fe4000c781270 */
[----:B------:R-:W-:Y:S02]  /*8dff0*/  ISETP.LT.AND P0, PT, R9, UR6, !P0 ;  /* 0x0000000609007c0c */ /* 0x000fe4000c701270 */
[----:B------:R-:W-:Y:S01]  /*8e000*/  ISETP.GE.AND P3, PT, R0, UR8, PT ;  /* 0x0000000800007c0c */ /* 0x000fe2000bf66270 */
[----:B------:R3:W-:Y:S01]  /*8e010*/  @P6 STG.E desc[UR4][R16.64], R74 ;  /* 0x0000004a10006986 */ /* 0x0007e2000c101904 */
[----:B------:R-:W-:Y:S01]  /*8e020*/  VIADD R0, R7, 0x1d0 ;  /* 0x000001d007007836 */ /* 0x000fe20000000000 */
[----:B------:R-:W-:Y:S01]  /*8e030*/  ULDC UR8, c[0x0][0x22c] ;  /* 0x00008b0000087ab9 */ /* 0x000fe20000000800 */
[----:B------:R-:W-:Y:S02]  /*8e040*/  ISETP.LT.AND P6, PT, R8, UR6, !P3 ;  /* 0x0000000608007c0c */ /* 0x000fe4000dfc1270 */
[----:B------:R-:W-:Y:S01]  /*8e050*/  ISETP.LT.AND P3, PT, R9, UR6, !P3 ;  /* 0x0000000609007c0c */ /* 0x000fe2000df61270 */
[----:B------:R1:W-:Y:S04]  /*8e060*/  @P5 STG.E desc[UR4][R10.64], R70 ;  /* 0x000000460a005986 */ /* 0x0003e8000c101904 */
[----:B------:R2:W-:Y:S04]  /*8e070*/  @P4 STG.E desc[UR4][R12.64], R51 ;  /* 0x000000330c004986 */ /* 0x0005e8000c101904 */
[----:B------:R2:W-:Y:S01]  /*8e080*/  @P0 STG.E desc[UR4][R14.64], R63 ;  /* 0x0000003f0e000986 */ /* 0x0005e2000c101904 */
        /* <DEDUP_REMOVED lines=140> */
[C---:B------:R-:W-:Y:S02]  /*8e950*/  VIADD R0, R7.reuse, 0x1dd ;  /* 0x000001dd07007836 */ /* 0x040fe40000000000 */
[----:B------:R-:W4:Y:S03]  /*8e960*/  LDL.LU R165, [R1+0x15f4] ;  /* 0x0015f40001a57983 */ /* 0x000f260000300800 */
[----:B------:R-:W-:Y:S01]  /*8e970*/  ISETP.GE.AND P0, PT, R0, UR8, PT ;  /* 0x0000000800007c0c */ /* 0x000fe2000bf06270 */
[----:B------:R-:W-:Y:S01]  /*8e980*/  ULDC UR8, c[0x0][0x22c] ;  /* 0x00008b0000087ab9 */ /* 0x000fe20000000800 */
[----:B------:R-:W-:-:S02]  /*8e990*/  IADD3 R0, R7, 0x1de, RZ ;  /* 0x000001de07007810 */ /* 0x000fc40007ffe0ff */
[----:B------:R-:W-:Y:S02]  /*8e9a0*/  ISETP.LT.AND P6, PT, R8, UR6, !P0 ;  /* 0x0000000608007c0c */ /* 0x000fe4000c7c1270 */
[----:B------:R-:W-:Y:S01]  /*8e9b0*/  ISETP.GE.AND P3, PT, R0, UR8, PT ;  /* 0x0000000800007c0c */ /* 0x000fe2000bf66270 */
[----:B------:R-:W-:Y:S01]  /*8e9c0*/  VIADD R0, R7, 0x1df ;  /* 0x000001df07007836 */ /* 0x000fe20000000000 */
[C---:B------:R-:W-:Y:S01]  /*8e9d0*/  ISETP.LT.AND P0, PT, R9.reuse, UR6, !P0 ;  /* 0x0000000609007c0c */ /* 0x040fe2000c701270 */
[----:B------:R-:W-:Y:S01]  /*8e9e0*/  ULDC UR8, c[0x0][0x22c] ;  /* 0x00008b0000087ab9 */ /* 0x000fe20000000800 */
[----:B------:R-:W-:Y:S02]  /*8e9f0*/  ISETP.LT.AND P4, PT, R8, UR6, !P3 ;  /* 0x0000000608007c0c */ /* 0x000fe4000df81270 */
[----:B------:R-:W-:Y:S02]  /*8ea00*/  ISETP.GE.AND P5, PT, R0, UR8, PT ;  /* 0x0000000800007c0c */ /* 0x000fe4000bfa6270 */
[----:B------:R-:W-:-:S03]  /*8ea10*/  ISETP.LT.AND P3, PT, R9, UR6, !P3 ;  /* 0x0000000609007c0c */ /* 0x000fc6000df61270 */
[----:B------:R3:W-:Y:S01]  /*8ea20*/  @P6 STG.E desc[UR4][R16.64], R106 ;  /* 0x0000006a10006986 */ /* 0x0007e2000c101904 */
[----:B------:R-:W-:Y:S01]  /*8ea30*/  ISETP.LT.AND P6, PT, R8, UR6, !P5 ;  /* 0x0000000608007c0c */ /* 0x000fe2000efc1270 */
[----:B------:R-:W-:Y:S01]  /*8ea40*/  VIADD R0, R7, 0x1e0 ;  /* 0x000001e007007836 */ /* 0x000fe20000000000 */
[----:B------:R-:W-:Y:S01]  /*8ea50*/  ULDC UR8, c[0x0][0x22c] ;  /* 0x00008b0000087ab9 */ /* 0x000fe20000000800 */
[----:B------:R2:W-:Y:S04]  /*8ea60*/  @P0 STG.E desc[UR4][R10.64], R102 ;  /* 0x000000660a000986 */ /* 0x0005e8000c101904 */
[----:B------:R1:W-:Y:S01]  /*8ea70*/  @P4 STG.E desc[UR4][R12.64], R83 ;  /* 0x000000530c004986 */ /* 0x0003e2000c101904 */
[----:B------:R-:W-:Y:S01]  /*8ea80*/  ISETP.GE.AND P0, PT, R0, UR8, PT ;  /* 0x0000000800007c0c */ /* 0x000fe2000bf06270 */
[----:B------:R-:W-:-:S02]  /*8ea90*/  ULDC UR8, c[0x0][0x22c] ;  /* 0x00008b0000087ab9 */ /* 0x000fc40000000800 */
[----:B------:R4:W-:Y:S01]  /*8eaa0*/  @P3 STG.E desc[UR4][R14.64], R95 ;  /* 0x0000005f0e003986 */ /* 0x0009e2000c101904 */
[----:B------:R-:W-:Y:S02]  /*8eab0*/  ISETP.LT.AND P5, PT, R9, UR6, !P5 ;  /* 0x0000000609007c0c */ /* 0x000fe4000efa1270 */
[----:B------:R-:W-:Y:S01]  /*8eac0*/  ISETP.LT.AND P4, PT, R8, UR6, !P0 ;  /* 0x0000000608007c0c */ /* 0x000fe2000c781270 */
[----:B---3--:R-:W-:-:S05]  /*8ead0*/  IMAD.WIDE R16, R228, 0x4, R2 ;  /* 0x00000004e4107825 */ /* 0x008fca00078e0202 */
[----:B------:R3:W-:Y:S01]  /*8eae0*/  @P6 STG.E desc[UR4][R16.64], R107 ;  /* 0x0000006b10006986 */ /* 0x0007e2000c101904 */
[----:B--2---:R-:W-:-:S04]  /*8eaf0*/  IMAD.WIDE R10, R229, 0x4, R2 ;  /* 0x00000004e50a7825 */ /* 0x004fc800078e0202 */
[--C-:B-1----:R-:W-:Y:S02]  /*8eb00*/  IMAD.WIDE R12, R229, 0x4, R4.reuse ;  /* 0x00000004e50c7825 */ /* 0x102fe400078e0204 */
[----:B------:R-:W2:Y:S02]  /*8eb10*/  LDL.LU R229, [R1+0x15e8] ;  /* 0x0015e80001e57983 */ /* 0x000ea40000300800 */
[----:B------:R-:W-:-:S04]  /*8eb20*/  IMAD.WIDE R18, R228, 0x4, R4 ;  /* 0x00000004e4127825 */ /* 0x000fc800078e0204 */
[----:B----4-:R-:W-:-:S04]  /*8eb30*/  IMAD.WIDE R14, R166, 0x4, R2 ;  /* 0x00000004a60e7825 */ /* 0x010fc800078e0202 */
[--C-:B---3--:R-:W-:Y:S02]  /*8eb40*/  IMAD.WIDE R16, R166, 0x4, R4.reuse ;  /* 0x00000004a6107825 */ /* 0x108fe400078e0204 */
[----:B------:R-:W3:Y:S04]  /*8eb50*/  LDL.LU R166, [R1+0x15e0] ;  /* 0x0015e00001a67983 */ /* 0x000ee80000300800 */
[----:B------:R1:W-:Y:S04]  /*8eb60*/  @P5 STG.E desc[UR4][R18.64], R103 ;  /* 0x0000006712005986 */ /* 0x0003e8000c101904 */
[----:B------:R4:W-:Y:S04]  /*8eb70*/  @P4 STG.E desc[UR4][R10.64], R96 ;  /* 0x000000600a004986 */ /* 0x0009e8000c101904 */
[----:B------:R-:W3:Y:S01]  /*8eb80*/  LDL.LU R228, [R1+0x15d8] ;  /* 0x0015d80001e47983 */ /* 0x000ee20000300800 */
[----:B-1----:R-:W-:-:S04]  /*8eb90*/  IMAD.WIDE R18, R167, 0x4, R4 ;  /* 0x00000004a7127825 */ /* 0x002fc800078e0204 */
[----:B----4-:R-:W-:Y:S02]  /*8eba0*/  IMAD.WIDE R10, R167, 0x4, R2 ;  /* 0x00000004a70a7825 */ /* 0x010fe400078e0202 */
[----:B------:R-:W4:Y:S01]  /*8ebb0*/  LDL.LU R167, [R1+0x15d0] ;  /* 0x0015d00001a77983 */ /* 0x000f220000300800 */
[----:B------:R-:W-:Y:S02]  /*8ebc0*/  IADD3 R0, R7, 0x1e1, RZ ;  /* 0x000001e107007810 */ /* 0x000fe40007ffe0ff */
[----:B------:R-:W-:Y:S02]  /*8ebd0*/  ISETP.LT.AND P0, PT, R9, UR6, !P0 ;  /* 0x0000000609007c0c */ /* 0x000fe4000c701270 */
[----:B------:R-:W-:Y:S01]  /*8ebe0*/  ISETP.GE.AND P3, PT, R0, UR8, PT ;  /* 0x0000000800007c0c */ /* 0x000fe2000bf66270 */
[----:B------:R-:W-:Y:S01]  /*8ebf0*/  VIADD R0, R7, 0x1e2 ;  /* 0x000001e207007836 */ /* 0x000fe20000000000 */
[----:B------:R-:W-:Y:S02]  /*8ec00*/  ULDC UR8, c[0x0][0x22c] ;  /* 0x00008b0000087ab9 */ /* 0x000fe40000000800 */
[----:B------:R-:W-:-:S02]  /*8ec10*/  ISETP.LT.AND P5, PT, R8, UR6, !P3 ;  /* 0x0000000608007c0c */ /* 0x000fc4000dfa1270 */
[----:B------:R-:W-:Y:S01]  /*8ec20*/  ISETP.GE.AND P6, PT, R0, UR8, PT ;  /* 0x0000000800007c0c */ /* 0x000fe2000bfc6270 */
[----:B------:R-:W-:Y:S01]  /*8ec30*/  VIADD R0, R7, 0x1e3 ;  /* 0x000001e307007836 */ /* 0x000fe20000000000 */
[C---:B------:R-:W-:Y:S01]  /*8ec40*/  ISETP.LT.AND P3, PT, R9.reuse, UR6, !P3 ;  /* 0x0000000609007c0c */ /* 0x040fe2000df61270 */
[----:B------:R-:W-:Y:S01]  /*8ec50*/  ULDC UR8, c[0x0][0x22c] ;  /* 0x00008b0000087ab9 */ /* 0x000fe20000000800 */
[----:B------:R-:W-:Y:S01]  /*8ec60*/  ISETP.LT.AND P4, PT, R8, UR6, !P6 ;  /* 0x0000000608007c0c */ /* 0x000fe2000f781270 */
[----:B------:R1:W-:Y:S01]  /*8ec70*/  @P0 STG.E desc[UR4][R12.64], R108 ;  /* 0x0000006c0c000986 */ /* 0x0003e2000c101904 */
[----:B------:R-:W-:Y:S01]  /*8ec80*/  ISETP.GE.AND P0, PT, R0, UR8, PT ;  /* 0x0000000800007c0c */ /* 0x000fe2000bf06270 */
[----:B------:R-:W-:Y:S01]  /*8ec90*/  ULDC UR8, c[0x0][0x22c] ;  /* 0x00008b0000087ab9 */ /* 0x000fe20000000800 */
[----:B------:R-:W-:-:S03]  /*8eca0*/  ISETP.LT.AND P6, PT, R9, UR6, !P6 ;  /* 0x0000000609007c0c */ /* 0x000fc6000f7c1270 */
[----:B------:R1:W-:Y:S01]  /*8ecb0*/  @P5 STG.E desc[UR4][R14.64], R120 ;  /* 0x000000780e005986 */ /* 0x0003e2000c101904 */
[----:B------:R-:W-:Y:S02]  /*8ecc0*/  ISETP.LT.AND P5, PT, R8, UR6, !P0 ;  /* 0x0000000608007c0c */ /* 0x000fe4000c7a1270 */
[----:B------:R-:W-:Y:S01]  /*8ecd0*/  ISETP.LT.AND P0, PT, R9, UR6, !P0 ;  /* 0x0000000609007c0c */ /* 0x000fe2000c701270 */
[----:B------:R-:W-:Y:S01]  /*8ece0*/  @P3 STG.E desc[UR4][R16.64], R116 ;  /* 0x0000007410003986 */ /* 0x000fe2000c101904 */
[----:B-1----:R-:W-:-:S03]  /*8ecf0*/  IMAD.WIDE R12, R165, 0x4, R2 ;  /* 0x00000004a50c7825 */ /* 0x002fc600078e0202 */
[----:B------:R2:W-:Y:S01]  /*8ed00*/  @P4 STG.E desc[UR4][R10.64], R97 ;  /* 0x000000610a004986 */ /* 0x0005e2000c101904 */
[----:B------:R-:W-:-:S03]  /*8ed10*/  IMAD.WIDE R14, R165, 0x4, R4 ;  /* 0x00000004a50e7825 */ /* 0x000fc600078e0204 */
[----:B------:R-:W4:Y:S01]  /*8ed20*/  LDL.LU R165, [R1+0x15c4] ;  /* 0x0015c40001a57983 */ /* 0x000f220000300800 */
[----:B------:R-:W-:-:S03]  /*8ed30*/  IADD3 R0, R7, 0x1e4, RZ ;  /* 0x000001e407007810 */ /* 0x000fc60007ffe0ff */
[----:B------:R-:W-:Y:S01]  /*8ed40*/  @P6 STG.E desc[UR4][R18.64], R109 ;  /* 0x0000006d12006986 */ /* 0x000fe2000c101904 */
[----:B------:R-:W-:-:S03]  /*8ed50*/  ISETP.GE.AND P3, PT, R0, UR8, PT ;  /* 0x0000000800007c0c */ /* 0x000fc6000bf66270 */
[----:B------:R3:W-:Y:S01]  /*8ed60*/  @P5 STG.E desc[UR4][R12.64], R121 ;  /* 0x000000790c005986 */ /* 0x0007e2000c101904 */
[----:B--2---:R-:W-:-:S04]  /*8ed70*/  IMAD.WIDE R10, R229, 0x4, R2 ;  /* 0x00000004e50a7825 */ /* 0x004fc800078e0202 */
[----:B------:R-:W-:Y:S01]  /*8ed80*/  IMAD.WIDE R16, R229, 0x4, R4 ;  /* 0x00000004e5107825 */ /* 0x000fe200078e0204 */
[----:B------:R-:W-:Y:S01]  /*8ed90*/  ULDC UR8, c[0x0][0x22c] ;  /* 0x00008b0000087ab9 */ /* 0x000fe20000000800 */
[----:B------:R-:W2:Y:S04]  /*8eda0*/  LDL.LU R229, [R1+0x15b8] ;  /* 0x0015b80001e57983 */ /* 0x000ea80000300800 */
[----:B------:R1:W-:Y:S01]  /*8edb0*/  @P0 STG.E desc[UR4][R14.64], R117 ;  /* 0x000000750e000986 */ /* 0x0003e2000c101904 */
[----:B------:R-:W-:Y:S02]  /*8edc0*/  ISETP.LT.AND P6, PT, R8, UR6, !P3 ;  /* 0x0000000608007c0c */ /* 0x000fe4000dfc1270 */
[----:B------:R-:W-:Y:S01]  /*8edd0*/  ISETP.LT.AND P3, PT, R9, UR6, !P3 ;  /* 0x0000000609007c0c */ /* 0x000fe2000df61270 */
[----:B---3--:R-:W-:-:S04]  /*8ede0*/  IMAD.WIDE R12, R166, 0x4, R2 ;  /* 0x00000004a60c7825 */ /* 0x008fc800078e0202 */
[--C-:B-1----:R-:W-:Y:S02]  /*8edf0*/  IMAD.WIDE R14, R166, 0x4, R4.reuse ;  /* 0x00000004a60e7825 */ /* 0x102fe400078e0204 */
[----:B------:R-:W3:Y:S04]  /*8ee00*/  LDL.LU R166, [R1+0x15b4] ;  /* 0x0015b40001a67983 */ /* 0x000ee80000300800 */
[----:B------:R-:W-:Y:S04]  /*8ee10*/  @P6 STG.E desc[UR4][R10.64], R98 ;  /* 0x000000620a006986 */ /* 0x000fe8000c101904 */
[----:B------:R1:W-:Y:S01]  /*8ee20*/  @P3 STG.E desc[UR4][R16.64], R110 ;  /* 0x0000006e10003986 */ /* 0x0003e2000c101904 */
[----:B----4-:R-:W-:-:S04]  /*8ee30*/  IMAD.WIDE R22, R167, 0x4, R4 ;  /* 0x00000004a7167825 */ /* 0x010fc800078e0204 */
[----:B-1----:R-:W-:Y:S02]  /*8ee40*/  IMAD.WIDE R16, R167, 0x4, R2 ;  /* 0x00000004a7107825 */ /* 0x002fe400078e0202 */
[----:B------:R-:W4:Y:S02]  /*8ee50*/  LDL.LU R167, [R1+0x15a8] ;  /* 0x0015a80001a77983 */ /* 0x000f240000300800 */
[----:B------:R-:W-:-:S05]  /*8ee60*/  VIADD R0, R7, 0x1e5 ;  /* 0x000001e507007836 */ /* 0x000fca0000000000 */
[----:B------:R-:W-:Y:S01]  /*8ee70*/  ISETP.GE.AND P4, PT, R0, UR8, PT ;  /* 0x0000000800007c0c */ /* 0x000fe2000bf86270 */
[C---:B------:R-:W-:Y:S01]  /*8ee80*/  VIADD R0, R7.reuse, 0x1e6 ;  /* 0x000001e607007836 */ /* 0x040fe20000000000 */
[----:B------:R-:W-:Y:S02]  /*8ee90*/  ULDC UR8, c[0x0][0x22c] ;  /* 0x00008b0000087ab9 */ /* 0x000fe40000000800 */
[----:B------:R-:W-:Y:S02]  /*8eea0*/  ISETP.LT.AND P0, PT, R8, UR6, !P4 ;  /* 0x0000000608007c0c */ /* 0x000fe4000e701270 */
[----:B------:R-:W-:Y:S01]  /*8eeb0*/  ISETP.GE.AND P5, PT, R0, UR8, PT ;  /* 0x0000000800007c0c */ /* 0x000fe2000bfa6270 */
[----:B------:R-:W-:Y:S01]  /*8eec0*/  ULDC UR8, c[0x0][0x22c] ;  /* 0x00008b0000087ab9 */ /* 0x000fe20000000800 */
[----:B------:R-:W-:Y:S02]  /*8eed0*/  IADD3 R0, R7, 0x1e7, RZ ;  /* 0x000001e707007810 */ /* 0x000fe40007ffe0ff */
[----:B------:R-:W-:-:S02]  /*8eee0*/  ISETP.LT.AND P4, PT, R9, UR6, !P4 ;  /* 0x0000000609007c0c */ /* 0x000fc4000e781270 */
[----:B------:R-:W-:Y:S02]  /*8eef0*/  ISETP.LT.AND P6, PT, R8, UR6, !P5 ;  /* 0x0000000608007c0c */ /* 0x000fe4000efc1270 */
[----:B------:R-:W-:Y:S02]  /*8ef00*/  ISETP.GE.AND P3, PT, R0, UR8, PT ;  /* 0x0000000800007c0c */ /* 0x000fe4000bf66270 */
[C---:B------:R-:W-:Y:S01]  /*8ef10*/  ISETP.LT.AND P5, PT, R9.reuse, UR6, !P5 ;  /* 0x0000000609007c0c */ /* 0x040fe2000efa1270 */
[----:B------:R1:W-:Y:S01]  /*8ef20*/  @P0 STG.E desc[UR4][R12.64], R122 ;  /* 0x0000007a0c000986 */ /* 0x0003e2000c101904 */
[----:B------:R-:W-:Y:S01]  /*8ef30*/  ISETP.LT.AND P0, PT, R8, UR6, !P3 ;  /* 0x0000000608007c0c */ /* 0x000fe2000df01270 */
[----:B------:R-:W-:Y:S01]  /*8ef40*/  IMAD.WIDE R18, R228, 0x4, R2 ;  /* 0x00000004e4127825 */ /* 0x000fe200078e0202 */
[----:B------:R-:W-:-:S03]  /*8ef50*/  ISETP.LT.AND P3, PT, R9, UR6, !P3 ;  /* 0x0000000609007c0c */ /* 0x000fc6000df61270 */
[----:B------:R-:W-:Y:S01]  /*8ef60*/  @P4 STG.E desc[UR4][R14.64], R118 ;  /* 0x000000760e004986 */ /* 0x000fe2000c101904 */
[----:B------:R-:W-:-:S03]  /*8ef70*/  IMAD.WIDE R10, R228, 0x4, R4 ;  /* 0x00000004e40a7825 */ /* 0x000fc600078e0204 */
[----:B------:R-:W-:Y:S01]  /*8ef80*/  @P6 STG.E desc[UR4][R18.64], R99 ;  /* 0x0000006312006986 */ /* 0x000fe2000c101904 */
[----:B------:R-:W-:-:S03]  /*8ef90*/  ISETP.LT.AND P6, PT, R8, UR6, !P1 ;  /* 0x0000000608007c0c */ /* 0x000fc6000cfc1270 */
[----:B------:R1:W-:Y:S02]  /*8efa0*/  @P5 STG.E desc[UR4][R10.64], R111 ;  /* 0x0000006f0a005986 */ /* 0x0003e4000c101904 */
[C---:B-1----:R-:W-:Y:S02]  /*8efb0*/  IMAD.WIDE R12, R165.reuse, 0x4, R2 ;  /* 0x00000004a50c7825 */ /* 0x042fe400078e0202 */
[----:B------:R1:W-:Y:S04]  /*8efc0*/  @P0 STG.E desc[UR4][R16.64], R123 ;  /* 0x0000007b10000986 */ /* 0x0003e8000c101904 */
[----:B------:R-:W4:Y:S04]  /*8efd0*/  LDL.LU R228, [R1+0x159c] ;  /* 0x00159c0001e47983 */ /* 0x000f280000300800 */
[----:B------:R-:W-:Y:S01]  /*8efe0*/  @P3 STG.E desc[UR4][R22.64], R119 ;  /* 0x0000007716003986 */ /* 0x000fe2000c101904 */
[----:B------:R-:W-:-:S03]  /*8eff0*/  IMAD.WIDE R10, R165, 0x4, R4 ;  /* 0x00000004a50a7825 */ /* 0x000fc600078e0204 */
[----:B------:R3:W-:Y:S01]  /*8f000*/  @P6 STG.E desc[UR4][R12.64], R112 ;  /* 0x000000700c006986 */ /* 0x0007e2000c101904 */
[----:B------:R-:W-:Y:S02]  /*8f010*/  ISETP.LT.AND P1, PT, R9, UR6, !P1 ;  /* 0x0000000609007c0c */ /* 0x000fe4000cf21270 */
[----:B------:R-:W-:-:S11]  /*8f020*/  ISETP.LT.AND P0, PT, R8, UR6, !P2 ;  /* 0x0000000608007c0c */ /* 0x000fd6000d701270 */
[----:B------:R4:W-:Y:S01]  /*8f030*/  @P1 STG.E desc[UR4][R10.64], R124 ;  /* 0x0000007c0a001986 */ /* 0x0009e2000c101904 */
[----:B--2---:R-:W-:-:S04]  /*8f040*/  IMAD.WIDE R14, R229, 0x4, R2 ;  /* 0x00000004e50e7825 */ /* 0x004fc800078e0202 */
[----:B-1----:R-:W-:Y:S02]  /*8f050*/  IMAD.WIDE R16, R229, 0x4, R4 ;  /* 0x00000004e5107825 */ /* 0x002fe400078e0204 */
[----:B------:R-:W2:Y:S04]  /*8f060*/  LDL.LU R229, [R1+0x1594] ;  /* 0x0015940001e57983 */ /* 0x000ea80000300800 */
[----:B------:R-:W2:Y:S01]  /*8f070*/  LDL.LU R165, [R1+0x158c] ;  /* 0x00158c0001a57983 */ /* 0x000ea20000300800 */
[----:B---3--:R-:W-:-:S04]  /*8f080*/  IMAD.WIDE R18, R166, 0x4, R2 ;  /* 0x00000004a6127825 */ /* 0x008fc800078e0202 */
[----:B------:R-:W-:Y:S02]  /*8f090*/  IMAD.WIDE R12, R166, 0x4, R4 ;  /* 0x00000004a60c7825 */ /* 0x000fe400078e0204 */
[----:B------:R-:W3:Y:S04]  /*8f0a0*/  LDL.LU R166, [R1+0x1584] ;  /* 0x0015840001a67983 */ /* 0x000ee80000300800 */
[----:B------:R1:W-:Y:S01]  /*8f0b0*/  @P0 STG.E desc[UR4][R14.64], R136 ;  /* 0x000000880e000986 */ /* 0x0003e2000c101904 */
[----:B----4-:R-:W-:-:S04]  /*8f0c0*/  IMAD.WIDE R10, R167, 0x4, R2 ;  /* 0x00000004a70a7825 */ /* 0x010fc800078e0202 */
[----:B-1----:R-:W-:Y:S02]  /*8f0d0*/  IMAD.WIDE R14, R167, 0x4, R4 ;  /* 0x00000004a70e7825 */ /* 0x002fe400078e0204 */
[----:B------:R-:W4:Y:S01]  /*8f0e0*/  LDL.LU R167, [R1+0x1578] ;  /* 0x0015780001a77983 */ /* 0x000f220000300800 */
[----:B------:R-:W-:Y:S02]  /*8f0f0*/  ISETP.GE.AND P4, PT, R6, UR7, PT ;  /* 0x0000000706007c0c */ /* 0x000fe4000bf86270 */
[----:B------:R-:W-:Y:S01]  /*8f100*/  ISETP.LT.AND P2, PT, R9, UR6, !P2 ;  /* 0x0000000609007c0c */ /* 0x000fe2000d741270 */
[----:B------:R-:W-:Y:S01]  /*8f110*/  VIADD R0, R7, 0x1eb ;  /* 0x000001eb07007836 */ /* 0x000fe20000000000 */
[----:B------:R-:W-:-:S04]  /*8f120*/  ISETP.LT.AND P3, PT, R8, UR6, !P4 ;  /* 0x0000000608007c0c */ /* 0x000fc8000e761270 */
[----:B------:R-:W-:Y:S02]  /*8f130*/  ISETP.GE.AND P5, PT, R0, UR7, PT ;  /* 0x0000000700007c0c */ /* 0x000fe4000bfa6270 */
[----:B------:R-:W-:Y:S02]  /*8f140*/  IADD3 R0, R7, 0x1ec, RZ ;  /* 0x000001ec07007810 */ /* 0x000fe40007ffe0ff */
[C---:B------:R-:W-:Y:S02]  /*8f150*/  ISETP.LT.AND P4, PT, R9.reuse, UR6, !P4 ;  /* 0x0000000609007c0c */ /* 0x040fe4000e781270 */
[----:B------:R-:W-:Y:S01]  /*8f160*/  ISETP.GE.AND P6, PT, R0, UR7, PT ;  /* 0x0000000700007c0c */ /* 0x000fe2000bfc6270 */
[----:B------:R1:W-:Y:S01]  /*8f170*/  @P2 STG.E desc[UR4][R16.64], R132 ;  /* 0x0000008410002986 */ /* 0x0003e2000c101904 */
[C---:B------:R-:W-:Y:S02]  /*8f180*/  ISETP.LT.AND P2, PT, R8.reuse, UR6, !P5 ;  /* 0x0000000608007c0c */ /* 0x040fe4000ef41270 */
[----:B------:R-:W-:Y:S01]  /*8f190*/  ISETP.LT.AND P5, PT, R9, UR6, !P5 ;  /* 0x0000000609007c0c */ /* 0x000fe2000efa1270 */
[----:B------:R-:W-:Y:S01]  /*8f1a0*/  @P3 STG.E desc[UR4][R18.64], R113 ;  /* 0x0000007112003986 */ /* 0x000fe2000c101904 */
[----:B------:R-:W-:Y:S01]  /*8f1b0*/  ISETP.LT.AND P3, PT, R8, UR6, !P6 ;  /* 0x0000000608007c0c */ /* 0x000fe2000f761270 */
[----:B------:R-:W-:-:S02]  /*8f1c0*/  VIADD R0, R7, 0x1ed ;  /* 0x000001ed07007836 */ /* 0x000fc40000000000 */
[----:B------:R-:W-:Y:S02]  /*8f1d0*/  VIADD R6, R7, 0x1ee ;  /* 0x000001ee07067836 */ /* 0x000fe40000000000 */
[----:B------:R1:W-:Y:S01]  /*8f1e0*/  @P4 STG.E desc[UR4][R12.64], R125 ;  /* 0x0000007d0c004986 */ /* 0x0003e2000c101904 */
[----:B------:R-:W-:-:S03]  /*8f1f0*/  ISETP.GE.AND P1, PT, R0, UR7, PT ;  /* 0x0000000700007c0c */ /* 0x000fc6000bf26270 */
[----:B------:R-:W-:Y:S01]  /*8f200*/  @P2 STG.E desc[UR4][R10.64], R137 ;  /* 0x000000890a002986 */ /* 0x000fe2000c101904 */
[----:B------:R-:W-:-:S03]  /*8f210*/  ISETP.GE.AND P0, PT, R6, UR7, PT ;  /* 0x0000000706007c0c */ /* 0x000fc6000bf06270 */
[----:B------:R3:W-:Y:S01]  /*8f220*/  @P5 STG.E desc[UR4][R14.64], R133 ;  /* 0x000000850e005986 */ /* 0x0007e2000c101904 */
[----:B-1----:R-:W-:Y:S01]  /*8f230*/  IMAD.WIDE R16, R228, 0x4, R2 ;  /* 0x00000004e4107825 */ /* 0x002fe200078e0202 */
[----:B------:R-:W-:-:S03]  /*8f240*/  ISETP.LT.AND P6, PT, R9, UR6, !P6 ;  /* 0x0000000609007c0c */ /* 0x000fc6000f7c1270 */
[----:B------:R-:W-:Y:S01]  /*8f250*/  IMAD.WIDE R12, R228, 0x4, R4 ;  /* 0x00000004e40c7825 */ /* 0x000fe200078e0204 */
[----:B------:R1:W-:Y:S01]  /*8f260*/  @P3 STG.E desc[UR4][R16.64], R114 ;  /* 0x0000007210003986 */ /* 0x0003e2000c101904 */
[C---:B------:R-:W-:Y:S02]  /*8f270*/  ISETP.LT.AND P2, PT, R8.reuse, UR6, !P1 ;  /* 0x0000000608007c0c */ /* 0x040fe4000cf41270 */
[----:B------:R-:W-:Y:S02]  /*8f280*/  ISETP.LT.AND P1, PT, R9, UR6, !P1 ;  /* 0x0000000609007c0c */ /* 0x000fe4000cf21270 */
[----:B------:R-:W-:-:S04]  /*8f290*/  ISETP.LT.AND P5, PT, R8, UR6, !P0 ;  /* 0x0000000608007c0c */ /* 0x000fc8000c7a1270 */
[----:B------:R-:W-:Y:S01]  /*8f2a0*/  @P6 STG.E desc[UR4][R12.64], R126 ;  /* 0x0000007e0c006986 */ /* 0x000fe2000c101904 */
[----:B--2---:R-:W-:-:S04]  /*8f2b0*/  IMAD.WIDE R18, R229, 0x4, R2 ;  /* 0x00000004e5127825 */ /* 0x004fc800078e0202 */
[----:B------:R-:W-:Y:S02]  /*8f2c0*/  IMAD.WIDE R22, R229, 0x4, R4 ;  /* 0x00000004e5167825 */ /* 0x000fe400078e0204 */
[----:B------:R-:W2:Y:S04]  /*8f2d0*/  LDL.LU R229, [R1+0x156c] ;  /* 0x00156c0001e57983 */ /* 0x000ea80000300800 */
[----:B------:R-:W2:Y:S01]  /*8f2e0*/  LDL.LU R228, [R1+0x1564] ;  /* 0x0015640001e47983 */ /* 0x000ea20000300800 */
[----:B---3--:R-:W-:-:S04]  /*8f2f0*/  IMAD.WIDE R14, R166, 0x4, R2 ;  /* 0x00000004a60e7825 */ /* 0x008fc800078e0202 */
[----:B-1----:R-:W-:Y:S02]  /*8f300*/  IMAD.WIDE R16, R166, 0x4, R4 ;  /* 0x00000004a6107825 */ /* 0x002fe400078e0204 */
[----:B------:R-:W3:Y:S02]  /*8f310*/  LDL.LU R166, [R1+0x1558] ;  /* 0x0015580001a67983 */ /* 0x000ee40000300800 */
[--C-:B------:R-:W-:Y:S02]  /*8f320*/  IMAD.WIDE R10, R165, 0x4, R2.reuse ;  /* 0x00000004a50a7825 */ /* 0x100fe400078e0202 */
[----:B------:R4:W-:Y:S04]  /*8f330*/  @P2 STG.E desc[UR4][R18.64], R138 ;  /* 0x0000008a12002986 */ /* 0x0009e8000c101904 */
[----:B------:R-:W-:Y:S04]  /*8f340*/  @P1 STG.E desc[UR4][R22.64], R134 ;  /* 0x0000008616001986 */ /* 0x000fe8000c101904 */
[----:B------:R1:W-:Y:S01]  /*8f350*/  @P5 STG.E desc[UR4][R10.64], R115 ;  /* 0x000000730a005986 */ /* 0x0003e2000c101904 */
[----:B----4-:R-:W-:-:S04]  /*8f360*/  IMAD.WIDE R18, R167, 0x4, R2 ;  /* 0x00000004a7127825 */ /* 0x010fc800078e0202 */
[----:B-1----:R-:W-:Y:S02]  /*8f370*/  IMAD.WIDE R10, R167, 0x4, R4 ;  /* 0x00000004a70a7825 */ /* 0x002fe400078e0204 */
[----:B------:R-:W4:Y:S01]  /*8f380*/  LDL.LU R167, [R1+0x154c] ;  /* 0x00154c0001a77983 */ /* 0x000f220000300800 */
[C---:B------:R-:W-:Y:S01]  /*8f390*/  IADD3 R0, R7.reuse, 0x1ef, RZ ;  /* 0x000001ef07007810 */ /* 0x040fe20007ffe0ff */
[----:B------:R-:W-:-:S03]  /*8f3a0*/  VIADD R6, R7, 0x1f0 ;  /* 0x000001f007067836 */ /* 0x000fc60000000000 */
[----:B------:R-:W-:Y:S02]  /*8f3b0*/  ISETP.GE.AND P4, PT, R0, UR7, PT ;  /* 0x0000000700007c0c */ /* 0x000fe4000bf86270 */
[----:B------:R-:W-:Y:S02]  /*8f3c0*/  ISETP.LT.AND P0, PT, R9, UR6, !P0 ;  /* 0x0000000609007c0c */ /* 0x000fe4000c701270 */
[----:B------:R-:W-:Y:S02]  /*8f3d0*/  ISETP.LT.AND P1, PT, R8, UR6, !P4 ;  /* 0x0000000608007c0c */ /* 0x000fe4000e721270 */
[----:B------:R-:W-:Y:S01]  /*8f3e0*/  ISETP.GE.AND P3, PT, R6, UR7, PT ;  /* 0x0000000706007c0c */ /* 0x000fe2000bf66270 */
[----:B------:R-:W-:Y:S01]  /*8f3f0*/  IMAD.WIDE R12, R165, 0x4, R4 ;  /* 0x00000004a50c7825 */ /* 0x000fe200078e0204 */
[----:B------:R-:W-:Y:S01]  /*8f400*/  ISETP.LT.AND P4, PT, R9, UR6, !P4 ;  /* 0x0000000609007c0c */ /* 0x000fe2000e781270 */
[----:B------:R-:W4:Y:S01]  /*8f410*/  LDL.LU R165, [R1+0x1544] ;  /* 0x0015440001a57983 */ /* 0x000f220000300800 */
[----:B------:R-:W-:Y:S01]  /*8f420*/  ISETP.LT.AND P2, PT, R8, UR6, !P3 ;  /* 0x0000000608007c0c */ /* 0x000fe2000df41270 */
[----:B------:R-:W-:-:S04]  /*8f430*/  VIADD R0, R7, 0x1f1 ;  /* 0x000001f107007836 */ /* 0x000fc80000000000 */
[----:B------:R2:W-:Y:S04]  /*8f440*/  @P0 STG.E desc[UR4][R12.64], R127 ;  /* 0x0000007f0c000986 */ /* 0x0005e8000c101904 */
[----:B------:R1:W-:Y:S01]  /*8f450*/  @P1 STG.E desc[UR4][R14.64], R139 ;  /* 0x0000008b0e001986 */ /* 0x0003e2000c101904 */
[----:B------:R-:W-:Y:S02]  /*8f460*/  ISETP.GE.AND P6, PT, R0, UR7, PT ;  /* 0x0000000700007c0c */ /* 0x000fe4000bfc6270 */
[----:B------:R-:W-:Y:S01]  /*8f470*/  IADD3 R0, R7, 0x1f2, RZ ;  /* 0x000001f207007810 */ /* 0x000fe20007ffe0ff */
[----:B------:R1:W-:Y:S01]  /*8f480*/  @P4 STG.E desc[UR4][R16.64], R135 ;  /* 0x0000008710004986 */ /* 0x0003e2000c101904 */
[----:B------:R-:W-:Y:S02]  /*8f490*/  ISETP.LT.AND P3, PT, R9, UR6, !P3 ;  /* 0x0000000609007c0c */ /* 0x000fe4000df61270 */
[----:B------:R-:W-:Y:S01]  /*8f4a0*/  ISETP.GE.AND P5, PT, R0, UR7, PT ;  /* 0x0000000700007c0c */ /* 0x000fe2000bfa6270 */
[----:B------:R3:W-:Y:S01]  /*8f4b0*/  @P2 STG.E desc[UR4][R18.64], R128 ;  /* 0x0000008012002986 */ /* 0x0007e2000c101904 */
[----:B------:R-:W-:-:S02]  /*8f4c0*/  ISETP.LT.AND P2, PT, R8, UR6, !P6 ;  /* 0x0000000608007c0c */ /* 0x000fc4000f741270 */
[C---:B------:R-:W-:Y:S02]  /*8f4d0*/  ISETP.LT.AND P6, PT, R9.reuse, UR6, !P6 ;  /* 0x0000000609007c0c */ /* 0x040fe4000f7c1270 */
[----:B------:R-:W-:Y:S02]  /*8f4e0*/  ISETP.LT.AND P4, PT, R8, UR6, !P5 ;  /* 0x0000000608007c0c */ /* 0x000fe4000ef81270 */
[----:B------:R-:W-:-:S03]  /*8f4f0*/  ISETP.LT.AND P5, PT, R9, UR6, !P5 ;  /* 0x0000000609007c0c */ /* 0x000fc6000efa1270 */
[----:B------:R3:W-:Y:S01]  /*8f500*/  @P3 STG.E desc[UR4][R10.64], R140 ;  /* 0x0000008c0a003986 */ /* 0x0007e2000c101904 */
[----:B--2---:R-:W-:-:S04]  /*8f510*/  IMAD.WIDE R12, R229, 0x4, R2 ;  /* 0x00000004e50c7825 */ /* 0x004fc800078e0202 */
[----:B-1----:R-:W-:Y:S02]  /*8f520*/  IMAD.WIDE R14, R229, 0x4, R4 ;  /* 0x00000004e50e7825 */ /* 0x002fe400078e0204 */
[----:B------:R-:W2:Y:S02]  /*8f530*/  LDL.LU R229, [R1+0x153c] ;  /* 0x00153c0001e57983 */ /* 0x000ea40000300800 */
[----:B------:R-:W-:-:S04]  /*8f540*/  IMAD.WIDE R16, R228, 0x4, R2 ;  /* 0x00000004e4107825 */ /* 0x000fc800078e0202 */
[----:B---3--:R-:W-:-:S04]  /*8f550*/  IMAD.WIDE R18, R166, 0x4, R2 ;  /* 0x00000004a6127825 */ /* 0x008fc800078e0202 */
[--C-:B------:R-:W-:Y:S02]  /*8f560*/  IMAD.WIDE R22, R166, 0x4, R4.reuse ;  /* 0x00000004a6167825 */ /* 0x100fe400078e0204 */
[----:B------:R-:W3:Y:S02]  /*8f570*/  LDL.LU R166, [R1+0x1534] ;  /* 0x0015340001a67983 */ /* 0x000ee40000300800 */
[----:B------:R-:W-:Y:S02]  /*8f580*/  IMAD.WIDE R10, R228, 0x4, R4 ;  /* 0x00000004e40a7825 */ /* 0x000fe400078e0204 */
[----:B------:R4:W-:Y:S04]  /*8f590*/  @P2 STG.E desc[UR4][R12.64], R152 ;  /* 0x000000980c002986 */ /* 0x0009e8000c101904 */
[----:B------:R-:W-:Y:S04]  /*8f5a0*/  @P6 STG.E desc[UR4][R14.64], R156 ;  /* 0x0000009c0e006986 */ /* 0x000fe8000c101904 */
[----:B------:R-:W-:Y:S04]  /*8f5b0*/  @P4 STG.E desc[UR4][R16.64], R129 ;  /* 0x0000008110004986 */ /* 0x000fe8000c101904 */
[----:B------:R1:W-:Y:S04]  /*8f5c0*/  @P5 STG.E desc[UR4][R10.64], R141 ;  /* 0x0000008d0a005986 */ /* 0x0003e8000c101904 */
[----:B------:R-:W3:Y:S01]  /*8f5d0*/  LDL.LU R228, [R1+0x1528] ;  /* 0x0015280001e47983 */ /* 0x000ee20000300800 */
[----:B----4-:R-:W-:-:S04]  /*8f5e0*/  IMAD.WIDE R12, R167, 0x4, R2 ;  /* 0x00000004a70c7825 */ /* 0x010fc800078e0202 */
[----:B-1----:R-:W-:Y:S02]  /*8f5f0*/  IMAD.WIDE R10, R167, 0x4, R4 ;  /* 0x00000004a70a7825 */ /* 0x002fe400078e0204 */
[----:B------:R-:W4:Y:S02]  /*8f600*/  LDL.LU R167, [R1+0x151c] ;  /* 0x00151c0001a77983 */ /* 0x000f240000300800 */
[C---:B------:R-:W-:Y:S02]  /*8f610*/  VIADD R0, R7.reuse, 0x1f3 ;  /* 0x000001f307007836 */ /* 0x040fe40000000000 */
[----:B------:R-:W-:-:S03]  /*8f620*/  VIADD R6, R7, 0x1f4 ;  /* 0x000001f407067836 */ /* 0x000fc60000000000 */
[----:B------:R-:W-:Y:S02]  /*8f630*/  ISETP.GE.AND P0, PT, R0, UR7, PT ;  /* 0x0000000700007c0c */ /* 0x000fe4000bf06270 */
[----:B------:R-:W-:Y:S02]  /*8f640*/  ISETP.GE.AND P1, PT, R6, UR7, PT ;  /* 0x0000000706007c0c */ /* 0x000fe4000bf26270 */
[C---:B------:R-:W-:Y:S02]  /*8f650*/  ISETP.LT.AND P2, PT, R8.reuse, UR6, !P0 ;  /* 0x0000000608007c0c */ /* 0x040fe4000c741270 */
[----:B------:R-:W-:Y:S02]  /*8f660*/  ISETP.LT.AND P0, PT, R9, UR6, !P0 ;  /* 0x0000000609007c0c */ /* 0x000fe4000c701270 */
[----:B------:R-:W-:Y:S02]  /*8f670*/  IADD3 R0, R7, 0x1f5, RZ ;  /* 0x000001f507007810 */ /* 0x000fe40007ffe0ff */
[----:B------:R-:W-:-:S02]  /*8f680*/  ISETP.LT.AND P6, PT, R8, UR6, !P1 ;  /* 0x0000000608007c0c */ /* 0x000fc4000cfc1270 */
[----:B------:R-:W-:Y:S02]  /*8f690*/  ISETP.GE.AND P3, PT, R0, UR7, PT ;  /* 0x0000000700007c0c */ /* 0x000fe4000bf66270 */
[----:B------:R-:W-:-:S03]  /*8f6a0*/  ISETP.LT.AND P1, PT, R9, UR6, !P1 ;  /* 0x0000000609007c0c */ /* 0x000fc6000cf21270 */
[----:B------:R2:W-:Y:S01]  /*8f6b0*/  @P2 STG.E desc[UR4][R18.64], R153 ;  /* 0x0000009912002986 */ /* 0x0005e2000c101904 */
[----:B------:R-:W-:-:S03]  /*8f6c0*/  ISETP.LT.AND P2, PT, R8, UR6, !P3 ;  /* 0x0000000608007c0c */ /* 0x000fc6000df41270 */
[----:B------:R-:W-:Y:S01]  /*8f6d0*/  @P0 STG.E desc[UR4][R22.64], R157 ;  /* 0x0000009d16000986 */ /* 0x000fe2000c101904 */
[----:B------:R-:W-:-:S03]  /*8f6e0*/  IMAD.WIDE R14, R165, 0x4, R2 ;  /* 0x00000004a50e7825 */ /* 0x000fc600078e0202 */
[----:B------:R1:W-:Y:S01]  /*8f6f0*/  @P6 STG.E desc[UR4][R12.64], R130 ;  /* 0x000000820c006986 */ /* 0x0003e2000c101904 */
[----:B------:R-:W-:-:S03]  /*8f700*/  VIADD R6, R7, 0x1f6 ;  /* 0x000001f607067836 */ /* 0x000fc60000000000 */
[----:B------:R3:W-:Y:S02]  /*8f710*/  @P1 STG.E desc[UR4][R10.64], R142 ;  /* 0x0000008e0a001986 */ /* 0x0007e4000c101904 */
[----:B------:R-:W-:Y:S02]  /*8f720*/  ISETP.GE.AND P4, PT, R6, UR7, PT ;  /* 0x0000000706007c0c */ /* 0x000fe4000bf86270 */
[----:B------:R3:W-:Y:S01]  /*8f730*/  @P2 STG.E desc[UR4][R14.64], R154 ;  /* 0x0000009a0e002986 */ /* 0x0007e2000c101904 */
[----:B------:R-:W-:Y:S02]  /*8f740*/  ISETP.LT.AND P3, PT, R9, UR6, !P3 ;  /* 0x0000000609007c0c */ /* 0x000fe4000df61270 */
[----:B------:R-:W-:Y:S01]  /*8f750*/  ISETP.LT.AND P6, PT, R8, UR6, !P4 ;  /* 0x0000000608007c0c */ /* 0x000fe2000e7c1270 */
[----:B------:R-:W-:-:S10]  /*8f760*/  IMAD.WIDE R16, R165, 0x4, R4 ;  /* 0x00000004a5107825 */ /* 0x000fd400078e0204 */
[----:B------:R-:W-:Y:S01]  /*8f770*/  @P3 STG.E desc[UR4][R16.64], R158 ;  /* 0x0000009e10003986 */ /* 0x000fe2000c101904 */
[----:B--2---:R-:W-:-:S04]  /*8f780*/  IMAD.WIDE R18, R229, 0x4, R2 ;  /* 0x00000004e5127825 */ /* 0x004fc800078e0202 */
[----:B-1----:R-:W-:Y:S02]  /*8f790*/  IMAD.WIDE R12, R229, 0x4, R4 ;  /* 0x00000004e50c7825 */ /* 0x002fe400078e0204 */
[----:B------:R-:W2:Y:S02]  /*8f7a0*/  LDL.LU R229, [R1+0x1518] ;  /* 0x0015180001e57983 */ /* 0x000ea40000300800 */
[----:B---3--:R-:W-:-:S04]  /*8f7b0*/  IMAD.WIDE R10, R166, 0x4, R2 ;  /* 0x00000004a60a7825 */ /* 0x008fc800078e0202 */
[----:B------:R-:W-:Y:S02]  /*8f7c0*/  IMAD.WIDE R14, R166, 0x4, R4 ;  /* 0x00000004a60e7825 */ /* 0x000fe400078e0204 */
[----:B------:R-:W3:Y:S04]  /*8f7d0*/  LDL.LU R166, [R1+0x150c] ;  /* 0x00150c0001a67983 */ /* 0x000ee80000300800 */
[----:B------:R4:W-:Y:S02]  /*8f7e0*/  @P6 STG.E desc[UR4][R18.64], R131 ;  /* 0x0000008312006986 */ /* 0x0009e4000c101904 */
[----:B----4-:R-:W-:-:S04]  /*8f7f0*/  IMAD.WIDE R18, R167, 0x4, R2 ;  /* 0x00000004a7127825 */ /* 0x010fc800078e0202 */
[----:B------:R-:W-:Y:S02]  /*8f800*/  IMAD.WIDE R20, R167, 0x4, R4 ;  /* 0x00000004a7147825 */ /* 0x000fe400078e0204 */
[----:B------:R-:W4:Y:S02]  /*8f810*/  LDL.LU R167, [R1+0x1740] ;  /* 0x0017400001a77983 */ /* 0x000f240000300800 */
[----:B------:R-:W-:Y:S01]  /*8f820*/  VIADD R0, R7, 0x1f7 ;  /* 0x000001f707007836 */ /* 0x000fe20000000000 */
[----:B------:R-:W-:-:S04]  /*8f830*/  ISETP.LT.AND P4, PT, R9, UR6, !P4 ;  /* 0x0000000609007c0c */ /* 0x000fc8000e781270 */
[----:B------:R-:W-:Y:S02]  /*8f840*/  ISETP.GE.AND P5, PT, R0, UR7, PT ;  /* 0x0000000700007c0c */ /* 0x000fe4000bfa6270 */
[C---:B------:R-:W-:Y:S02]  /*8f850*/  IADD3 R0, R7.reuse, 0x1f8, RZ ;  /* 0x000001f807007810 */ /* 0x040fe40007ffe0ff */
[----:B------:R-:W-:Y:S02]  /*8f860*/  ISETP.LT.AND P2, PT, R8, UR6, !P5 ;  /* 0x0000000608007c0c */ /* 0x000fe4000ef41270 */
[----:B------:R-:W-:Y:S01]  /*8f870*/  ISETP.GE.AND P0, PT, R0, UR7, PT ;  /* 0x0000000700007c0c */ /* 0x000fe2000bf06270 */
[----:B------:R-:W-:Y:S01]  /*8f880*/  VIADD R0, R7, 0x1f9 ;  /* 0x000001f907007836 */ /* 0x000fe20000000000 */
[----:B------:R-:W-:Y:S02]  /*8f890*/  ISETP.LT.AND P5, PT, R9, UR6, !P5 ;  /* 0x0000000609007c0c */ /* 0x000fe4000efa1270 */
[----:B------:R-:W-:-:S02]  /*8f8a0*/  ISETP.LT.AND P6, PT, R8, UR6, !P0 ;  /* 0x0000000608007c0c */ /* 0x000fc4000c7c1270 */
[----:B------:R-:W-:Y:S01]  /*8f8b0*/  ISETP.GE.AND P1, PT, R0, UR7, PT ;  /* 0x0000000700007c0c */ /* 0x000fe2000bf26270 */
[----:B------:R-:W-:Y:S01]  /*8f8c0*/  VIADD R0, R7, 0x1fa ;  /* 0x000001fa07007836 */ /* 0x000fe20000000000 */
[----:B------:R1:W-:Y:S01]  /*8f8d0*/  @P4 STG.E desc[UR4][R12.64], R143 ;  /* 0x0000008f0c004986 */ /* 0x0003e2000c101904 */
[C---:B------:R-:W-:Y:S01]  /*8f8e0*/  ISETP.LT.AND P0, PT, R9.reuse, UR6, !P0 ;  /* 0x0000000609007c0c */ /* 0x040fe2000c701270 */
[----:B------:R-:W-:Y:S01]  /*8f8f0*/  IMAD.WIDE R16, R228, 0x4, R2 ;  /* 0x00000004e4107825 */ /* 0x000fe200078e0202 */
[----:B------:R-:W-:Y:S02]  /*8f900*/  ISETP.LT.AND P4, PT, R8, UR6, !P1 ;  /* 0x0000000608007c0c */ /* 0x000fe4000cf81270 */
[----:B------:R-:W-:Y:S01]  /*8f910*/  ISETP.LT.AND P1, PT, R9, UR6, !P1 ;  /* 0x0000000609007c0c */ /* 0x000fe2000cf21270 */
[----:B------:R-:W-:Y:S01]  /*8f920*/  @P2 STG.E desc[UR4][R10.64], R155 ;  /* 0x0000009b0a002986 */ /* 0x000fe2000c101904 */
[----:B------:R-:W-:Y:S02]  /*8f930*/  ISETP.GE.AND P3, PT, R0, UR7, PT ;  /* 0x0000000700007c0c */ /* 0x000fe4000bf66270 */
[----:B------:R-:W-:Y:S01]  /*8f940*/  IADD3 R0, R7, 0x1fb, RZ ;  /* 0x000001fb07007810 */ /* 0x000fe20007ffe0ff */
[----:B------:R-:W-:Y:S01]  /*8f950*/  @P5 STG.E desc[UR4][R14.64], R159 ;  /* 0x0000009f0e005986 */ /* 0x000fe2000c101904 */
[----:B-1----:R-:W-:-:S03]  /*8f960*/  IMAD.WIDE R12, R228, 0x4, R4 ;  /* 0x00000004e40c7825 */ /* 0x002fc600078e0204 */
[----:B------:R1:W-:Y:S01]  /*8f970*/  @P6 STG.E desc[UR4][R16.64], R144 ;  /* 0x0000009010006986 */ /* 0x0003e2000c101904 */
[----:B------:R-:W-:Y:S02]  /*8f980*/  ISETP.LT.AND P6, PT, R8, UR6, !P3 ;  /* 0x0000000608007c0c */ /* 0x000fe4000dfc1270 */
[----:B------:R-:W-:Y:S01]  /*8f990*/  ISETP.GE.AND P2, PT, R0, UR7, PT ;  /* 0x0000000700007c0c */ /* 0x000fe2000bf46270 */
[----:B------:R-:W-:Y:S01]  /*8f9a0*/  VIADD R0, R7, 0x1fc ;  /* 0x000001fc07007836 */ /* 0x000fe20000000000 */
[----:B------:R2:W-:Y:S01]  /*8f9b0*/  @P0 STG.E desc[UR4][R12.64], R160 ;  /* 0x000000a00c000986 */ /* 0x0005e2000c101904 */
[----:B------:R-:W-:-:S03]  /*8f9c0*/  ISETP.LT.AND P3, PT, R9, UR6, !P3 ;  /* 0x0000000609007c0c */ /* 0x000fc6000df61270 */
[----:B------:R-:W-:Y:S01]  /*8f9d0*/  @P4 STG.E desc[UR4][R18.64], R148 ;  /* 0x0000009412004986 */ /* 0x000fe2000c101904 */
[----:B------:R-:W-:Y:S01]  /*8f9e0*/  ISETP.GE.AND P5, PT, R0, UR7, PT ;  /* 0x0000000700007c0c */ /* 0x000fe2000bfa6270 */
[----:B------:R-:W-:Y:S02]  /*8f9f0*/  VIADD R0, R7, 0x1fe ;  /* 0x000001fe07007836 */ /* 0x000fe40000000000 */
[----:B------:R-:W-:Y:S01]  /*8fa00*/  @P1 STG.E desc[UR4][R20.64], R24 ;  /* 0x0000001814001986 */ /* 0x000fe2000c101904 */
[C---:B------:R-:W-:Y:S02]  /*8fa10*/  ISETP.LT.AND P1, PT, R8.reuse, UR6, !P2 ;  /* 0x0000000608007c0c */ /* 0x040fe4000d721270 */
[----:B------:R-:W-:Y:S02]  /*8fa20*/  ISETP.LT.AND P2, PT, R9, UR6, !P2 ;  /* 0x0000000609007c0c */ /* 0x000fe4000d741270 */
[----:B------:R-:W-:Y:S02]  /*8fa30*/  IADD3 R6, R7, 0x1fd, RZ ;  /* 0x000001fd07067810 */ /* 0x000fe40007ffe0ff */
[----:B------:R-:W-:-:S02]  /*8fa40*/  ISETP.LT.AND P4, PT, R8, UR6, !P5 ;  /* 0x0000000608007c0c */ /* 0x000fc4000ef81270 */
[----:B------:R-:W-:Y:S01]  /*8fa50*/  ISETP.GE.AND P0, PT, R6, UR7, PT ;  /* 0x0000000706007c0c */ /* 0x000fe2000bf06270 */
[----:B-1----:R-:W-:Y:S01]  /*8fa60*/  IMAD.WIDE R16, R252, 0x4, R2 ;  /* 0x00000004fc107825 */ /* 0x002fe200078e0202 */
[----:B------:R-:W-:-:S03]  /*8fa70*/  ISETP.LT.AND P5, PT, R9, UR6, !P5 ;  /* 0x0000000609007c0c */ /* 0x000fc6000efa1270 */
[----:B--2---:R-:W-:-:S05]  /*8fa80*/  IMAD.WIDE R10, R229, 0x4, R2 ;  /* 0x00000004e50a7825 */ /* 0x004fca00078e0202 */
[----:B------:R-:W-:Y:S01]  /*8fa90*/  @P6 STG.E desc[UR4][R10.64], R145 ;  /* 0x000000910a006986 */ /* 0x000fe2000c101904 */
[----:B------:R-:W-:Y:S01]  /*8faa0*/  ISETP.GE.AND P6, PT, R0, UR7, PT ;  /* 0x0000000700007c0c */ /* 0x000fe2000bfc6270 */
[----:B------:R-:W-:-:S04]  /*8fab0*/  IMAD.WIDE R12, R229, 0x4, R4 ;  /* 0x00000004e50c7825 */ /* 0x000fc800078e0204 */
[----:B------:R-:W-:Y:S01]  /*8fac0*/  VIADD R0, R7, 0x1ff ;  /* 0x000001ff07007836 */ /* 0x000fe20000000000 */
[----:B------:R-:W-:Y:S01]  /*8fad0*/  @P3 STG.E desc[UR4][R12.64], R161 ;  /* 0x000000a10c003986 */ /* 0x000fe2000c101904 */
[----:B---3--:R-:W-:-:S04]  /*8fae0*/  IMAD.WIDE R6, R166, 0x4, R2 ;  /* 0x00000004a6067825 */ /* 0x008fc800078e0202 */
[----:B------:R-:W-:Y:S01]  /*8faf0*/  IMAD.WIDE R14, R166, 0x4, R4 ;  /* 0x00000004a60e7825 */ /* 0x000fe200078e0204 */
[----:B------:R1:W-:Y:S01]  /*8fb00*/  @P1 STG.E desc[UR4][R6.64], R149 ;  /* 0x0000009506001986 */ /* 0x0003e2000c101904 */
[----:B------:R-:W-:-:S03]  /*8fb10*/  ISETP.GE.AND P3, PT, R0, UR7, PT ;  /* 0x0000000700007c0c */ /* 0x000fc6000bf66270 */
[----:B------:R2:W-:Y:S01]  /*8fb20*/  @P2 STG.E desc[UR4][R14.64], R25 ;  /* 0x000000190e002986 */ /* 0x0005e2000c101904 */
[C---:B------:R-:W-:Y:S02]  /*8fb30*/  ISETP.LT.AND P2, PT, R8.reuse, UR6, !P0 ;  /* 0x0000000608007c0c */ /* 0x040fe4000c741270 */
[C---:B------:R-:W-:Y:S01]  /*8fb40*/  ISETP.LT.AND P0, PT, R9.reuse, UR6, !P0 ;  /* 0x0000000609007c0c */ /* 0x040fe2000c701270 */
[----:B------:R2:W-:Y:S01]  /*8fb50*/  @P4 STG.E desc[UR4][R16.64], R146 ;  /* 0x0000009210004986 */ /* 0x0005e2000c101904 */
[C---:B------:R-:W-:Y:S02]  /*8fb60*/  ISETP.LT.AND P4, PT, R8.reuse, UR6, !P6 ;  /* 0x0000000608007c0c */ /* 0x040fe4000f781270 */
[C---:B------:R-:W-:Y:S02]  /*8fb70*/  ISETP.LT.AND P6, PT, R9.reuse, UR6, !P6 ;  /* 0x0000000609007c0c */ /* 0x040fe4000f7c1270 */
[----:B------:R-:W-:Y:S02]  /*8fb80*/  ISETP.LT.AND P1, PT, R8, UR6, !P3 ;  /* 0x0000000608007c0c */ /* 0x000fe4000df21270 */
[----:B------:R-:W-:Y:S01]  /*8fb90*/  ISETP.LT.AND P3, PT, R9, UR6, !P3 ;  /* 0x0000000609007c0c */ /* 0x000fe2000df61270 */
[----:B------:R-:W-:-:S04]  /*8fba0*/  IMAD.WIDE R8, R252, 0x4, R4 ;  /* 0x00000004fc087825 */ /* 0x000fc800078e0204 */
[C---:B-1----:R-:W-:Y:S01]  /*8fbb0*/  IMAD.WIDE R6, R231.reuse, 0x4, R2 ;  /* 0x00000004e7067825 */ /* 0x042fe200078e0202 */
[----:B------:R2:W-:Y:S03]  /*8fbc0*/  @P5 STG.E desc[UR4][R8.64], R162 ;  /* 0x000000a208005986 */ /* 0x0005e6000c101904 */
[----:B------:R-:W-:Y:S01]  /*8fbd0*/  IMAD.WIDE R10, R231, 0x4, R4 ;  /* 0x00000004e70a7825 */ /* 0x000fe200078e0204 */
[----:B------:R2:W-:Y:S03]  /*8fbe0*/  @P2 STG.E desc[UR4][R6.64], R150 ;  /* 0x0000009606002986 */ /* 0x0005e6000c101904 */
[C---:B------:R-:W-:Y:S01]  /*8fbf0*/  IMAD.WIDE R12, R230.reuse, 0x4, R2 ;  /* 0x00000004e60c7825 */ /* 0x040fe200078e0202 */
[----:B------:R2:W-:Y:S03]  /*8fc00*/  @P0 STG.E desc[UR4][R10.64], R26 ;  /* 0x0000001a0a000986 */ /* 0x0005e6000c101904 */
[----:B------:R-:W-:Y:S01]  /*8fc10*/  IMAD.WIDE R230, R230, 0x4, R4 ;  /* 0x00000004e6e67825 */ /* 0x000fe200078e0204 */
[----:B------:R2:W-:Y:S03]  /*8fc20*/  @P4 STG.E desc[UR4][R12.64], R147 ;  /* 0x000000930c004986 */ /* 0x0005e6000c101904 */
[C---:B----4-:R-:W-:Y:S01]  /*8fc30*/  IMAD.WIDE R2, R167.reuse, 0x4, R2 ;  /* 0x00000004a7027825 */ /* 0x050fe200078e0202 */
[----:B------:R2:W-:Y:S04]  /*8fc40*/  @P6 STG.E desc[UR4][R230.64], R163 ;  /* 0x000000a3e6006986 */ /* 0x0005e8000c101904 */
[----:B------:R2:W-:Y:S01]  /*8fc50*/  @P1 STG.E desc[UR4][R2.64], R151 ;  /* 0x0000009702001986 */ /* 0x0005e2000c101904 */
[----:B------:R-:W-:Y:S01]  /*8fc60*/  IMAD.WIDE R4, R167, 0x4, R4 ;  /* 0x00000004a7047825 */ /* 0x000fe200078e0204 */
[----:B------:R-:W-:Y:S06]  /*8fc70*/  @!P3 EXIT ;  /* 0x000000000000b94d */ /* 0x000fec0003800000 */
[----:B------:R-:W-:Y:S01]  /*8fc80*/  STG.E desc[UR4][R4.64], R27 ;  /* 0x0000001b04007986 */ /* 0x000fe2000c101904 */
[----:B------:R-:W-:Y:S05]  /*8fc90*/  EXIT ;  /* 0x000000000000794d */ /* 0x000fea0003800000 */
.L_x_2:
[----:B------:R-:W-:-:S00]  /*8fca0*/  BRA `(.L_x_2) ;  /* 0xfffffffc00fc7947 */ /* 0x000fc0000383ffff */
[----:B------:R-:W-:-:S00]  /*8fcb0*/  NOP ;  /* 0x0000000000007918 */ /* 0x000fc00000000000 */
        /* <DEDUP_REMOVED lines=12> */
.L_x_3:


//--------------------- .nv.shared.matmul_kernel  --------------------------
	.section	.nv.shared.matmul_kernel,"aw",@nobits
	.sectionflags	@""
	.align	16
	.zero		1024


//--------------------- .nv.shared.reserved.0     --------------------------
	.section	.nv.shared.reserved.0,"aw",@nobits
	.weak		__nv_reservedSMEM_offset_0_alias
	.size		__nv_reservedSMEM_offset_0_alias, 0, 0
	.other		__nv_reservedSMEM_offset_0_alias,@"STO_CUDA_RESERVED_SHARED STV_DEFAULT"
__nv_reservedSMEM_offset_0_alias:
	.zero		0


//--------------------- .nv.constant0.matmul_kernel --------------------------
	.section	.nv.constant0.matmul_kernel,"a",@progbits
	.sectionflags	@""
	.align	4
.nv.constant0.matmul_kernel:
	.zero		608


//--------------------- SYMBOLS --------------------------

	.type		.nv.reservedSmem.offset0,@object
	.size		.nv.reservedSmem.offset0,0x4
